//
// Generated by NVIDIA NVVM Compiler
//
// Compiler Build ID: CL-36424714
// Cuda compilation tools, release 13.0, V13.0.88
// Based on NVVM 20.0.0
//

.version 9.0
.target sm_100
.address_size 64

	// .globl	default_function_kernel0
// _ZZ24default_function_kernel0E15pad_temp_shared has been demoted
// _ZZ24default_function_kernel0E13kernel_shared has been demoted
.extern .shared .align 16 .b8 shared_input[];

.visible .entry default_function_kernel0(
	.param .u64 .ptr .align 1 default_function_kernel0_param_0,
	.param .u64 .ptr .align 1 default_function_kernel0_param_1,
	.param .u64 .ptr .align 1 default_function_kernel0_param_2
)
{
	.reg .pred 	%p<97>;
	.reg .b32 	%r<183>;
	.reg .b32 	%f<1498>;
	.reg .b64 	%rd<61>;
	// demoted variable
	.shared .align 4 .b8 _ZZ24default_function_kernel0E15pad_temp_shared[10240];
	// demoted variable
	.shared .align 4 .b8 _ZZ24default_function_kernel0E13kernel_shared[10240];
	ld.param.u64 	%rd9, [default_function_kernel0_param_0];
	ld.param.u64 	%rd10, [default_function_kernel0_param_1];
	cvta.to.global.u64 	%rd1, %rd10;
	cvta.to.global.u64 	%rd2, %rd9;
	mov.u32 	%r55, %ctaid.y;
	shl.b32 	%r1, %r55, 2;
	mov.u32 	%r2, %tid.x;
	shl.b32 	%r56, %r2, 1;
	and.b32  	%r3, %r56, 2;
	mov.u32 	%r57, %ctaid.x;
	shl.b32 	%r4, %r57, 2;
	mov.u32 	%r5, %tid.z;
	mul.lo.s32 	%r6, %r5, 15680;
	mov.u32 	%r7, %tid.y;
	mul.lo.s32 	%r8, %r7, 7840;
	mul.lo.s32 	%r58, %r2, 10;
	shr.u32 	%r59, %r58, 2;
	mul.lo.s32 	%r9, %r59, 784;
	mul.lo.s32 	%r10, %r55, 112;
	add.s32 	%r60, %r8, %r6;
	add.s32 	%r61, %r60, %r10;
	add.s32 	%r62, %r61, %r4;
	add.s32 	%r63, %r62, -29;
	mul.lo.s32 	%r64, %r7, 160;
	mad.lo.s32 	%r65, %r5, 320, %r64;
	mad.lo.s32 	%r66, %r2, 40, %r65;
	shl.b32 	%r67, %r66, 2;
	mov.u32 	%r68, _ZZ24default_function_kernel0E15pad_temp_shared;
	add.s32 	%r11, %r68, %r67;
	or.b32  	%r69, %r56, 1;
	and.b32  	%r70, %r69, 3;
	sub.s32 	%r12, 29, %r70;
	shl.b32 	%r71, %r2, 3;
	add.s32 	%r72, %r69, %r71;
	shr.u32 	%r73, %r72, 2;
	mad.lo.s32 	%r13, %r73, 784, %r63;
	xor.b32  	%r14, %r3, 2;
	add.s32 	%r74, %r72, 1;
	shr.u32 	%r75, %r74, 2;
	mad.lo.s32 	%r15, %r75, 784, %r63;
	add.s32 	%r76, %r56, 3;
	and.b32  	%r16, %r76, 3;
	sub.s32 	%r17, 29, %r16;
	add.s32 	%r77, %r76, %r71;
	shr.u32 	%r78, %r77, 2;
	mad.lo.s32 	%r18, %r78, 784, %r63;
	add.s32 	%r79, %r77, 2;
	shr.u32 	%r80, %r79, 2;
	mad.lo.s32 	%r19, %r80, 784, %r63;
	add.s32 	%r81, %r77, 3;
	shr.u32 	%r82, %r81, 2;
	mad.lo.s32 	%r20, %r82, 784, %r63;
	add.s32 	%r83, %r77, 4;
	shr.u32 	%r84, %r83, 2;
	mad.lo.s32 	%r21, %r84, 784, %r63;
	add.s32 	%r85, %r77, 6;
	shr.u32 	%r86, %r85, 2;
	mad.lo.s32 	%r22, %r86, 784, %r63;
	mov.u32 	%r23, %ctaid.z;
	mul.lo.s32 	%r87, %r5, 2880;
	mad.lo.s32 	%r88, %r23, 23040, %r87;
	mad.lo.s32 	%r89, %r7, 1440, %r88;
	mad.lo.s32 	%r24, %r2, 360, %r89;
	mov.u32 	%r90, _ZZ24default_function_kernel0E13kernel_shared;
	add.s32 	%r25, %r90, %r67;
	shl.b32 	%r91, %r7, 2;
	add.s32 	%r92, %r91, %r2;
	shl.b32 	%r93, %r92, 2;
	add.s32 	%r26, %r68, %r93;
	mad.lo.s32 	%r27, %r5, 640, %r90;
	mov.f32 	%f1454, 0f00000000;
	mov.b32 	%r181, 0;
	mov.f32 	%f1455, %f1454;
	mov.f32 	%f1456, %f1454;
	mov.f32 	%f1457, %f1454;
$L__BB0_1:
	add.s32 	%r29, %r181, %r1;
	or.b32  	%r97, %r29, %r3;
	setp.ne.s32 	%p9, %r97, 0;
	sub.s32 	%r98, 29, %r3;
	add.s32 	%r99, %r181, %r3;
	mul.lo.s32 	%r30, %r99, 28;
	add.s32 	%r103, %r62, %r9;
	add.s32 	%r104, %r103, %r30;
	add.s32 	%r31, %r104, -29;
	setp.lt.u32 	%p10, %r29, %r98;
	and.pred  	%p1, %p9, %p10;
	add.s32 	%r105, %r30, 28;
	add.s32 	%r32, %r13, %r105;
	or.b32  	%r107, %r29, %r14;
	setp.ne.s32 	%p11, %r107, 0;
	sub.s32 	%r108, 29, %r14;
	add.s32 	%r109, %r181, %r14;
	mul.lo.s32 	%r110, %r109, 28;
	add.s32 	%r33, %r15, %r110;
	setp.lt.u32 	%p12, %r29, %r108;
	and.pred  	%p2, %p11, %p12;
	add.s32 	%r111, %r181, %r16;
	mul.lo.s32 	%r112, %r111, 28;
	add.s32 	%r34, %r18, %r112;
	add.s32 	%r35, %r19, %r105;
	add.s32 	%r36, %r35, 1;
	add.s32 	%r37, %r35, 2;
	add.s32 	%r38, %r35, 3;
	add.s32 	%r39, %r20, %r110;
	add.s32 	%r40, %r39, 1;
	add.s32 	%r41, %r39, 2;
	add.s32 	%r42, %r39, 3;
	add.s32 	%r43, %r21, %r112;
	add.s32 	%r44, %r43, 1;
	add.s32 	%r45, %r43, 2;
	add.s32 	%r46, %r43, 3;
	add.s32 	%r47, %r22, %r105;
	add.s32 	%r48, %r47, 1;
	mad.lo.s32 	%r49, %r181, 3, %r24;
	mov.b32 	%r182, 0;
	not.pred 	%p18, %p1;
$L__BB0_2:
	bar.sync 	0;
	or.b32  	%r51, %r182, %r4;
	setp.eq.s32 	%p13, %r51, 0;
	or.b32  	%r115, %r29, %r3;
	setp.eq.s32 	%p14, %r115, 0;
	sub.s32 	%r116, 29, %r3;
	setp.ge.u32 	%p15, %r29, %r116;
	or.pred  	%p16, %p14, %p13;
	or.pred  	%p17, %p16, %p15;
	add.s32 	%r117, %r31, %r182;
	mul.wide.s32 	%rd11, %r117, 4;
	add.s64 	%rd3, %rd2, %rd11;
	mov.f32 	%f1458, 0f00000000;
	@%p17 bra 	$L__BB0_4;
	ld.global.nc.f32 	%f1458, [%rd3];
$L__BB0_4:
	st.shared.f32 	[%r11], %f1458;
	mov.f32 	%f1459, 0f00000000;
	@%p18 bra 	$L__BB0_6;
	ld.global.nc.f32 	%f1459, [%rd3+4];
$L__BB0_6:
	st.shared.f32 	[%r11+4], %f1459;
	mov.f32 	%f1460, 0f00000000;
	@%p18 bra 	$L__BB0_8;
	ld.global.nc.f32 	%f1460, [%rd3+8];
$L__BB0_8:
	st.shared.f32 	[%r11+8], %f1460;
	add.s32 	%r119, %r4, %r182;
	setp.gt.u32 	%p20, %r119, 25;
	mov.f32 	%f1461, 0f00000000;
	or.pred  	%p22, %p18, %p20;
	@%p22 bra 	$L__BB0_10;
	ld.global.nc.f32 	%f1461, [%rd3+12];
$L__BB0_10:
	setp.ge.u32 	%p23, %r29, %r12;
	st.shared.f32 	[%r11+12], %f1461;
	add.s32 	%r120, %r32, %r182;
	mul.wide.s32 	%rd12, %r120, 4;
	add.s64 	%rd4, %rd2, %rd12;
	mov.f32 	%f1462, 0f00000000;
	or.pred  	%p25, %p23, %p13;
	@%p25 bra 	$L__BB0_12;
	ld.global.nc.f32 	%f1462, [%rd4];
$L__BB0_12:
	st.shared.f32 	[%r11+16], %f1462;
	mov.f32 	%f1463, 0f00000000;
	@%p23 bra 	$L__BB0_14;
	ld.global.nc.f32 	%f1463, [%rd4+4];
$L__BB0_14:
	st.shared.f32 	[%r11+20], %f1463;
	mov.f32 	%f1464, 0f00000000;
	mov.pred 	%p94, 0;
	@%p23 bra 	$L__BB0_16;
	setp.lt.u32 	%p94, %r119, 26;
	ld.global.nc.f32 	%f1464, [%rd4+8];
$L__BB0_16:
	st.shared.f32 	[%r11+24], %f1464;
	mov.f32 	%f1465, 0f00000000;
	not.pred 	%p29, %p94;
	@%p29 bra 	$L__BB0_18;
	ld.global.nc.f32 	%f1465, [%rd4+12];
$L__BB0_18:
	setp.eq.s32 	%p30, %r51, 0;
	st.shared.f32 	[%r11+28], %f1465;
	or.b32  	%r123, %r29, %r14;
	setp.eq.s32 	%p31, %r123, 0;
	sub.s32 	%r124, 29, %r14;
	setp.ge.u32 	%p32, %r29, %r124;
	or.pred  	%p33, %p31, %p30;
	or.pred  	%p34, %p33, %p32;
	add.s32 	%r125, %r33, %r182;
	mul.wide.s32 	%rd13, %r125, 4;
	add.s64 	%rd5, %rd2, %rd13;
	mov.f32 	%f1466, 0f00000000;
	@%p34 bra 	$L__BB0_20;
	ld.global.nc.f32 	%f1466, [%rd5];
$L__BB0_20:
	st.shared.f32 	[%r11+32], %f1466;
	mov.f32 	%f1467, 0f00000000;
	not.pred 	%p35, %p2;
	@%p35 bra 	$L__BB0_22;
	ld.global.nc.f32 	%f1467, [%rd5+4];
$L__BB0_22:
	st.shared.f32 	[%r11+36], %f1467;
	mov.f32 	%f1468, 0f00000000;
	mov.pred 	%p95, 0;
	@%p35 bra 	$L__BB0_24;
	setp.lt.u32 	%p95, %r119, 26;
	ld.global.nc.f32 	%f1468, [%rd5+8];
$L__BB0_24:
	st.shared.f32 	[%r11+40], %f1468;
	mov.f32 	%f1469, 0f00000000;
	not.pred 	%p38, %p95;
	@%p38 bra 	$L__BB0_26;
	ld.global.nc.f32 	%f1469, [%rd5+12];
$L__BB0_26:
	setp.eq.s32 	%p39, %r51, 0;
	setp.ge.u32 	%p40, %r29, %r17;
	st.shared.f32 	[%r11+44], %f1469;
	add.s32 	%r127, %r34, %r182;
	mul.wide.s32 	%rd14, %r127, 4;
	add.s64 	%rd6, %rd2, %rd14;
	mov.f32 	%f1470, 0f00000000;
	or.pred  	%p41, %p40, %p39;
	@%p41 bra 	$L__BB0_28;
	ld.global.nc.f32 	%f1470, [%rd6];
$L__BB0_28:
	st.shared.f32 	[%r11+48], %f1470;
	mov.f32 	%f1471, 0f00000000;
	@%p40 bra 	$L__BB0_30;
	ld.global.nc.f32 	%f1471, [%rd6+4];
$L__BB0_30:
	setp.ge.u32 	%p44, %r29, %r17;
	st.shared.f32 	[%r11+52], %f1471;
	mov.f32 	%f1472, 0f00000000;
	mov.pred 	%p96, 0;
	@%p44 bra 	$L__BB0_32;
	add.s32 	%r128, %r4, %r182;
	setp.lt.u32 	%p96, %r128, 26;
	ld.global.nc.f32 	%f1472, [%rd6+8];
$L__BB0_32:
	st.shared.f32 	[%r11+56], %f1472;
	mov.f32 	%f1473, 0f00000000;
	not.pred 	%p45, %p96;
	@%p45 bra 	$L__BB0_34;
	ld.global.nc.f32 	%f1473, [%rd6+12];
$L__BB0_34:
	st.shared.f32 	[%r11+60], %f1473;
	cvt.u64.u32 	%rd15, %r9;
	cvt.u64.u32 	%rd16, %r62;
	cvt.u64.u32 	%rd17, %r30;
	add.s64 	%rd18, %rd16, %rd15;
	cvt.u64.u32 	%rd19, %r182;
	add.s64 	%rd20, %rd18, %rd17;
	add.s64 	%rd21, %rd20, %rd19;
	shl.b64 	%rd22, %rd21, 2;
	add.s64 	%rd7, %rd2, %rd22;
	or.b32  	%r134, %r29, %r3;
	setp.eq.s32 	%p46, %r134, 0;
	sub.s32 	%r135, 29, %r3;
	setp.ge.u32 	%p47, %r29, %r135;
	or.b32  	%r136, %r182, %r4;
	setp.eq.s32 	%p48, %r136, 0;
	or.pred  	%p49, %p46, %p48;
	or.pred  	%p50, %p49, %p47;
	mov.f32 	%f1474, 0f00000000;
	@%p50 bra 	$L__BB0_36;
	ld.global.nc.f32 	%f1474, [%rd7+3020];
$L__BB0_36:
	st.shared.f32 	[%r11+64], %f1474;
	mov.f32 	%f1475, 0f00000000;
	@%p18 bra 	$L__BB0_38;
	ld.global.nc.f32 	%f1475, [%rd7+3024];
$L__BB0_38:
	st.shared.f32 	[%r11+68], %f1475;
	mov.f32 	%f1476, 0f00000000;
	@%p18 bra 	$L__BB0_40;
	ld.global.nc.f32 	%f1476, [%rd7+3028];
$L__BB0_40:
	st.shared.f32 	[%r11+72], %f1476;
	add.s32 	%r138, %r4, %r182;
	setp.gt.u32 	%p53, %r138, 25;
	mov.f32 	%f1477, 0f00000000;
	or.pred  	%p55, %p18, %p53;
	@%p55 bra 	$L__BB0_42;
	ld.global.nc.f32 	%f1477, [%rd7+3032];
$L__BB0_42:
	st.shared.f32 	[%r11+76], %f1477;
	setp.ge.u32 	%p56, %r29, %r12;
	or.b32  	%r140, %r182, %r4;
	setp.eq.s32 	%p57, %r140, 0;
	mov.f32 	%f1478, 0f00000000;
	or.pred  	%p58, %p56, %p57;
	@%p58 bra 	$L__BB0_44;
	add.s32 	%r141, %r35, %r182;
	mul.wide.u32 	%rd23, %r141, 4;
	add.s64 	%rd24, %rd2, %rd23;
	ld.global.nc.f32 	%f1478, [%rd24];
$L__BB0_44:
	setp.ge.u32 	%p59, %r29, %r12;
	st.shared.f32 	[%r11+80], %f1478;
	mov.f32 	%f1479, 0f00000000;
	@%p59 bra 	$L__BB0_46;
	add.s32 	%r142, %r36, %r182;
	mul.wide.u32 	%rd25, %r142, 4;
	add.s64 	%rd26, %rd2, %rd25;
	ld.global.nc.f32 	%f1479, [%rd26];
$L__BB0_46:
	setp.ge.u32 	%p60, %r29, %r12;
	st.shared.f32 	[%r11+84], %f1479;
	mov.f32 	%f1480, 0f00000000;
	@%p60 bra 	$L__BB0_48;
	add.s32 	%r143, %r37, %r182;
	mul.wide.u32 	%rd27, %r143, 4;
	add.s64 	%rd28, %rd2, %rd27;
	ld.global.nc.f32 	%f1480, [%rd28];
$L__BB0_48:
	st.shared.f32 	[%r11+88], %f1480;
	mov.f32 	%f1481, 0f00000000;
	@%p29 bra 	$L__BB0_50;
	add.s32 	%r144, %r38, %r182;
	mul.wide.u32 	%rd29, %r144, 4;
	add.s64 	%rd30, %rd2, %rd29;
	ld.global.nc.f32 	%f1481, [%rd30];
$L__BB0_50:
	st.shared.f32 	[%r11+92], %f1481;
	or.b32  	%r146, %r29, %r14;
	setp.eq.s32 	%p62, %r146, 0;
	sub.s32 	%r147, 29, %r14;
	setp.ge.u32 	%p63, %r29, %r147;
	or.b32  	%r149, %r182, %r4;
	setp.eq.s32 	%p64, %r149, 0;
	or.pred  	%p65, %p62, %p64;
	or.pred  	%p66, %p65, %p63;
	mov.f32 	%f1482, 0f00000000;
	@%p66 bra 	$L__BB0_52;
	add.s32 	%r150, %r39, %r182;
	mul.wide.u32 	%rd31, %r150, 4;
	add.s64 	%rd32, %rd2, %rd31;
	ld.global.nc.f32 	%f1482, [%rd32];
$L__BB0_52:
	st.shared.f32 	[%r11+96], %f1482;
	mov.f32 	%f1483, 0f00000000;
	@%p35 bra 	$L__BB0_54;
	add.s32 	%r151, %r40, %r182;
	mul.wide.u32 	%rd33, %r151, 4;
	add.s64 	%rd34, %rd2, %rd33;
	ld.global.nc.f32 	%f1483, [%rd34];
$L__BB0_54:
	st.shared.f32 	[%r11+100], %f1483;
	mov.f32 	%f1484, 0f00000000;
	@%p35 bra 	$L__BB0_56;
	add.s32 	%r152, %r41, %r182;
	mul.wide.u32 	%rd35, %r152, 4;
	add.s64 	%rd36, %rd2, %rd35;
	ld.global.nc.f32 	%f1484, [%rd36];
$L__BB0_56:
	st.shared.f32 	[%r11+104], %f1484;
	mov.f32 	%f1485, 0f00000000;
	@%p38 bra 	$L__BB0_58;
	add.s32 	%r153, %r42, %r182;
	mul.wide.u32 	%rd37, %r153, 4;
	add.s64 	%rd38, %rd2, %rd37;
	ld.global.nc.f32 	%f1485, [%rd38];
$L__BB0_58:
	st.shared.f32 	[%r11+108], %f1485;
	setp.ge.u32 	%p70, %r29, %r17;
	or.b32  	%r155, %r182, %r4;
	setp.eq.s32 	%p71, %r155, 0;
	mov.f32 	%f1486, 0f00000000;
	or.pred  	%p72, %p70, %p71;
	@%p72 bra 	$L__BB0_60;
	add.s32 	%r156, %r43, %r182;
	mul.wide.u32 	%rd39, %r156, 4;
	add.s64 	%rd40, %rd2, %rd39;
	ld.global.nc.f32 	%f1486, [%rd40];
$L__BB0_60:
	st.shared.f32 	[%r11+112], %f1486;
	mov.f32 	%f1487, 0f00000000;
	@%p70 bra 	$L__BB0_62;
	add.s32 	%r157, %r44, %r182;
	mul.wide.u32 	%rd41, %r157, 4;
	add.s64 	%rd42, %rd2, %rd41;
	ld.global.nc.f32 	%f1487, [%rd42];
$L__BB0_62:
	setp.ge.u32 	%p74, %r29, %r17;
	st.shared.f32 	[%r11+116], %f1487;
	mov.f32 	%f1488, 0f00000000;
	@%p74 bra 	$L__BB0_64;
	add.s32 	%r158, %r45, %r182;
	mul.wide.u32 	%rd43, %r158, 4;
	add.s64 	%rd44, %rd2, %rd43;
	ld.global.nc.f32 	%f1488, [%rd44];
$L__BB0_64:
	st.shared.f32 	[%r11+120], %f1488;
	mov.f32 	%f1489, 0f00000000;
	@%p45 bra 	$L__BB0_66;
	add.s32 	%r159, %r46, %r182;
	mul.wide.u32 	%rd45, %r159, 4;
	add.s64 	%rd46, %rd2, %rd45;
	ld.global.nc.f32 	%f1489, [%rd46];
$L__BB0_66:
	st.shared.f32 	[%r11+124], %f1489;
	or.b32  	%r161, %r29, %r3;
	setp.eq.s32 	%p76, %r161, 0;
	sub.s32 	%r162, 29, %r3;
	setp.ge.u32 	%p77, %r29, %r162;
	or.b32  	%r164, %r182, %r4;
	setp.eq.s32 	%p78, %r164, 0;
	or.pred  	%p79, %p76, %p78;
	or.pred  	%p80, %p79, %p77;
	mov.f32 	%f1490, 0f00000000;
	@%p80 bra 	$L__BB0_68;
	ld.global.nc.f32 	%f1490, [%rd7+6156];
$L__BB0_68:
	st.shared.f32 	[%r11+128], %f1490;
	mov.f32 	%f1491, 0f00000000;
	@%p18 bra 	$L__BB0_70;
	ld.global.nc.f32 	%f1491, [%rd7+6160];
$L__BB0_70:
	st.shared.f32 	[%r11+132], %f1491;
	mov.f32 	%f1492, 0f00000000;
	@%p18 bra 	$L__BB0_72;
	ld.global.nc.f32 	%f1492, [%rd7+6164];
$L__BB0_72:
	st.shared.f32 	[%r11+136], %f1492;
	add.s32 	%r166, %r4, %r182;
	setp.gt.u32 	%p83, %r166, 25;
	mov.f32 	%f1493, 0f00000000;
	or.pred  	%p85, %p18, %p83;
	@%p85 bra 	$L__BB0_74;
	ld.global.nc.f32 	%f1493, [%rd7+6168];
$L__BB0_74:
	st.shared.f32 	[%r11+140], %f1493;
	setp.ge.u32 	%p86, %r29, %r12;
	mov.f32 	%f1494, 0f00000000;
	or.pred  	%p88, %p86, %p78;
	@%p88 bra 	$L__BB0_76;
	add.s32 	%r169, %r47, %r182;
	mul.wide.u32 	%rd47, %r169, 4;
	add.s64 	%rd48, %rd2, %rd47;
	ld.global.nc.f32 	%f1494, [%rd48];
$L__BB0_76:
	st.shared.f32 	[%r11+144], %f1494;
	mov.f32 	%f1495, 0f00000000;
	@%p86 bra 	$L__BB0_78;
	add.s32 	%r170, %r48, %r182;
	mul.wide.u32 	%rd49, %r170, 4;
	add.s64 	%rd50, %rd2, %rd49;
	ld.global.nc.f32 	%f1495, [%rd50];
$L__BB0_78:
	st.shared.f32 	[%r11+148], %f1495;
	mov.f32 	%f1496, 0f00000000;
	@%p86 bra 	$L__BB0_80;
	add.s32 	%r171, %r47, %r182;
	add.s32 	%r172, %r171, 2;
	mul.wide.u32 	%rd51, %r172, 4;
	add.s64 	%rd52, %rd2, %rd51;
	ld.global.nc.f32 	%f1496, [%rd52];
$L__BB0_80:
	st.shared.f32 	[%r11+152], %f1496;
	mov.f32 	%f1497, 0f00000000;
	@%p29 bra 	$L__BB0_82;
	add.s32 	%r173, %r47, %r182;
	add.s32 	%r174, %r173, 3;
	mul.wide.u32 	%rd53, %r174, 4;
	add.s64 	%rd54, %rd2, %rd53;
	ld.global.nc.f32 	%f1497, [%rd54];
$L__BB0_82:
	st.shared.f32 	[%r11+156], %f1497;
	add.s32 	%r175, %r49, %r182;
	mul.wide.u32 	%rd55, %r175, 4;
	add.s64 	%rd56, %rd1, %rd55;
	ld.global.nc.f32 	%f134, [%rd56];
	st.shared.f32 	[%r25], %f134;
	ld.global.nc.f32 	%f135, [%rd56+36];
	st.shared.f32 	[%r25+4], %f135;
	ld.global.nc.f32 	%f136, [%rd56+72];
	st.shared.f32 	[%r25+8], %f136;
	ld.global.nc.f32 	%f137, [%rd56+108];
	st.shared.f32 	[%r25+12], %f137;
	ld.global.nc.f32 	%f138, [%rd56+144];
	st.shared.f32 	[%r25+16], %f138;
	ld.global.nc.f32 	%f139, [%rd56+180];
	st.shared.f32 	[%r25+20], %f139;
	ld.global.nc.f32 	%f140, [%rd56+216];
	st.shared.f32 	[%r25+24], %f140;
	ld.global.nc.f32 	%f141, [%rd56+252];
	st.shared.f32 	[%r25+28], %f141;
	ld.global.nc.f32 	%f142, [%rd56+288];
	st.shared.f32 	[%r25+32], %f142;
	ld.global.nc.f32 	%f143, [%rd56+324];
	st.shared.f32 	[%r25+36], %f143;
	ld.global.nc.f32 	%f144, [%rd56+360];
	st.shared.f32 	[%r25+40], %f144;
	ld.global.nc.f32 	%f145, [%rd56+396];
	st.shared.f32 	[%r25+44], %f145;
	ld.global.nc.f32 	%f146, [%rd56+432];
	st.shared.f32 	[%r25+48], %f146;
	ld.global.nc.f32 	%f147, [%rd56+468];
	st.shared.f32 	[%r25+52], %f147;
	ld.global.nc.f32 	%f148, [%rd56+504];
	st.shared.f32 	[%r25+56], %f148;
	ld.global.nc.f32 	%f149, [%rd56+540];
	st.shared.f32 	[%r25+60], %f149;
	ld.global.nc.f32 	%f150, [%rd56+576];
	st.shared.f32 	[%r25+64], %f150;
	ld.global.nc.f32 	%f151, [%rd56+612];
	st.shared.f32 	[%r25+68], %f151;
	ld.global.nc.f32 	%f152, [%rd56+648];
	st.shared.f32 	[%r25+72], %f152;
	ld.global.nc.f32 	%f153, [%rd56+684];
	st.shared.f32 	[%r25+76], %f153;
	ld.global.nc.f32 	%f154, [%rd56+720];
	st.shared.f32 	[%r25+80], %f154;
	ld.global.nc.f32 	%f155, [%rd56+756];
	st.shared.f32 	[%r25+84], %f155;
	ld.global.nc.f32 	%f156, [%rd56+792];
	st.shared.f32 	[%r25+88], %f156;
	ld.global.nc.f32 	%f157, [%rd56+828];
	st.shared.f32 	[%r25+92], %f157;
	ld.global.nc.f32 	%f158, [%rd56+864];
	st.shared.f32 	[%r25+96], %f158;
	ld.global.nc.f32 	%f159, [%rd56+900];
	st.shared.f32 	[%r25+100], %f159;
	ld.global.nc.f32 	%f160, [%rd56+936];
	st.shared.f32 	[%r25+104], %f160;
	ld.global.nc.f32 	%f161, [%rd56+972];
	st.shared.f32 	[%r25+108], %f161;
	ld.global.nc.f32 	%f162, [%rd56+1008];
	st.shared.f32 	[%r25+112], %f162;
	ld.global.nc.f32 	%f163, [%rd56+1044];
	st.shared.f32 	[%r25+116], %f163;
	ld.global.nc.f32 	%f164, [%rd56+1080];
	st.shared.f32 	[%r25+120], %f164;
	ld.global.nc.f32 	%f165, [%rd56+1116];
	st.shared.f32 	[%r25+124], %f165;
	ld.global.nc.f32 	%f166, [%rd56+1152];
	st.shared.f32 	[%r25+128], %f166;
	ld.global.nc.f32 	%f167, [%rd56+1188];
	st.shared.f32 	[%r25+132], %f167;
	ld.global.nc.f32 	%f168, [%rd56+1224];
	st.shared.f32 	[%r25+136], %f168;
	ld.global.nc.f32 	%f169, [%rd56+1260];
	st.shared.f32 	[%r25+140], %f169;
	ld.global.nc.f32 	%f170, [%rd56+1296];
	st.shared.f32 	[%r25+144], %f170;
	ld.global.nc.f32 	%f171, [%rd56+1332];
	st.shared.f32 	[%r25+148], %f171;
	ld.global.nc.f32 	%f172, [%rd56+1368];
	st.shared.f32 	[%r25+152], %f172;
	ld.global.nc.f32 	%f173, [%rd56+1404];
	st.shared.f32 	[%r25+156], %f173;
	bar.sync 	0;
	ld.shared.f32 	%f174, [%r26];
	ld.shared.f32 	%f175, [%r26+32];
	ld.shared.f32 	%f176, [%r26+64];
	ld.shared.f32 	%f177, [%r26+96];
	ld.shared.f32 	%f178, [%r26+128];
	ld.shared.f32 	%f179, [%r26+160];
	ld.shared.f32 	%f180, [%r26+192];
	ld.shared.f32 	%f181, [%r26+224];
	ld.shared.f32 	%f182, [%r26+256];
	ld.shared.f32 	%f183, [%r26+288];
	ld.shared.f32 	%f184, [%r27];
	ld.shared.f32 	%f185, [%r27+5120];
	ld.shared.f32 	%f186, [%r27+4];
	ld.shared.f32 	%f187, [%r27+5124];
	ld.shared.f32 	%f188, [%r27+8];
	ld.shared.f32 	%f189, [%r27+5128];
	ld.shared.f32 	%f190, [%r27+12];
	ld.shared.f32 	%f191, [%r27+5132];
	ld.shared.f32 	%f192, [%r27+16];
	ld.shared.f32 	%f193, [%r27+5136];
	fma.rn.f32 	%f194, %f174, %f184, %f1457;
	fma.rn.f32 	%f195, %f174, %f185, %f1455;
	fma.rn.f32 	%f196, %f175, %f184, %f1456;
	fma.rn.f32 	%f197, %f175, %f185, %f1454;
	fma.rn.f32 	%f198, %f176, %f186, %f194;
	fma.rn.f32 	%f199, %f176, %f187, %f195;
	fma.rn.f32 	%f200, %f177, %f186, %f196;
	fma.rn.f32 	%f201, %f177, %f187, %f197;
	fma.rn.f32 	%f202, %f178, %f188, %f198;
	fma.rn.f32 	%f203, %f178, %f189, %f199;
	fma.rn.f32 	%f204, %f179, %f188, %f200;
	fma.rn.f32 	%f205, %f179, %f189, %f201;
	fma.rn.f32 	%f206, %f180, %f190, %f202;
	fma.rn.f32 	%f207, %f180, %f191, %f203;
	fma.rn.f32 	%f208, %f181, %f190, %f204;
	fma.rn.f32 	%f209, %f181, %f191, %f205;
	fma.rn.f32 	%f210, %f182, %f192, %f206;
	fma.rn.f32 	%f211, %f182, %f193, %f207;
	fma.rn.f32 	%f212, %f183, %f192, %f208;
	fma.rn.f32 	%f213, %f183, %f193, %f209;
	ld.shared.f32 	%f214, [%r26+320];
	ld.shared.f32 	%f215, [%r26+352];
	ld.shared.f32 	%f216, [%r26+384];
	ld.shared.f32 	%f217, [%r26+416];
	ld.shared.f32 	%f218, [%r26+448];
	ld.shared.f32 	%f219, [%r26+480];
	ld.shared.f32 	%f220, [%r26+512];
	ld.shared.f32 	%f221, [%r26+544];
	ld.shared.f32 	%f222, [%r26+576];
	ld.shared.f32 	%f223, [%r26+608];
	ld.shared.f32 	%f224, [%r27+20];
	ld.shared.f32 	%f225, [%r27+5140];
	ld.shared.f32 	%f226, [%r27+24];
	ld.shared.f32 	%f227, [%r27+5144];
	ld.shared.f32 	%f228, [%r27+28];
	ld.shared.f32 	%f229, [%r27+5148];
	ld.shared.f32 	%f230, [%r27+32];
	ld.shared.f32 	%f231, [%r27+5152];
	ld.shared.f32 	%f232, [%r27+36];
	ld.shared.f32 	%f233, [%r27+5156];
	fma.rn.f32 	%f234, %f214, %f224, %f210;
	fma.rn.f32 	%f235, %f214, %f225, %f211;
	fma.rn.f32 	%f236, %f215, %f224, %f212;
	fma.rn.f32 	%f237, %f215, %f225, %f213;
	fma.rn.f32 	%f238, %f216, %f226, %f234;
	fma.rn.f32 	%f239, %f216, %f227, %f235;
	fma.rn.f32 	%f240, %f217, %f226, %f236;
	fma.rn.f32 	%f241, %f217, %f227, %f237;
	fma.rn.f32 	%f242, %f218, %f228, %f238;
	fma.rn.f32 	%f243, %f218, %f229, %f239;
	fma.rn.f32 	%f244, %f219, %f228, %f240;
	fma.rn.f32 	%f245, %f219, %f229, %f241;
	fma.rn.f32 	%f246, %f220, %f230, %f242;
	fma.rn.f32 	%f247, %f220, %f231, %f243;
	fma.rn.f32 	%f248, %f221, %f230, %f244;
	fma.rn.f32 	%f249, %f221, %f231, %f245;
	fma.rn.f32 	%f250, %f222, %f232, %f246;
	fma.rn.f32 	%f251, %f222, %f233, %f247;
	fma.rn.f32 	%f252, %f223, %f232, %f248;
	fma.rn.f32 	%f253, %f223, %f233, %f249;
	ld.shared.f32 	%f254, [%r26+640];
	ld.shared.f32 	%f255, [%r26+672];
	ld.shared.f32 	%f256, [%r26+704];
	ld.shared.f32 	%f257, [%r26+736];
	ld.shared.f32 	%f258, [%r26+768];
	ld.shared.f32 	%f259, [%r26+800];
	ld.shared.f32 	%f260, [%r26+832];
	ld.shared.f32 	%f261, [%r26+864];
	ld.shared.f32 	%f262, [%r26+896];
	ld.shared.f32 	%f263, [%r26+928];
	ld.shared.f32 	%f264, [%r27+40];
	ld.shared.f32 	%f265, [%r27+5160];
	ld.shared.f32 	%f266, [%r27+44];
	ld.shared.f32 	%f267, [%r27+5164];
	ld.shared.f32 	%f268, [%r27+48];
	ld.shared.f32 	%f269, [%r27+5168];
	ld.shared.f32 	%f270, [%r27+52];
	ld.shared.f32 	%f271, [%r27+5172];
	ld.shared.f32 	%f272, [%r27+56];
	ld.shared.f32 	%f273, [%r27+5176];
	fma.rn.f32 	%f274, %f254, %f264, %f250;
	fma.rn.f32 	%f275, %f254, %f265, %f251;
	fma.rn.f32 	%f276, %f255, %f264, %f252;
	fma.rn.f32 	%f277, %f255, %f265, %f253;
	fma.rn.f32 	%f278, %f256, %f266, %f274;
	fma.rn.f32 	%f279, %f256, %f267, %f275;
	fma.rn.f32 	%f280, %f257, %f266, %f276;
	fma.rn.f32 	%f281, %f257, %f267, %f277;
	fma.rn.f32 	%f282, %f258, %f268, %f278;
	fma.rn.f32 	%f283, %f258, %f269, %f279;
	fma.rn.f32 	%f284, %f259, %f268, %f280;
	fma.rn.f32 	%f285, %f259, %f269, %f281;
	fma.rn.f32 	%f286, %f260, %f270, %f282;
	fma.rn.f32 	%f287, %f260, %f271, %f283;
	fma.rn.f32 	%f288, %f261, %f270, %f284;
	fma.rn.f32 	%f289, %f261, %f271, %f285;
	fma.rn.f32 	%f290, %f262, %f272, %f286;
	fma.rn.f32 	%f291, %f262, %f273, %f287;
	fma.rn.f32 	%f292, %f263, %f272, %f288;
	fma.rn.f32 	%f293, %f263, %f273, %f289;
	ld.shared.f32 	%f294, [%r26+960];
	ld.shared.f32 	%f295, [%r26+992];
	ld.shared.f32 	%f296, [%r26+1024];
	ld.shared.f32 	%f297, [%r26+1056];
	ld.shared.f32 	%f298, [%r26+1088];
	ld.shared.f32 	%f299, [%r26+1120];
	ld.shared.f32 	%f300, [%r26+1152];
	ld.shared.f32 	%f301, [%r26+1184];
	ld.shared.f32 	%f302, [%r26+1216];
	ld.shared.f32 	%f303, [%r26+1248];
	ld.shared.f32 	%f304, [%r27+60];
	ld.shared.f32 	%f305, [%r27+5180];
	ld.shared.f32 	%f306, [%r27+64];
	ld.shared.f32 	%f307, [%r27+5184];
	ld.shared.f32 	%f308, [%r27+68];
	ld.shared.f32 	%f309, [%r27+5188];
	ld.shared.f32 	%f310, [%r27+72];
	ld.shared.f32 	%f311, [%r27+5192];
	ld.shared.f32 	%f312, [%r27+76];
	ld.shared.f32 	%f313, [%r27+5196];
	fma.rn.f32 	%f314, %f294, %f304, %f290;
	fma.rn.f32 	%f315, %f294, %f305, %f291;
	fma.rn.f32 	%f316, %f295, %f304, %f292;
	fma.rn.f32 	%f317, %f295, %f305, %f293;
	fma.rn.f32 	%f318, %f296, %f306, %f314;
	fma.rn.f32 	%f319, %f296, %f307, %f315;
	fma.rn.f32 	%f320, %f297, %f306, %f316;
	fma.rn.f32 	%f321, %f297, %f307, %f317;
	fma.rn.f32 	%f322, %f298, %f308, %f318;
	fma.rn.f32 	%f323, %f298, %f309, %f319;
	fma.rn.f32 	%f324, %f299, %f308, %f320;
	fma.rn.f32 	%f325, %f299, %f309, %f321;
	fma.rn.f32 	%f326, %f300, %f310, %f322;
	fma.rn.f32 	%f327, %f300, %f311, %f323;
	fma.rn.f32 	%f328, %f301, %f310, %f324;
	fma.rn.f32 	%f329, %f301, %f311, %f325;
	fma.rn.f32 	%f330, %f302, %f312, %f326;
	fma.rn.f32 	%f331, %f302, %f313, %f327;
	fma.rn.f32 	%f332, %f303, %f312, %f328;
	fma.rn.f32 	%f333, %f303, %f313, %f329;
	ld.shared.f32 	%f334, [%r26+1280];
	ld.shared.f32 	%f335, [%r26+1312];
	ld.shared.f32 	%f336, [%r26+1344];
	ld.shared.f32 	%f337, [%r26+1376];
	ld.shared.f32 	%f338, [%r26+1408];
	ld.shared.f32 	%f339, [%r26+1440];
	ld.shared.f32 	%f340, [%r26+1472];
	ld.shared.f32 	%f341, [%r26+1504];
	ld.shared.f32 	%f342, [%r26+1536];
	ld.shared.f32 	%f343, [%r26+1568];
	ld.shared.f32 	%f344, [%r27+80];
	ld.shared.f32 	%f345, [%r27+5200];
	ld.shared.f32 	%f346, [%r27+84];
	ld.shared.f32 	%f347, [%r27+5204];
	ld.shared.f32 	%f348, [%r27+88];
	ld.shared.f32 	%f349, [%r27+5208];
	ld.shared.f32 	%f350, [%r27+92];
	ld.shared.f32 	%f351, [%r27+5212];
	ld.shared.f32 	%f352, [%r27+96];
	ld.shared.f32 	%f353, [%r27+5216];
	fma.rn.f32 	%f354, %f334, %f344, %f330;
	fma.rn.f32 	%f355, %f334, %f345, %f331;
	fma.rn.f32 	%f356, %f335, %f344, %f332;
	fma.rn.f32 	%f357, %f335, %f345, %f333;
	fma.rn.f32 	%f358, %f336, %f346, %f354;
	fma.rn.f32 	%f359, %f336, %f347, %f355;
	fma.rn.f32 	%f360, %f337, %f346, %f356;
	fma.rn.f32 	%f361, %f337, %f347, %f357;
	fma.rn.f32 	%f362, %f338, %f348, %f358;
	fma.rn.f32 	%f363, %f338, %f349, %f359;
	fma.rn.f32 	%f364, %f339, %f348, %f360;
	fma.rn.f32 	%f365, %f339, %f349, %f361;
	fma.rn.f32 	%f366, %f340, %f350, %f362;
	fma.rn.f32 	%f367, %f340, %f351, %f363;
	fma.rn.f32 	%f368, %f341, %f350, %f364;
	fma.rn.f32 	%f369, %f341, %f351, %f365;
	fma.rn.f32 	%f370, %f342, %f352, %f366;
	fma.rn.f32 	%f371, %f342, %f353, %f367;
	fma.rn.f32 	%f372, %f343, %f352, %f368;
	fma.rn.f32 	%f373, %f343, %f353, %f369;
	ld.shared.f32 	%f374, [%r26+1600];
	ld.shared.f32 	%f375, [%r26+1632];
	ld.shared.f32 	%f376, [%r26+1664];
	ld.shared.f32 	%f377, [%r26+1696];
	ld.shared.f32 	%f378, [%r26+1728];
	ld.shared.f32 	%f379, [%r26+1760];
	ld.shared.f32 	%f380, [%r26+1792];
	ld.shared.f32 	%f381, [%r26+1824];
	ld.shared.f32 	%f382, [%r26+1856];
	ld.shared.f32 	%f383, [%r26+1888];
	ld.shared.f32 	%f384, [%r27+100];
	ld.shared.f32 	%f385, [%r27+5220];
	ld.shared.f32 	%f386, [%r27+104];
	ld.shared.f32 	%f387, [%r27+5224];
	ld.shared.f32 	%f388, [%r27+108];
	ld.shared.f32 	%f389, [%r27+5228];
	ld.shared.f32 	%f390, [%r27+112];
	ld.shared.f32 	%f391, [%r27+5232];
	ld.shared.f32 	%f392, [%r27+116];
	ld.shared.f32 	%f393, [%r27+5236];
	fma.rn.f32 	%f394, %f374, %f384, %f370;
	fma.rn.f32 	%f395, %f374, %f385, %f371;
	fma.rn.f32 	%f396, %f375, %f384, %f372;
	fma.rn.f32 	%f397, %f375, %f385, %f373;
	fma.rn.f32 	%f398, %f376, %f386, %f394;
	fma.rn.f32 	%f399, %f376, %f387, %f395;
	fma.rn.f32 	%f400, %f377, %f386, %f396;
	fma.rn.f32 	%f401, %f377, %f387, %f397;
	fma.rn.f32 	%f402, %f378, %f388, %f398;
	fma.rn.f32 	%f403, %f378, %f389, %f399;
	fma.rn.f32 	%f404, %f379, %f388, %f400;
	fma.rn.f32 	%f405, %f379, %f389, %f401;
	fma.rn.f32 	%f406, %f380, %f390, %f402;
	fma.rn.f32 	%f407, %f380, %f391, %f403;
	fma.rn.f32 	%f408, %f381, %f390, %f404;
	fma.rn.f32 	%f409, %f381, %f391, %f405;
	fma.rn.f32 	%f410, %f382, %f392, %f406;
	fma.rn.f32 	%f411, %f382, %f393, %f407;
	fma.rn.f32 	%f412, %f383, %f392, %f408;
	fma.rn.f32 	%f413, %f383, %f393, %f409;
	ld.shared.f32 	%f414, [%r26+1920];
	ld.shared.f32 	%f415, [%r26+1952];
	ld.shared.f32 	%f416, [%r26+1984];
	ld.shared.f32 	%f417, [%r26+2016];
	ld.shared.f32 	%f418, [%r26+2048];
	ld.shared.f32 	%f419, [%r26+2080];
	ld.shared.f32 	%f420, [%r26+2112];
	ld.shared.f32 	%f421, [%r26+2144];
	ld.shared.f32 	%f422, [%r26+2176];
	ld.shared.f32 	%f423, [%r26+2208];
	ld.shared.f32 	%f424, [%r27+120];
	ld.shared.f32 	%f425, [%r27+5240];
	ld.shared.f32 	%f426, [%r27+124];
	ld.shared.f32 	%f427, [%r27+5244];
	ld.shared.f32 	%f428, [%r27+128];
	ld.shared.f32 	%f429, [%r27+5248];
	ld.shared.f32 	%f430, [%r27+132];
	ld.shared.f32 	%f431, [%r27+5252];
	ld.shared.f32 	%f432, [%r27+136];
	ld.shared.f32 	%f433, [%r27+5256];
	fma.rn.f32 	%f434, %f414, %f424, %f410;
	fma.rn.f32 	%f435, %f414, %f425, %f411;
	fma.rn.f32 	%f436, %f415, %f424, %f412;
	fma.rn.f32 	%f437, %f415, %f425, %f413;
	fma.rn.f32 	%f438, %f416, %f426, %f434;
	fma.rn.f32 	%f439, %f416, %f427, %f435;
	fma.rn.f32 	%f440, %f417, %f426, %f436;
	fma.rn.f32 	%f441, %f417, %f427, %f437;
	fma.rn.f32 	%f442, %f418, %f428, %f438;
	fma.rn.f32 	%f443, %f418, %f429, %f439;
	fma.rn.f32 	%f444, %f419, %f428, %f440;
	fma.rn.f32 	%f445, %f419, %f429, %f441;
	fma.rn.f32 	%f446, %f420, %f430, %f442;
	fma.rn.f32 	%f447, %f420, %f431, %f443;
	fma.rn.f32 	%f448, %f421, %f430, %f444;
	fma.rn.f32 	%f449, %f421, %f431, %f445;
	fma.rn.f32 	%f450, %f422, %f432, %f446;
	fma.rn.f32 	%f451, %f422, %f433, %f447;
	fma.rn.f32 	%f452, %f423, %f432, %f448;
	fma.rn.f32 	%f453, %f423, %f433, %f449;
	ld.shared.f32 	%f454, [%r26+2240];
	ld.shared.f32 	%f455, [%r26+2272];
	ld.shared.f32 	%f456, [%r26+2304];
	ld.shared.f32 	%f457, [%r26+2336];
	ld.shared.f32 	%f458, [%r26+2368];
	ld.shared.f32 	%f459, [%r26+2400];
	ld.shared.f32 	%f460, [%r26+2432];
	ld.shared.f32 	%f461, [%r26+2464];
	ld.shared.f32 	%f462, [%r26+2496];
	ld.shared.f32 	%f463, [%r26+2528];
	ld.shared.f32 	%f464, [%r27+140];
	ld.shared.f32 	%f465, [%r27+5260];
	ld.shared.f32 	%f466, [%r27+144];
	ld.shared.f32 	%f467, [%r27+5264];
	ld.shared.f32 	%f468, [%r27+148];
	ld.shared.f32 	%f469, [%r27+5268];
	ld.shared.f32 	%f470, [%r27+152];
	ld.shared.f32 	%f471, [%r27+5272];
	ld.shared.f32 	%f472, [%r27+156];
	ld.shared.f32 	%f473, [%r27+5276];
	fma.rn.f32 	%f474, %f454, %f464, %f450;
	fma.rn.f32 	%f475, %f454, %f465, %f451;
	fma.rn.f32 	%f476, %f455, %f464, %f452;
	fma.rn.f32 	%f477, %f455, %f465, %f453;
	fma.rn.f32 	%f478, %f456, %f466, %f474;
	fma.rn.f32 	%f479, %f456, %f467, %f475;
	fma.rn.f32 	%f480, %f457, %f466, %f476;
	fma.rn.f32 	%f481, %f457, %f467, %f477;
	fma.rn.f32 	%f482, %f458, %f468, %f478;
	fma.rn.f32 	%f483, %f458, %f469, %f479;
	fma.rn.f32 	%f484, %f459, %f468, %f480;
	fma.rn.f32 	%f485, %f459, %f469, %f481;
	fma.rn.f32 	%f486, %f460, %f470, %f482;
	fma.rn.f32 	%f487, %f460, %f471, %f483;
	fma.rn.f32 	%f488, %f461, %f470, %f484;
	fma.rn.f32 	%f489, %f461, %f471, %f485;
	fma.rn.f32 	%f490, %f462, %f472, %f486;
	fma.rn.f32 	%f491, %f462, %f473, %f487;
	fma.rn.f32 	%f492, %f463, %f472, %f488;
	fma.rn.f32 	%f493, %f463, %f473, %f489;
	ld.shared.f32 	%f494, [%r26+2560];
	ld.shared.f32 	%f495, [%r26+2592];
	ld.shared.f32 	%f496, [%r26+2624];
	ld.shared.f32 	%f497, [%r26+2656];
	ld.shared.f32 	%f498, [%r26+2688];
	ld.shared.f32 	%f499, [%r26+2720];
	ld.shared.f32 	%f500, [%r26+2752];
	ld.shared.f32 	%f501, [%r26+2784];
	ld.shared.f32 	%f502, [%r26+2816];
	ld.shared.f32 	%f503, [%r26+2848];
	ld.shared.f32 	%f504, [%r27+160];
	ld.shared.f32 	%f505, [%r27+5280];
	ld.shared.f32 	%f506, [%r27+164];
	ld.shared.f32 	%f507, [%r27+5284];
	ld.shared.f32 	%f508, [%r27+168];
	ld.shared.f32 	%f509, [%r27+5288];
	ld.shared.f32 	%f510, [%r27+172];
	ld.shared.f32 	%f511, [%r27+5292];
	ld.shared.f32 	%f512, [%r27+176];
	ld.shared.f32 	%f513, [%r27+5296];
	fma.rn.f32 	%f514, %f494, %f504, %f490;
	fma.rn.f32 	%f515, %f494, %f505, %f491;
	fma.rn.f32 	%f516, %f495, %f504, %f492;
	fma.rn.f32 	%f517, %f495, %f505, %f493;
	fma.rn.f32 	%f518, %f496, %f506, %f514;
	fma.rn.f32 	%f519, %f496, %f507, %f515;
	fma.rn.f32 	%f520, %f497, %f506, %f516;
	fma.rn.f32 	%f521, %f497, %f507, %f517;
	fma.rn.f32 	%f522, %f498, %f508, %f518;
	fma.rn.f32 	%f523, %f498, %f509, %f519;
	fma.rn.f32 	%f524, %f499, %f508, %f520;
	fma.rn.f32 	%f525, %f499, %f509, %f521;
	fma.rn.f32 	%f526, %f500, %f510, %f522;
	fma.rn.f32 	%f527, %f500, %f511, %f523;
	fma.rn.f32 	%f528, %f501, %f510, %f524;
	fma.rn.f32 	%f529, %f501, %f511, %f525;
	fma.rn.f32 	%f530, %f502, %f512, %f526;
	fma.rn.f32 	%f531, %f502, %f513, %f527;
	fma.rn.f32 	%f532, %f503, %f512, %f528;
	fma.rn.f32 	%f533, %f503, %f513, %f529;
	ld.shared.f32 	%f534, [%r26+2880];
	ld.shared.f32 	%f535, [%r26+2912];
	ld.shared.f32 	%f536, [%r26+2944];
	ld.shared.f32 	%f537, [%r26+2976];
	ld.shared.f32 	%f538, [%r26+3008];
	ld.shared.f32 	%f539, [%r26+3040];
	ld.shared.f32 	%f540, [%r26+3072];
	ld.shared.f32 	%f541, [%r26+3104];
	ld.shared.f32 	%f542, [%r26+3136];
	ld.shared.f32 	%f543, [%r26+3168];
	ld.shared.f32 	%f544, [%r27+180];
	ld.shared.f32 	%f545, [%r27+5300];
	ld.shared.f32 	%f546, [%r27+184];
	ld.shared.f32 	%f547, [%r27+5304];
	ld.shared.f32 	%f548, [%r27+188];
	ld.shared.f32 	%f549, [%r27+5308];
	ld.shared.f32 	%f550, [%r27+192];
	ld.shared.f32 	%f551, [%r27+5312];
	ld.shared.f32 	%f552, [%r27+196];
	ld.shared.f32 	%f553, [%r27+5316];
	fma.rn.f32 	%f554, %f534, %f544, %f530;
	fma.rn.f32 	%f555, %f534, %f545, %f531;
	fma.rn.f32 	%f556, %f535, %f544, %f532;
	fma.rn.f32 	%f557, %f535, %f545, %f533;
	fma.rn.f32 	%f558, %f536, %f546, %f554;
	fma.rn.f32 	%f559, %f536, %f547, %f555;
	fma.rn.f32 	%f560, %f537, %f546, %f556;
	fma.rn.f32 	%f561, %f537, %f547, %f557;
	fma.rn.f32 	%f562, %f538, %f548, %f558;
	fma.rn.f32 	%f563, %f538, %f549, %f559;
	fma.rn.f32 	%f564, %f539, %f548, %f560;
	fma.rn.f32 	%f565, %f539, %f549, %f561;
	fma.rn.f32 	%f566, %f540, %f550, %f562;
	fma.rn.f32 	%f567, %f540, %f551, %f563;
	fma.rn.f32 	%f568, %f541, %f550, %f564;
	fma.rn.f32 	%f569, %f541, %f551, %f565;
	fma.rn.f32 	%f570, %f542, %f552, %f566;
	fma.rn.f32 	%f571, %f542, %f553, %f567;
	fma.rn.f32 	%f572, %f543, %f552, %f568;
	fma.rn.f32 	%f573, %f543, %f553, %f569;
	ld.shared.f32 	%f574, [%r26+3200];
	ld.shared.f32 	%f575, [%r26+3232];
	ld.shared.f32 	%f576, [%r26+3264];
	ld.shared.f32 	%f577, [%r26+3296];
	ld.shared.f32 	%f578, [%r26+3328];
	ld.shared.f32 	%f579, [%r26+3360];
	ld.shared.f32 	%f580, [%r26+3392];
	ld.shared.f32 	%f581, [%r26+3424];
	ld.shared.f32 	%f582, [%r26+3456];
	ld.shared.f32 	%f583, [%r26+3488];
	ld.shared.f32 	%f584, [%r27+200];
	ld.shared.f32 	%f585, [%r27+5320];
	ld.shared.f32 	%f586, [%r27+204];
	ld.shared.f32 	%f587, [%r27+5324];
	ld.shared.f32 	%f588, [%r27+208];
	ld.shared.f32 	%f589, [%r27+5328];
	ld.shared.f32 	%f590, [%r27+212];
	ld.shared.f32 	%f591, [%r27+5332];
	ld.shared.f32 	%f592, [%r27+216];
	ld.shared.f32 	%f593, [%r27+5336];
	fma.rn.f32 	%f594, %f574, %f584, %f570;
	fma.rn.f32 	%f595, %f574, %f585, %f571;
	fma.rn.f32 	%f596, %f575, %f584, %f572;
	fma.rn.f32 	%f597, %f575, %f585, %f573;
	fma.rn.f32 	%f598, %f576, %f586, %f594;
	fma.rn.f32 	%f599, %f576, %f587, %f595;
	fma.rn.f32 	%f600, %f577, %f586, %f596;
	fma.rn.f32 	%f601, %f577, %f587, %f597;
	fma.rn.f32 	%f602, %f578, %f588, %f598;
	fma.rn.f32 	%f603, %f578, %f589, %f599;
	fma.rn.f32 	%f604, %f579, %f588, %f600;
	fma.rn.f32 	%f605, %f579, %f589, %f601;
	fma.rn.f32 	%f606, %f580, %f590, %f602;
	fma.rn.f32 	%f607, %f580, %f591, %f603;
	fma.rn.f32 	%f608, %f581, %f590, %f604;
	fma.rn.f32 	%f609, %f581, %f591, %f605;
	fma.rn.f32 	%f610, %f582, %f592, %f606;
	fma.rn.f32 	%f611, %f582, %f593, %f607;
	fma.rn.f32 	%f612, %f583, %f592, %f608;
	fma.rn.f32 	%f613, %f583, %f593, %f609;
	ld.shared.f32 	%f614, [%r26+3520];
	ld.shared.f32 	%f615, [%r26+3552];
	ld.shared.f32 	%f616, [%r26+3584];
	ld.shared.f32 	%f617, [%r26+3616];
	ld.shared.f32 	%f618, [%r26+3648];
	ld.shared.f32 	%f619, [%r26+3680];
	ld.shared.f32 	%f620, [%r26+3712];
	ld.shared.f32 	%f621, [%r26+3744];
	ld.shared.f32 	%f622, [%r26+3776];
	ld.shared.f32 	%f623, [%r26+3808];
	ld.shared.f32 	%f624, [%r27+220];
	ld.shared.f32 	%f625, [%r27+5340];
	ld.shared.f32 	%f626, [%r27+224];
	ld.shared.f32 	%f627, [%r27+5344];
	ld.shared.f32 	%f628, [%r27+228];
	ld.shared.f32 	%f629, [%r27+5348];
	ld.shared.f32 	%f630, [%r27+232];
	ld.shared.f32 	%f631, [%r27+5352];
	ld.shared.f32 	%f632, [%r27+236];
	ld.shared.f32 	%f633, [%r27+5356];
	fma.rn.f32 	%f634, %f614, %f624, %f610;
	fma.rn.f32 	%f635, %f614, %f625, %f611;
	fma.rn.f32 	%f636, %f615, %f624, %f612;
	fma.rn.f32 	%f637, %f615, %f625, %f613;
	fma.rn.f32 	%f638, %f616, %f626, %f634;
	fma.rn.f32 	%f639, %f616, %f627, %f635;
	fma.rn.f32 	%f640, %f617, %f626, %f636;
	fma.rn.f32 	%f641, %f617, %f627, %f637;
	fma.rn.f32 	%f642, %f618, %f628, %f638;
	fma.rn.f32 	%f643, %f618, %f629, %f639;
	fma.rn.f32 	%f644, %f619, %f628, %f640;
	fma.rn.f32 	%f645, %f619, %f629, %f641;
	fma.rn.f32 	%f646, %f620, %f630, %f642;
	fma.rn.f32 	%f647, %f620, %f631, %f643;
	fma.rn.f32 	%f648, %f621, %f630, %f644;
	fma.rn.f32 	%f649, %f621, %f631, %f645;
	fma.rn.f32 	%f650, %f622, %f632, %f646;
	fma.rn.f32 	%f651, %f622, %f633, %f647;
	fma.rn.f32 	%f652, %f623, %f632, %f648;
	fma.rn.f32 	%f653, %f623, %f633, %f649;
	ld.shared.f32 	%f654, [%r26+3840];
	ld.shared.f32 	%f655, [%r26+3872];
	ld.shared.f32 	%f656, [%r26+3904];
	ld.shared.f32 	%f657, [%r26+3936];
	ld.shared.f32 	%f658, [%r26+3968];
	ld.shared.f32 	%f659, [%r26+4000];
	ld.shared.f32 	%f660, [%r26+4032];
	ld.shared.f32 	%f661, [%r26+4064];
	ld.shared.f32 	%f662, [%r26+4096];
	ld.shared.f32 	%f663, [%r26+4128];
	ld.shared.f32 	%f664, [%r27+240];
	ld.shared.f32 	%f665, [%r27+5360];
	ld.shared.f32 	%f666, [%r27+244];
	ld.shared.f32 	%f667, [%r27+5364];
	ld.shared.f32 	%f668, [%r27+248];
	ld.shared.f32 	%f669, [%r27+5368];
	ld.shared.f32 	%f670, [%r27+252];
	ld.shared.f32 	%f671, [%r27+5372];
	ld.shared.f32 	%f672, [%r27+256];
	ld.shared.f32 	%f673, [%r27+5376];
	fma.rn.f32 	%f674, %f654, %f664, %f650;
	fma.rn.f32 	%f675, %f654, %f665, %f651;
	fma.rn.f32 	%f676, %f655, %f664, %f652;
	fma.rn.f32 	%f677, %f655, %f665, %f653;
	fma.rn.f32 	%f678, %f656, %f666, %f674;
	fma.rn.f32 	%f679, %f656, %f667, %f675;
	fma.rn.f32 	%f680, %f657, %f666, %f676;
	fma.rn.f32 	%f681, %f657, %f667, %f677;
	fma.rn.f32 	%f682, %f658, %f668, %f678;
	fma.rn.f32 	%f683, %f658, %f669, %f679;
	fma.rn.f32 	%f684, %f659, %f668, %f680;
	fma.rn.f32 	%f685, %f659, %f669, %f681;
	fma.rn.f32 	%f686, %f660, %f670, %f682;
	fma.rn.f32 	%f687, %f660, %f671, %f683;
	fma.rn.f32 	%f688, %f661, %f670, %f684;
	fma.rn.f32 	%f689, %f661, %f671, %f685;
	fma.rn.f32 	%f690, %f662, %f672, %f686;
	fma.rn.f32 	%f691, %f662, %f673, %f687;
	fma.rn.f32 	%f692, %f663, %f672, %f688;
	fma.rn.f32 	%f693, %f663, %f673, %f689;
	ld.shared.f32 	%f694, [%r26+4160];
	ld.shared.f32 	%f695, [%r26+4192];
	ld.shared.f32 	%f696, [%r26+4224];
	ld.shared.f32 	%f697, [%r26+4256];
	ld.shared.f32 	%f698, [%r26+4288];
	ld.shared.f32 	%f699, [%r26+4320];
	ld.shared.f32 	%f700, [%r26+4352];
	ld.shared.f32 	%f701, [%r26+4384];
	ld.shared.f32 	%f702, [%r26+4416];
	ld.shared.f32 	%f703, [%r26+4448];
	ld.shared.f32 	%f704, [%r27+260];
	ld.shared.f32 	%f705, [%r27+5380];
	ld.shared.f32 	%f706, [%r27+264];
	ld.shared.f32 	%f707, [%r27+5384];
	ld.shared.f32 	%f708, [%r27+268];
	ld.shared.f32 	%f709, [%r27+5388];
	ld.shared.f32 	%f710, [%r27+272];
	ld.shared.f32 	%f711, [%r27+5392];
	ld.shared.f32 	%f712, [%r27+276];
	ld.shared.f32 	%f713, [%r27+5396];
	fma.rn.f32 	%f714, %f694, %f704, %f690;
	fma.rn.f32 	%f715, %f694, %f705, %f691;
	fma.rn.f32 	%f716, %f695, %f704, %f692;
	fma.rn.f32 	%f717, %f695, %f705, %f693;
	fma.rn.f32 	%f718, %f696, %f706, %f714;
	fma.rn.f32 	%f719, %f696, %f707, %f715;
	fma.rn.f32 	%f720, %f697, %f706, %f716;
	fma.rn.f32 	%f721, %f697, %f707, %f717;
	fma.rn.f32 	%f722, %f698, %f708, %f718;
	fma.rn.f32 	%f723, %f698, %f709, %f719;
	fma.rn.f32 	%f724, %f699, %f708, %f720;
	fma.rn.f32 	%f725, %f699, %f709, %f721;
	fma.rn.f32 	%f726, %f700, %f710, %f722;
	fma.rn.f32 	%f727, %f700, %f711, %f723;
	fma.rn.f32 	%f728, %f701, %f710, %f724;
	fma.rn.f32 	%f729, %f701, %f711, %f725;
	fma.rn.f32 	%f730, %f702, %f712, %f726;
	fma.rn.f32 	%f731, %f702, %f713, %f727;
	fma.rn.f32 	%f732, %f703, %f712, %f728;
	fma.rn.f32 	%f733, %f703, %f713, %f729;
	ld.shared.f32 	%f734, [%r26+4480];
	ld.shared.f32 	%f735, [%r26+4512];
	ld.shared.f32 	%f736, [%r26+4544];
	ld.shared.f32 	%f737, [%r26+4576];
	ld.shared.f32 	%f738, [%r26+4608];
	ld.shared.f32 	%f739, [%r26+4640];
	ld.shared.f32 	%f740, [%r26+4672];
	ld.shared.f32 	%f741, [%r26+4704];
	ld.shared.f32 	%f742, [%r26+4736];
	ld.shared.f32 	%f743, [%r26+4768];
	ld.shared.f32 	%f744, [%r27+280];
	ld.shared.f32 	%f745, [%r27+5400];
	ld.shared.f32 	%f746, [%r27+284];
	ld.shared.f32 	%f747, [%r27+5404];
	ld.shared.f32 	%f748, [%r27+288];
	ld.shared.f32 	%f749, [%r27+5408];
	ld.shared.f32 	%f750, [%r27+292];
	ld.shared.f32 	%f751, [%r27+5412];
	ld.shared.f32 	%f752, [%r27+296];
	ld.shared.f32 	%f753, [%r27+5416];
	fma.rn.f32 	%f754, %f734, %f744, %f730;
	fma.rn.f32 	%f755, %f734, %f745, %f731;
	fma.rn.f32 	%f756, %f735, %f744, %f732;
	fma.rn.f32 	%f757, %f735, %f745, %f733;
	fma.rn.f32 	%f758, %f736, %f746, %f754;
	fma.rn.f32 	%f759, %f736, %f747, %f755;
	fma.rn.f32 	%f760, %f737, %f746, %f756;
	fma.rn.f32 	%f761, %f737, %f747, %f757;
	fma.rn.f32 	%f762, %f738, %f748, %f758;
	fma.rn.f32 	%f763, %f738, %f749, %f759;
	fma.rn.f32 	%f764, %f739, %f748, %f760;
	fma.rn.f32 	%f765, %f739, %f749, %f761;
	fma.rn.f32 	%f766, %f740, %f750, %f762;
	fma.rn.f32 	%f767, %f740, %f751, %f763;
	fma.rn.f32 	%f768, %f741, %f750, %f764;
	fma.rn.f32 	%f769, %f741, %f751, %f765;
	fma.rn.f32 	%f770, %f742, %f752, %f766;
	fma.rn.f32 	%f771, %f742, %f753, %f767;
	fma.rn.f32 	%f772, %f743, %f752, %f768;
	fma.rn.f32 	%f773, %f743, %f753, %f769;
	ld.shared.f32 	%f774, [%r26+4800];
	ld.shared.f32 	%f775, [%r26+4832];
	ld.shared.f32 	%f776, [%r26+4864];
	ld.shared.f32 	%f777, [%r26+4896];
	ld.shared.f32 	%f778, [%r26+4928];
	ld.shared.f32 	%f779, [%r26+4960];
	ld.shared.f32 	%f780, [%r26+4992];
	ld.shared.f32 	%f781, [%r26+5024];
	ld.shared.f32 	%f782, [%r26+5056];
	ld.shared.f32 	%f783, [%r26+5088];
	ld.shared.f32 	%f784, [%r27+300];
	ld.shared.f32 	%f785, [%r27+5420];
	ld.shared.f32 	%f786, [%r27+304];
	ld.shared.f32 	%f787, [%r27+5424];
	ld.shared.f32 	%f788, [%r27+308];
	ld.shared.f32 	%f789, [%r27+5428];
	ld.shared.f32 	%f790, [%r27+312];
	ld.shared.f32 	%f791, [%r27+5432];
	ld.shared.f32 	%f792, [%r27+316];
	ld.shared.f32 	%f793, [%r27+5436];
	fma.rn.f32 	%f794, %f774, %f784, %f770;
	fma.rn.f32 	%f795, %f774, %f785, %f771;
	fma.rn.f32 	%f796, %f775, %f784, %f772;
	fma.rn.f32 	%f797, %f775, %f785, %f773;
	fma.rn.f32 	%f798, %f776, %f786, %f794;
	fma.rn.f32 	%f799, %f776, %f787, %f795;
	fma.rn.f32 	%f800, %f777, %f786, %f796;
	fma.rn.f32 	%f801, %f777, %f787, %f797;
	fma.rn.f32 	%f802, %f778, %f788, %f798;
	fma.rn.f32 	%f803, %f778, %f789, %f799;
	fma.rn.f32 	%f804, %f779, %f788, %f800;
	fma.rn.f32 	%f805, %f779, %f789, %f801;
	fma.rn.f32 	%f806, %f780, %f790, %f802;
	fma.rn.f32 	%f807, %f780, %f791, %f803;
	fma.rn.f32 	%f808, %f781, %f790, %f804;
	fma.rn.f32 	%f809, %f781, %f791, %f805;
	fma.rn.f32 	%f810, %f782, %f792, %f806;
	fma.rn.f32 	%f811, %f782, %f793, %f807;
	fma.rn.f32 	%f812, %f783, %f792, %f808;
	fma.rn.f32 	%f813, %f783, %f793, %f809;
	ld.shared.f32 	%f814, [%r26+5120];
	ld.shared.f32 	%f815, [%r26+5152];
	ld.shared.f32 	%f816, [%r26+5184];
	ld.shared.f32 	%f817, [%r26+5216];
	ld.shared.f32 	%f818, [%r26+5248];
	ld.shared.f32 	%f819, [%r26+5280];
	ld.shared.f32 	%f820, [%r26+5312];
	ld.shared.f32 	%f821, [%r26+5344];
	ld.shared.f32 	%f822, [%r26+5376];
	ld.shared.f32 	%f823, [%r26+5408];
	ld.shared.f32 	%f824, [%r27+320];
	ld.shared.f32 	%f825, [%r27+5440];
	ld.shared.f32 	%f826, [%r27+324];
	ld.shared.f32 	%f827, [%r27+5444];
	ld.shared.f32 	%f828, [%r27+328];
	ld.shared.f32 	%f829, [%r27+5448];
	ld.shared.f32 	%f830, [%r27+332];
	ld.shared.f32 	%f831, [%r27+5452];
	ld.shared.f32 	%f832, [%r27+336];
	ld.shared.f32 	%f833, [%r27+5456];
	fma.rn.f32 	%f834, %f814, %f824, %f810;
	fma.rn.f32 	%f835, %f814, %f825, %f811;
	fma.rn.f32 	%f836, %f815, %f824, %f812;
	fma.rn.f32 	%f837, %f815, %f825, %f813;
	fma.rn.f32 	%f838, %f816, %f826, %f834;
	fma.rn.f32 	%f839, %f816, %f827, %f835;
	fma.rn.f32 	%f840, %f817, %f826, %f836;
	fma.rn.f32 	%f841, %f817, %f827, %f837;
	fma.rn.f32 	%f842, %f818, %f828, %f838;
	fma.rn.f32 	%f843, %f818, %f829, %f839;
	fma.rn.f32 	%f844, %f819, %f828, %f840;
	fma.rn.f32 	%f845, %f819, %f829, %f841;
	fma.rn.f32 	%f846, %f820, %f830, %f842;
	fma.rn.f32 	%f847, %f820, %f831, %f843;
	fma.rn.f32 	%f848, %f821, %f830, %f844;
	fma.rn.f32 	%f849, %f821, %f831, %f845;
	fma.rn.f32 	%f850, %f822, %f832, %f846;
	fma.rn.f32 	%f851, %f822, %f833, %f847;
	fma.rn.f32 	%f852, %f823, %f832, %f848;
	fma.rn.f32 	%f853, %f823, %f833, %f849;
	ld.shared.f32 	%f854, [%r26+5440];
	ld.shared.f32 	%f855, [%r26+5472];
	ld.shared.f32 	%f856, [%r26+5504];
	ld.shared.f32 	%f857, [%r26+5536];
	ld.shared.f32 	%f858, [%r26+5568];
	ld.shared.f32 	%f859, [%r26+5600];
	ld.shared.f32 	%f860, [%r26+5632];
	ld.shared.f32 	%f861, [%r26+5664];
	ld.shared.f32 	%f862, [%r26+5696];
	ld.shared.f32 	%f863, [%r26+5728];
	ld.shared.f32 	%f864, [%r27+340];
	ld.shared.f32 	%f865, [%r27+5460];
	ld.shared.f32 	%f866, [%r27+344];
	ld.shared.f32 	%f867, [%r27+5464];
	ld.shared.f32 	%f868, [%r27+348];
	ld.shared.f32 	%f869, [%r27+5468];
	ld.shared.f32 	%f870, [%r27+352];
	ld.shared.f32 	%f871, [%r27+5472];
	ld.shared.f32 	%f872, [%r27+356];
	ld.shared.f32 	%f873, [%r27+5476];
	fma.rn.f32 	%f874, %f854, %f864, %f850;
	fma.rn.f32 	%f875, %f854, %f865, %f851;
	fma.rn.f32 	%f876, %f855, %f864, %f852;
	fma.rn.f32 	%f877, %f855, %f865, %f853;
	fma.rn.f32 	%f878, %f856, %f866, %f874;
	fma.rn.f32 	%f879, %f856, %f867, %f875;
	fma.rn.f32 	%f880, %f857, %f866, %f876;
	fma.rn.f32 	%f881, %f857, %f867, %f877;
	fma.rn.f32 	%f882, %f858, %f868, %f878;
	fma.rn.f32 	%f883, %f858, %f869, %f879;
	fma.rn.f32 	%f884, %f859, %f868, %f880;
	fma.rn.f32 	%f885, %f859, %f869, %f881;
	fma.rn.f32 	%f886, %f860, %f870, %f882;
	fma.rn.f32 	%f887, %f860, %f871, %f883;
	fma.rn.f32 	%f888, %f861, %f870, %f884;
	fma.rn.f32 	%f889, %f861, %f871, %f885;
	fma.rn.f32 	%f890, %f862, %f872, %f886;
	fma.rn.f32 	%f891, %f862, %f873, %f887;
	fma.rn.f32 	%f892, %f863, %f872, %f888;
	fma.rn.f32 	%f893, %f863, %f873, %f889;
	ld.shared.f32 	%f894, [%r26+5760];
	ld.shared.f32 	%f895, [%r26+5792];
	ld.shared.f32 	%f896, [%r26+5824];
	ld.shared.f32 	%f897, [%r26+5856];
	ld.shared.f32 	%f898, [%r26+5888];
	ld.shared.f32 	%f899, [%r26+5920];
	ld.shared.f32 	%f900, [%r26+5952];
	ld.shared.f32 	%f901, [%r26+5984];
	ld.shared.f32 	%f902, [%r26+6016];
	ld.shared.f32 	%f903, [%r26+6048];
	ld.shared.f32 	%f904, [%r27+360];
	ld.shared.f32 	%f905, [%r27+5480];
	ld.shared.f32 	%f906, [%r27+364];
	ld.shared.f32 	%f907, [%r27+5484];
	ld.shared.f32 	%f908, [%r27+368];
	ld.shared.f32 	%f909, [%r27+5488];
	ld.shared.f32 	%f910, [%r27+372];
	ld.shared.f32 	%f911, [%r27+5492];
	ld.shared.f32 	%f912, [%r27+376];
	ld.shared.f32 	%f913, [%r27+5496];
	fma.rn.f32 	%f914, %f894, %f904, %f890;
	fma.rn.f32 	%f915, %f894, %f905, %f891;
	fma.rn.f32 	%f916, %f895, %f904, %f892;
	fma.rn.f32 	%f917, %f895, %f905, %f893;
	fma.rn.f32 	%f918, %f896, %f906, %f914;
	fma.rn.f32 	%f919, %f896, %f907, %f915;
	fma.rn.f32 	%f920, %f897, %f906, %f916;
	fma.rn.f32 	%f921, %f897, %f907, %f917;
	fma.rn.f32 	%f922, %f898, %f908, %f918;
	fma.rn.f32 	%f923, %f898, %f909, %f919;
	fma.rn.f32 	%f924, %f899, %f908, %f920;
	fma.rn.f32 	%f925, %f899, %f909, %f921;
	fma.rn.f32 	%f926, %f900, %f910, %f922;
	fma.rn.f32 	%f927, %f900, %f911, %f923;
	fma.rn.f32 	%f928, %f901, %f910, %f924;
	fma.rn.f32 	%f929, %f901, %f911, %f925;
	fma.rn.f32 	%f930, %f902, %f912, %f926;
	fma.rn.f32 	%f931, %f902, %f913, %f927;
	fma.rn.f32 	%f932, %f903, %f912, %f928;
	fma.rn.f32 	%f933, %f903, %f913, %f929;
	ld.shared.f32 	%f934, [%r26+6080];
	ld.shared.f32 	%f935, [%r26+6112];
	ld.shared.f32 	%f936, [%r26+6144];
	ld.shared.f32 	%f937, [%r26+6176];
	ld.shared.f32 	%f938, [%r26+6208];
	ld.shared.f32 	%f939, [%r26+6240];
	ld.shared.f32 	%f940, [%r26+6272];
	ld.shared.f32 	%f941, [%r26+6304];
	ld.shared.f32 	%f942, [%r26+6336];
	ld.shared.f32 	%f943, [%r26+6368];
	ld.shared.f32 	%f944, [%r27+380];
	ld.shared.f32 	%f945, [%r27+5500];
	ld.shared.f32 	%f946, [%r27+384];
	ld.shared.f32 	%f947, [%r27+5504];
	ld.shared.f32 	%f948, [%r27+388];
	ld.shared.f32 	%f949, [%r27+5508];
	ld.shared.f32 	%f950, [%r27+392];
	ld.shared.f32 	%f951, [%r27+5512];
	ld.shared.f32 	%f952, [%r27+396];
	ld.shared.f32 	%f953, [%r27+5516];
	fma.rn.f32 	%f954, %f934, %f944, %f930;
	fma.rn.f32 	%f955, %f934, %f945, %f931;
	fma.rn.f32 	%f956, %f935, %f944, %f932;
	fma.rn.f32 	%f957, %f935, %f945, %f933;
	fma.rn.f32 	%f958, %f936, %f946, %f954;
	fma.rn.f32 	%f959, %f936, %f947, %f955;
	fma.rn.f32 	%f960, %f937, %f946, %f956;
	fma.rn.f32 	%f961, %f937, %f947, %f957;
	fma.rn.f32 	%f962, %f938, %f948, %f958;
	fma.rn.f32 	%f963, %f938, %f949, %f959;
	fma.rn.f32 	%f964, %f939, %f948, %f960;
	fma.rn.f32 	%f965, %f939, %f949, %f961;
	fma.rn.f32 	%f966, %f940, %f950, %f962;
	fma.rn.f32 	%f967, %f940, %f951, %f963;
	fma.rn.f32 	%f968, %f941, %f950, %f964;
	fma.rn.f32 	%f969, %f941, %f951, %f965;
	fma.rn.f32 	%f970, %f942, %f952, %f966;
	fma.rn.f32 	%f971, %f942, %f953, %f967;
	fma.rn.f32 	%f972, %f943, %f952, %f968;
	fma.rn.f32 	%f973, %f943, %f953, %f969;
	ld.shared.f32 	%f974, [%r26+6400];
	ld.shared.f32 	%f975, [%r26+6432];
	ld.shared.f32 	%f976, [%r26+6464];
	ld.shared.f32 	%f977, [%r26+6496];
	ld.shared.f32 	%f978, [%r26+6528];
	ld.shared.f32 	%f979, [%r26+6560];
	ld.shared.f32 	%f980, [%r26+6592];
	ld.shared.f32 	%f981, [%r26+6624];
	ld.shared.f32 	%f982, [%r26+6656];
	ld.shared.f32 	%f983, [%r26+6688];
	ld.shared.f32 	%f984, [%r27+400];
	ld.shared.f32 	%f985, [%r27+5520];
	ld.shared.f32 	%f986, [%r27+404];
	ld.shared.f32 	%f987, [%r27+5524];
	ld.shared.f32 	%f988, [%r27+408];
	ld.shared.f32 	%f989, [%r27+5528];
	ld.shared.f32 	%f990, [%r27+412];
	ld.shared.f32 	%f991, [%r27+5532];
	ld.shared.f32 	%f992, [%r27+416];
	ld.shared.f32 	%f993, [%r27+5536];
	fma.rn.f32 	%f994, %f974, %f984, %f970;
	fma.rn.f32 	%f995, %f974, %f985, %f971;
	fma.rn.f32 	%f996, %f975, %f984, %f972;
	fma.rn.f32 	%f997, %f975, %f985, %f973;
	fma.rn.f32 	%f998, %f976, %f986, %f994;
	fma.rn.f32 	%f999, %f976, %f987, %f995;
	fma.rn.f32 	%f1000, %f977, %f986, %f996;
	fma.rn.f32 	%f1001, %f977, %f987, %f997;
	fma.rn.f32 	%f1002, %f978, %f988, %f998;
	fma.rn.f32 	%f1003, %f978, %f989, %f999;
	fma.rn.f32 	%f1004, %f979, %f988, %f1000;
	fma.rn.f32 	%f1005, %f979, %f989, %f1001;
	fma.rn.f32 	%f1006, %f980, %f990, %f1002;
	fma.rn.f32 	%f1007, %f980, %f991, %f1003;
	fma.rn.f32 	%f1008, %f981, %f990, %f1004;
	fma.rn.f32 	%f1009, %f981, %f991, %f1005;
	fma.rn.f32 	%f1010, %f982, %f992, %f1006;
	fma.rn.f32 	%f1011, %f982, %f993, %f1007;
	fma.rn.f32 	%f1012, %f983, %f992, %f1008;
	fma.rn.f32 	%f1013, %f983, %f993, %f1009;
	ld.shared.f32 	%f1014, [%r26+6720];
	ld.shared.f32 	%f1015, [%r26+6752];
	ld.shared.f32 	%f1016, [%r26+6784];
	ld.shared.f32 	%f1017, [%r26+6816];
	ld.shared.f32 	%f1018, [%r26+6848];
	ld.shared.f32 	%f1019, [%r26+6880];
	ld.shared.f32 	%f1020, [%r26+6912];
	ld.shared.f32 	%f1021, [%r26+6944];
	ld.shared.f32 	%f1022, [%r26+6976];
	ld.shared.f32 	%f1023, [%r26+7008];
	ld.shared.f32 	%f1024, [%r27+420];
	ld.shared.f32 	%f1025, [%r27+5540];
	ld.shared.f32 	%f1026, [%r27+424];
	ld.shared.f32 	%f1027, [%r27+5544];
	ld.shared.f32 	%f1028, [%r27+428];
	ld.shared.f32 	%f1029, [%r27+5548];
	ld.shared.f32 	%f1030, [%r27+432];
	ld.shared.f32 	%f1031, [%r27+5552];
	ld.shared.f32 	%f1032, [%r27+436];
	ld.shared.f32 	%f1033, [%r27+5556];
	fma.rn.f32 	%f1034, %f1014, %f1024, %f1010;
	fma.rn.f32 	%f1035, %f1014, %f1025, %f1011;
	fma.rn.f32 	%f1036, %f1015, %f1024, %f1012;
	fma.rn.f32 	%f1037, %f1015, %f1025, %f1013;
	fma.rn.f32 	%f1038, %f1016, %f1026, %f1034;
	fma.rn.f32 	%f1039, %f1016, %f1027, %f1035;
	fma.rn.f32 	%f1040, %f1017, %f1026, %f1036;
	fma.rn.f32 	%f1041, %f1017, %f1027, %f1037;
	fma.rn.f32 	%f1042, %f1018, %f1028, %f1038;
	fma.rn.f32 	%f1043, %f1018, %f1029, %f1039;
	fma.rn.f32 	%f1044, %f1019, %f1028, %f1040;
	fma.rn.f32 	%f1045, %f1019, %f1029, %f1041;
	fma.rn.f32 	%f1046, %f1020, %f1030, %f1042;
	fma.rn.f32 	%f1047, %f1020, %f1031, %f1043;
	fma.rn.f32 	%f1048, %f1021, %f1030, %f1044;
	fma.rn.f32 	%f1049, %f1021, %f1031, %f1045;
	fma.rn.f32 	%f1050, %f1022, %f1032, %f1046;
	fma.rn.f32 	%f1051, %f1022, %f1033, %f1047;
	fma.rn.f32 	%f1052, %f1023, %f1032, %f1048;
	fma.rn.f32 	%f1053, %f1023, %f1033, %f1049;
	ld.shared.f32 	%f1054, [%r26+7040];
	ld.shared.f32 	%f1055, [%r26+7072];
	ld.shared.f32 	%f1056, [%r26+7104];
	ld.shared.f32 	%f1057, [%r26+7136];
	ld.shared.f32 	%f1058, [%r26+7168];
	ld.shared.f32 	%f1059, [%r26+7200];
	ld.shared.f32 	%f1060, [%r26+7232];
	ld.shared.f32 	%f1061, [%r26+7264];
	ld.shared.f32 	%f1062, [%r26+7296];
	ld.shared.f32 	%f1063, [%r26+7328];
	ld.shared.f32 	%f1064, [%r27+440];
	ld.shared.f32 	%f1065, [%r27+5560];
	ld.shared.f32 	%f1066, [%r27+444];
	ld.shared.f32 	%f1067, [%r27+5564];
	ld.shared.f32 	%f1068, [%r27+448];
	ld.shared.f32 	%f1069, [%r27+5568];
	ld.shared.f32 	%f1070, [%r27+452];
	ld.shared.f32 	%f1071, [%r27+5572];
	ld.shared.f32 	%f1072, [%r27+456];
	ld.shared.f32 	%f1073, [%r27+5576];
	fma.rn.f32 	%f1074, %f1054, %f1064, %f1050;
	fma.rn.f32 	%f1075, %f1054, %f1065, %f1051;
	fma.rn.f32 	%f1076, %f1055, %f1064, %f1052;
	fma.rn.f32 	%f1077, %f1055, %f1065, %f1053;
	fma.rn.f32 	%f1078, %f1056, %f1066, %f1074;
	fma.rn.f32 	%f1079, %f1056, %f1067, %f1075;
	fma.rn.f32 	%f1080, %f1057, %f1066, %f1076;
	fma.rn.f32 	%f1081, %f1057, %f1067, %f1077;
	fma.rn.f32 	%f1082, %f1058, %f1068, %f1078;
	fma.rn.f32 	%f1083, %f1058, %f1069, %f1079;
	fma.rn.f32 	%f1084, %f1059, %f1068, %f1080;
	fma.rn.f32 	%f1085, %f1059, %f1069, %f1081;
	fma.rn.f32 	%f1086, %f1060, %f1070, %f1082;
	fma.rn.f32 	%f1087, %f1060, %f1071, %f1083;
	fma.rn.f32 	%f1088, %f1061, %f1070, %f1084;
	fma.rn.f32 	%f1089, %f1061, %f1071, %f1085;
	fma.rn.f32 	%f1090, %f1062, %f1072, %f1086;
	fma.rn.f32 	%f1091, %f1062, %f1073, %f1087;
	fma.rn.f32 	%f1092, %f1063, %f1072, %f1088;
	fma.rn.f32 	%f1093, %f1063, %f1073, %f1089;
	ld.shared.f32 	%f1094, [%r26+7360];
	ld.shared.f32 	%f1095, [%r26+7392];
	ld.shared.f32 	%f1096, [%r26+7424];
	ld.shared.f32 	%f1097, [%r26+7456];
	ld.shared.f32 	%f1098, [%r26+7488];
	ld.shared.f32 	%f1099, [%r26+7520];
	ld.shared.f32 	%f1100, [%r26+7552];
	ld.shared.f32 	%f1101, [%r26+7584];
	ld.shared.f32 	%f1102, [%r26+7616];
	ld.shared.f32 	%f1103, [%r26+7648];
	ld.shared.f32 	%f1104, [%r27+460];
	ld.shared.f32 	%f1105, [%r27+5580];
	ld.shared.f32 	%f1106, [%r27+464];
	ld.shared.f32 	%f1107, [%r27+5584];
	ld.shared.f32 	%f1108, [%r27+468];
	ld.shared.f32 	%f1109, [%r27+5588];
	ld.shared.f32 	%f1110, [%r27+472];
	ld.shared.f32 	%f1111, [%r27+5592];
	ld.shared.f32 	%f1112, [%r27+476];
	ld.shared.f32 	%f1113, [%r27+5596];
	fma.rn.f32 	%f1114, %f1094, %f1104, %f1090;
	fma.rn.f32 	%f1115, %f1094, %f1105, %f1091;
	fma.rn.f32 	%f1116, %f1095, %f1104, %f1092;
	fma.rn.f32 	%f1117, %f1095, %f1105, %f1093;
	fma.rn.f32 	%f1118, %f1096, %f1106, %f1114;
	fma.rn.f32 	%f1119, %f1096, %f1107, %f1115;
	fma.rn.f32 	%f1120, %f1097, %f1106, %f1116;
	fma.rn.f32 	%f1121, %f1097, %f1107, %f1117;
	fma.rn.f32 	%f1122, %f1098, %f1108, %f1118;
	fma.rn.f32 	%f1123, %f1098, %f1109, %f1119;
	fma.rn.f32 	%f1124, %f1099, %f1108, %f1120;
	fma.rn.f32 	%f1125, %f1099, %f1109, %f1121;
	fma.rn.f32 	%f1126, %f1100, %f1110, %f1122;
	fma.rn.f32 	%f1127, %f1100, %f1111, %f1123;
	fma.rn.f32 	%f1128, %f1101, %f1110, %f1124;
	fma.rn.f32 	%f1129, %f1101, %f1111, %f1125;
	fma.rn.f32 	%f1130, %f1102, %f1112, %f1126;
	fma.rn.f32 	%f1131, %f1102, %f1113, %f1127;
	fma.rn.f32 	%f1132, %f1103, %f1112, %f1128;
	fma.rn.f32 	%f1133, %f1103, %f1113, %f1129;
	ld.shared.f32 	%f1134, [%r26+7680];
	ld.shared.f32 	%f1135, [%r26+7712];
	ld.shared.f32 	%f1136, [%r26+7744];
	ld.shared.f32 	%f1137, [%r26+7776];
	ld.shared.f32 	%f1138, [%r26+7808];
	ld.shared.f32 	%f1139, [%r26+7840];
	ld.shared.f32 	%f1140, [%r26+7872];
	ld.shared.f32 	%f1141, [%r26+7904];
	ld.shared.f32 	%f1142, [%r26+7936];
	ld.shared.f32 	%f1143, [%r26+7968];
	ld.shared.f32 	%f1144, [%r27+480];
	ld.shared.f32 	%f1145, [%r27+5600];
	ld.shared.f32 	%f1146, [%r27+484];
	ld.shared.f32 	%f1147, [%r27+5604];
	ld.shared.f32 	%f1148, [%r27+488];
	ld.shared.f32 	%f1149, [%r27+5608];
	ld.shared.f32 	%f1150, [%r27+492];
	ld.shared.f32 	%f1151, [%r27+5612];
	ld.shared.f32 	%f1152, [%r27+496];
	ld.shared.f32 	%f1153, [%r27+5616];
	fma.rn.f32 	%f1154, %f1134, %f1144, %f1130;
	fma.rn.f32 	%f1155, %f1134, %f1145, %f1131;
	fma.rn.f32 	%f1156, %f1135, %f1144, %f1132;
	fma.rn.f32 	%f1157, %f1135, %f1145, %f1133;
	fma.rn.f32 	%f1158, %f1136, %f1146, %f1154;
	fma.rn.f32 	%f1159, %f1136, %f1147, %f1155;
	fma.rn.f32 	%f1160, %f1137, %f1146, %f1156;
	fma.rn.f32 	%f1161, %f1137, %f1147, %f1157;
	fma.rn.f32 	%f1162, %f1138, %f1148, %f1158;
	fma.rn.f32 	%f1163, %f1138, %f1149, %f1159;
	fma.rn.f32 	%f1164, %f1139, %f1148, %f1160;
	fma.rn.f32 	%f1165, %f1139, %f1149, %f1161;
	fma.rn.f32 	%f1166, %f1140, %f1150, %f1162;
	fma.rn.f32 	%f1167, %f1140, %f1151, %f1163;
	fma.rn.f32 	%f1168, %f1141, %f1150, %f1164;
	fma.rn.f32 	%f1169, %f1141, %f1151, %f1165;
	fma.rn.f32 	%f1170, %f1142, %f1152, %f1166;
	fma.rn.f32 	%f1171, %f1142, %f1153, %f1167;
	fma.rn.f32 	%f1172, %f1143, %f1152, %f1168;
	fma.rn.f32 	%f1173, %f1143, %f1153, %f1169;
	ld.shared.f32 	%f1174, [%r26+8000];
	ld.shared.f32 	%f1175, [%r26+8032];
	ld.shared.f32 	%f1176, [%r26+8064];
	ld.shared.f32 	%f1177, [%r26+8096];
	ld.shared.f32 	%f1178, [%r26+8128];
	ld.shared.f32 	%f1179, [%r26+8160];
	ld.shared.f32 	%f1180, [%r26+8192];
	ld.shared.f32 	%f1181, [%r26+8224];
	ld.shared.f32 	%f1182, [%r26+8256];
	ld.shared.f32 	%f1183, [%r26+8288];
	ld.shared.f32 	%f1184, [%r27+500];
	ld.shared.f32 	%f1185, [%r27+5620];
	ld.shared.f32 	%f1186, [%r27+504];
	ld.shared.f32 	%f1187, [%r27+5624];
	ld.shared.f32 	%f1188, [%r27+508];
	ld.shared.f32 	%f1189, [%r27+5628];
	ld.shared.f32 	%f1190, [%r27+512];
	ld.shared.f32 	%f1191, [%r27+5632];
	ld.shared.f32 	%f1192, [%r27+516];
	ld.shared.f32 	%f1193, [%r27+5636];
	fma.rn.f32 	%f1194, %f1174, %f1184, %f1170;
	fma.rn.f32 	%f1195, %f1174, %f1185, %f1171;
	fma.rn.f32 	%f1196, %f1175, %f1184, %f1172;
	fma.rn.f32 	%f1197, %f1175, %f1185, %f1173;
	fma.rn.f32 	%f1198, %f1176, %f1186, %f1194;
	fma.rn.f32 	%f1199, %f1176, %f1187, %f1195;
	fma.rn.f32 	%f1200, %f1177, %f1186, %f1196;
	fma.rn.f32 	%f1201, %f1177, %f1187, %f1197;
	fma.rn.f32 	%f1202, %f1178, %f1188, %f1198;
	fma.rn.f32 	%f1203, %f1178, %f1189, %f1199;
	fma.rn.f32 	%f1204, %f1179, %f1188, %f1200;
	fma.rn.f32 	%f1205, %f1179, %f1189, %f1201;
	fma.rn.f32 	%f1206, %f1180, %f1190, %f1202;
	fma.rn.f32 	%f1207, %f1180, %f1191, %f1203;
	fma.rn.f32 	%f1208, %f1181, %f1190, %f1204;
	fma.rn.f32 	%f1209, %f1181, %f1191, %f1205;
	fma.rn.f32 	%f1210, %f1182, %f1192, %f1206;
	fma.rn.f32 	%f1211, %f1182, %f1193, %f1207;
	fma.rn.f32 	%f1212, %f1183, %f1192, %f1208;
	fma.rn.f32 	%f1213, %f1183, %f1193, %f1209;
	ld.shared.f32 	%f1214, [%r26+8320];
	ld.shared.f32 	%f1215, [%r26+8352];
	ld.shared.f32 	%f1216, [%r26+8384];
	ld.shared.f32 	%f1217, [%r26+8416];
	ld.shared.f32 	%f1218, [%r26+8448];
	ld.shared.f32 	%f1219, [%r26+8480];
	ld.shared.f32 	%f1220, [%r26+8512];
	ld.shared.f32 	%f1221, [%r26+8544];
	ld.shared.f32 	%f1222, [%r26+8576];
	ld.shared.f32 	%f1223, [%r26+8608];
	ld.shared.f32 	%f1224, [%r27+520];
	ld.shared.f32 	%f1225, [%r27+5640];
	ld.shared.f32 	%f1226, [%r27+524];
	ld.shared.f32 	%f1227, [%r27+5644];
	ld.shared.f32 	%f1228, [%r27+528];
	ld.shared.f32 	%f1229, [%r27+5648];
	ld.shared.f32 	%f1230, [%r27+532];
	ld.shared.f32 	%f1231, [%r27+5652];
	ld.shared.f32 	%f1232, [%r27+536];
	ld.shared.f32 	%f1233, [%r27+5656];
	fma.rn.f32 	%f1234, %f1214, %f1224, %f1210;
	fma.rn.f32 	%f1235, %f1214, %f1225, %f1211;
	fma.rn.f32 	%f1236, %f1215, %f1224, %f1212;
	fma.rn.f32 	%f1237, %f1215, %f1225, %f1213;
	fma.rn.f32 	%f1238, %f1216, %f1226, %f1234;
	fma.rn.f32 	%f1239, %f1216, %f1227, %f1235;
	fma.rn.f32 	%f1240, %f1217, %f1226, %f1236;
	fma.rn.f32 	%f1241, %f1217, %f1227, %f1237;
	fma.rn.f32 	%f1242, %f1218, %f1228, %f1238;
	fma.rn.f32 	%f1243, %f1218, %f1229, %f1239;
	fma.rn.f32 	%f1244, %f1219, %f1228, %f1240;
	fma.rn.f32 	%f1245, %f1219, %f1229, %f1241;
	fma.rn.f32 	%f1246, %f1220, %f1230, %f1242;
	fma.rn.f32 	%f1247, %f1220, %f1231, %f1243;
	fma.rn.f32 	%f1248, %f1221, %f1230, %f1244;
	fma.rn.f32 	%f1249, %f1221, %f1231, %f1245;
	fma.rn.f32 	%f1250, %f1222, %f1232, %f1246;
	fma.rn.f32 	%f1251, %f1222, %f1233, %f1247;
	fma.rn.f32 	%f1252, %f1223, %f1232, %f1248;
	fma.rn.f32 	%f1253, %f1223, %f1233, %f1249;
	ld.shared.f32 	%f1254, [%r26+8640];
	ld.shared.f32 	%f1255, [%r26+8672];
	ld.shared.f32 	%f1256, [%r26+8704];
	ld.shared.f32 	%f1257, [%r26+8736];
	ld.shared.f32 	%f1258, [%r26+8768];
	ld.shared.f32 	%f1259, [%r26+8800];
	ld.shared.f32 	%f1260, [%r26+8832];
	ld.shared.f32 	%f1261, [%r26+8864];
	ld.shared.f32 	%f1262, [%r26+8896];
	ld.shared.f32 	%f1263, [%r26+8928];
	ld.shared.f32 	%f1264, [%r27+540];
	ld.shared.f32 	%f1265, [%r27+5660];
	ld.shared.f32 	%f1266, [%r27+544];
	ld.shared.f32 	%f1267, [%r27+5664];
	ld.shared.f32 	%f1268, [%r27+548];
	ld.shared.f32 	%f1269, [%r27+5668];
	ld.shared.f32 	%f1270, [%r27+552];
	ld.shared.f32 	%f1271, [%r27+5672];
	ld.shared.f32 	%f1272, [%r27+556];
	ld.shared.f32 	%f1273, [%r27+5676];
	fma.rn.f32 	%f1274, %f1254, %f1264, %f1250;
	fma.rn.f32 	%f1275, %f1254, %f1265, %f1251;
	fma.rn.f32 	%f1276, %f1255, %f1264, %f1252;
	fma.rn.f32 	%f1277, %f1255, %f1265, %f1253;
	fma.rn.f32 	%f1278, %f1256, %f1266, %f1274;
	fma.rn.f32 	%f1279, %f1256, %f1267, %f1275;
	fma.rn.f32 	%f1280, %f1257, %f1266, %f1276;
	fma.rn.f32 	%f1281, %f1257, %f1267, %f1277;
	fma.rn.f32 	%f1282, %f1258, %f1268, %f1278;
	fma.rn.f32 	%f1283, %f1258, %f1269, %f1279;
	fma.rn.f32 	%f1284, %f1259, %f1268, %f1280;
	fma.rn.f32 	%f1285, %f1259, %f1269, %f1281;
	fma.rn.f32 	%f1286, %f1260, %f1270, %f1282;
	fma.rn.f32 	%f1287, %f1260, %f1271, %f1283;
	fma.rn.f32 	%f1288, %f1261, %f1270, %f1284;
	fma.rn.f32 	%f1289, %f1261, %f1271, %f1285;
	fma.rn.f32 	%f1290, %f1262, %f1272, %f1286;
	fma.rn.f32 	%f1291, %f1262, %f1273, %f1287;
	fma.rn.f32 	%f1292, %f1263, %f1272, %f1288;
	fma.rn.f32 	%f1293, %f1263, %f1273, %f1289;
	ld.shared.f32 	%f1294, [%r26+8960];
	ld.shared.f32 	%f1295, [%r26+8992];
	ld.shared.f32 	%f1296, [%r26+9024];
	ld.shared.f32 	%f1297, [%r26+9056];
	ld.shared.f32 	%f1298, [%r26+9088];
	ld.shared.f32 	%f1299, [%r26+9120];
	ld.shared.f32 	%f1300, [%r26+9152];
	ld.shared.f32 	%f1301, [%r26+9184];
	ld.shared.f32 	%f1302, [%r26+9216];
	ld.shared.f32 	%f1303, [%r26+9248];
	ld.shared.f32 	%f1304, [%r27+560];
	ld.shared.f32 	%f1305, [%r27+5680];
	ld.shared.f32 	%f1306, [%r27+564];
	ld.shared.f32 	%f1307, [%r27+5684];
	ld.shared.f32 	%f1308, [%r27+568];
	ld.shared.f32 	%f1309, [%r27+5688];
	ld.shared.f32 	%f1310, [%r27+572];
	ld.shared.f32 	%f1311, [%r27+5692];
	ld.shared.f32 	%f1312, [%r27+576];
	ld.shared.f32 	%f1313, [%r27+5696];
	fma.rn.f32 	%f1314, %f1294, %f1304, %f1290;
	fma.rn.f32 	%f1315, %f1294, %f1305, %f1291;
	fma.rn.f32 	%f1316, %f1295, %f1304, %f1292;
	fma.rn.f32 	%f1317, %f1295, %f1305, %f1293;
	fma.rn.f32 	%f1318, %f1296, %f1306, %f1314;
	fma.rn.f32 	%f1319, %f1296, %f1307, %f1315;
	fma.rn.f32 	%f1320, %f1297, %f1306, %f1316;
	fma.rn.f32 	%f1321, %f1297, %f1307, %f1317;
	fma.rn.f32 	%f1322, %f1298, %f1308, %f1318;
	fma.rn.f32 	%f1323, %f1298, %f1309, %f1319;
	fma.rn.f32 	%f1324, %f1299, %f1308, %f1320;
	fma.rn.f32 	%f1325, %f1299, %f1309, %f1321;
	fma.rn.f32 	%f1326, %f1300, %f1310, %f1322;
	fma.rn.f32 	%f1327, %f1300, %f1311, %f1323;
	fma.rn.f32 	%f1328, %f1301, %f1310, %f1324;
	fma.rn.f32 	%f1329, %f1301, %f1311, %f1325;
	fma.rn.f32 	%f1330, %f1302, %f1312, %f1326;
	fma.rn.f32 	%f1331, %f1302, %f1313, %f1327;
	fma.rn.f32 	%f1332, %f1303, %f1312, %f1328;
	fma.rn.f32 	%f1333, %f1303, %f1313, %f1329;
	ld.shared.f32 	%f1334, [%r26+9280];
	ld.shared.f32 	%f1335, [%r26+9312];
	ld.shared.f32 	%f1336, [%r26+9344];
	ld.shared.f32 	%f1337, [%r26+9376];
	ld.shared.f32 	%f1338, [%r26+9408];
	ld.shared.f32 	%f1339, [%r26+9440];
	ld.shared.f32 	%f1340, [%r26+9472];
	ld.shared.f32 	%f1341, [%r26+9504];
	ld.shared.f32 	%f1342, [%r26+9536];
	ld.shared.f32 	%f1343, [%r26+9568];
	ld.shared.f32 	%f1344, [%r27+580];
	ld.shared.f32 	%f1345, [%r27+5700];
	ld.shared.f32 	%f1346, [%r27+584];
	ld.shared.f32 	%f1347, [%r27+5704];
	ld.shared.f32 	%f1348, [%r27+588];
	ld.shared.f32 	%f1349, [%r27+5708];
	ld.shared.f32 	%f1350, [%r27+592];
	ld.shared.f32 	%f1351, [%r27+5712];
	ld.shared.f32 	%f1352, [%r27+596];
	ld.shared.f32 	%f1353, [%r27+5716];
	fma.rn.f32 	%f1354, %f1334, %f1344, %f1330;
	fma.rn.f32 	%f1355, %f1334, %f1345, %f1331;
	fma.rn.f32 	%f1356, %f1335, %f1344, %f1332;
	fma.rn.f32 	%f1357, %f1335, %f1345, %f1333;
	fma.rn.f32 	%f1358, %f1336, %f1346, %f1354;
	fma.rn.f32 	%f1359, %f1336, %f1347, %f1355;
	fma.rn.f32 	%f1360, %f1337, %f1346, %f1356;
	fma.rn.f32 	%f1361, %f1337, %f1347, %f1357;
	fma.rn.f32 	%f1362, %f1338, %f1348, %f1358;
	fma.rn.f32 	%f1363, %f1338, %f1349, %f1359;
	fma.rn.f32 	%f1364, %f1339, %f1348, %f1360;
	fma.rn.f32 	%f1365, %f1339, %f1349, %f1361;
	fma.rn.f32 	%f1366, %f1340, %f1350, %f1362;
	fma.rn.f32 	%f1367, %f1340, %f1351, %f1363;
	fma.rn.f32 	%f1368, %f1341, %f1350, %f1364;
	fma.rn.f32 	%f1369, %f1341, %f1351, %f1365;
	fma.rn.f32 	%f1370, %f1342, %f1352, %f1366;
	fma.rn.f32 	%f1371, %f1342, %f1353, %f1367;
	fma.rn.f32 	%f1372, %f1343, %f1352, %f1368;
	fma.rn.f32 	%f1373, %f1343, %f1353, %f1369;
	ld.shared.f32 	%f1374, [%r26+9600];
	ld.shared.f32 	%f1375, [%r26+9632];
	ld.shared.f32 	%f1376, [%r26+9664];
	ld.shared.f32 	%f1377, [%r26+9696];
	ld.shared.f32 	%f1378, [%r26+9728];
	ld.shared.f32 	%f1379, [%r26+9760];
	ld.shared.f32 	%f1380, [%r26+9792];
	ld.shared.f32 	%f1381, [%r26+9824];
	ld.shared.f32 	%f1382, [%r26+9856];
	ld.shared.f32 	%f1383, [%r26+9888];
	ld.shared.f32 	%f1384, [%r27+600];
	ld.shared.f32 	%f1385, [%r27+5720];
	ld.shared.f32 	%f1386, [%r27+604];
	ld.shared.f32 	%f1387, [%r27+5724];
	ld.shared.f32 	%f1388, [%r27+608];
	ld.shared.f32 	%f1389, [%r27+5728];
	ld.shared.f32 	%f1390, [%r27+612];
	ld.shared.f32 	%f1391, [%r27+5732];
	ld.shared.f32 	%f1392, [%r27+616];
	ld.shared.f32 	%f1393, [%r27+5736];
	fma.rn.f32 	%f1394, %f1374, %f1384, %f1370;
	fma.rn.f32 	%f1395, %f1374, %f1385, %f1371;
	fma.rn.f32 	%f1396, %f1375, %f1384, %f1372;
	fma.rn.f32 	%f1397, %f1375, %f1385, %f1373;
	fma.rn.f32 	%f1398, %f1376, %f1386, %f1394;
	fma.rn.f32 	%f1399, %f1376, %f1387, %f1395;
	fma.rn.f32 	%f1400, %f1377, %f1386, %f1396;
	fma.rn.f32 	%f1401, %f1377, %f1387, %f1397;
	fma.rn.f32 	%f1402, %f1378, %f1388, %f1398;
	fma.rn.f32 	%f1403, %f1378, %f1389, %f1399;
	fma.rn.f32 	%f1404, %f1379, %f1388, %f1400;
	fma.rn.f32 	%f1405, %f1379, %f1389, %f1401;
	fma.rn.f32 	%f1406, %f1380, %f1390, %f1402;
	fma.rn.f32 	%f1407, %f1380, %f1391, %f1403;
	fma.rn.f32 	%f1408, %f1381, %f1390, %f1404;
	fma.rn.f32 	%f1409, %f1381, %f1391, %f1405;
	fma.rn.f32 	%f1410, %f1382, %f1392, %f1406;
	fma.rn.f32 	%f1411, %f1382, %f1393, %f1407;
	fma.rn.f32 	%f1412, %f1383, %f1392, %f1408;
	fma.rn.f32 	%f1413, %f1383, %f1393, %f1409;
	ld.shared.f32 	%f1414, [%r26+9920];
	ld.shared.f32 	%f1415, [%r26+9952];
	ld.shared.f32 	%f1416, [%r26+9984];
	ld.shared.f32 	%f1417, [%r26+10016];
	ld.shared.f32 	%f1418, [%r26+10048];
	ld.shared.f32 	%f1419, [%r26+10080];
	ld.shared.f32 	%f1420, [%r26+10112];
	ld.shared.f32 	%f1421, [%r26+10144];
	ld.shared.f32 	%f1422, [%r26+10176];
	ld.shared.f32 	%f1423, [%r26+10208];
	ld.shared.f32 	%f1424, [%r27+620];
	ld.shared.f32 	%f1425, [%r27+5740];
	ld.shared.f32 	%f1426, [%r27+624];
	ld.shared.f32 	%f1427, [%r27+5744];
	ld.shared.f32 	%f1428, [%r27+628];
	ld.shared.f32 	%f1429, [%r27+5748];
	ld.shared.f32 	%f1430, [%r27+632];
	ld.shared.f32 	%f1431, [%r27+5752];
	ld.shared.f32 	%f1432, [%r27+636];
	ld.shared.f32 	%f1433, [%r27+5756];
	fma.rn.f32 	%f1434, %f1414, %f1424, %f1410;
	fma.rn.f32 	%f1435, %f1414, %f1425, %f1411;
	fma.rn.f32 	%f1436, %f1415, %f1424, %f1412;
	fma.rn.f32 	%f1437, %f1415, %f1425, %f1413;
	fma.rn.f32 	%f1438, %f1416, %f1426, %f1434;
	fma.rn.f32 	%f1439, %f1416, %f1427, %f1435;
	fma.rn.f32 	%f1440, %f1417, %f1426, %f1436;
	fma.rn.f32 	%f1441, %f1417, %f1427, %f1437;
	fma.rn.f32 	%f1442, %f1418, %f1428, %f1438;
	fma.rn.f32 	%f1443, %f1418, %f1429, %f1439;
	fma.rn.f32 	%f1444, %f1419, %f1428, %f1440;
	fma.rn.f32 	%f1445, %f1419, %f1429, %f1441;
	fma.rn.f32 	%f1446, %f1420, %f1430, %f1442;
	fma.rn.f32 	%f1447, %f1420, %f1431, %f1443;
	fma.rn.f32 	%f1448, %f1421, %f1430, %f1444;
	fma.rn.f32 	%f1449, %f1421, %f1431, %f1445;
	fma.rn.f32 	%f1457, %f1422, %f1432, %f1446;
	fma.rn.f32 	%f1455, %f1422, %f1433, %f1447;
	fma.rn.f32 	%f1456, %f1423, %f1432, %f1448;
	fma.rn.f32 	%f1454, %f1423, %f1433, %f1449;
	add.s32 	%r182, %r182, 1;
	setp.ne.s32 	%p92, %r182, 3;
	@%p92 bra 	$L__BB0_2;
	add.s32 	%r181, %r181, 1;
	setp.ne.s32 	%p93, %r181, 3;
	@%p93 bra 	$L__BB0_1;
	ld.param.u64 	%rd60, [default_function_kernel0_param_2];
	cvta.to.global.u64 	%rd57, %rd60;
	mad.lo.s32 	%r176, %r5, 784, %r2;
	mad.lo.s32 	%r177, %r23, 12544, %r176;
	add.s32 	%r178, %r177, %r10;
	mad.lo.s32 	%r179, %r7, 28, %r178;
	add.s32 	%r180, %r179, %r4;
	mul.wide.u32 	%rd58, %r180, 4;
	add.s64 	%rd59, %rd57, %rd58;
	st.global.f32 	[%rd59], %f1457;
	st.global.f32 	[%rd59+25088], %f1455;
	st.global.f32 	[%rd59+224], %f1456;
	st.global.f32 	[%rd59+25312], %f1454;
	ret;

}
	// .globl	_Z6conv2dPfPKfS_
.visible .entry _Z6conv2dPfPKfS_(
	.param .u64 .ptr .align 1 _Z6conv2dPfPKfS__param_0,
	.param .u64 .ptr .align 1 _Z6conv2dPfPKfS__param_1,
	.param .u64 .ptr .align 1 _Z6conv2dPfPKfS__param_2
)
{
	.reg .pred 	%p<14>;
	.reg .b16 	%rs<5>;
	.reg .b32 	%r<239>;
	.reg .b32 	%f<1691>;
	.reg .b64 	%rd<277>;

	ld.param.u64 	%rd4, [_Z6conv2dPfPKfS__param_0];
	cvta.to.global.u64 	%rd1, %rd4;
	mov.u32 	%r46, %ctaid.x;
	mul.hi.u32 	%r47, %r46, -1840700269;
	shr.u32 	%r1, %r47, 3;
	mul.lo.s32 	%r48, %r1, 14;
	sub.s32 	%r2, %r46, %r48;
	mov.u32 	%r3, %tid.x;
	cvt.u16.u32 	%rs1, %r3;
	mul.hi.u16 	%rs2, %rs1, 683;
	cvt.u32.u16 	%r4, %rs2;
	mul.lo.s16 	%rs3, %rs2, 96;
	sub.s16 	%rs4, %rs1, %rs3;
	cvt.u32.u16 	%r5, %rs4;
	mov.u32 	%r6, %ntid.x;
	add.s32 	%r49, %r3, %r6;
	max.u32 	%r50, %r49, 1920;
	setp.lt.u32 	%p1, %r49, 1920;
	selp.u32 	%r51, 1, 0, %p1;
	add.s32 	%r52, %r49, %r51;
	sub.s32 	%r53, %r50, %r52;
	div.u32 	%r54, %r53, %r6;
	add.s32 	%r7, %r54, %r51;
	and.b32  	%r55, %r7, 3;
	setp.eq.s32 	%p2, %r55, 3;
	mov.u32 	%r234, %r3;
	@%p2 bra 	$L__BB1_3;
	add.s32 	%r56, %r7, 1;
	and.b32  	%r57, %r56, 3;
	shl.b32 	%r58, %r3, 2;
	mov.u32 	%r59, shared_input;
	add.s32 	%r231, %r59, %r58;
	shl.b32 	%r9, %r6, 2;
	neg.s32 	%r230, %r57;
	mad.lo.s32 	%r234, %r6, %r57, %r3;
$L__BB1_2:
	.pragma "nounroll";
	mov.b32 	%r60, 0;
	st.shared.u32 	[%r231], %r60;
	add.s32 	%r231, %r231, %r9;
	add.s32 	%r230, %r230, 1;
	setp.ne.s32 	%p3, %r230, 0;
	@%p3 bra 	$L__BB1_2;
$L__BB1_3:
	setp.lt.u32 	%p4, %r7, 3;
	@%p4 bra 	$L__BB1_6;
	shl.b32 	%r17, %r6, 2;
	shl.b32 	%r61, %r234, 2;
	mov.u32 	%r62, shared_input;
	add.s32 	%r233, %r62, %r61;
	shl.b32 	%r19, %r6, 4;
	shl.b32 	%r20, %r6, 3;
	mul.lo.s32 	%r21, %r6, 12;
$L__BB1_5:
	mov.b32 	%r63, 0;
	st.shared.u32 	[%r233], %r63;
	add.s32 	%r64, %r233, %r17;
	st.shared.u32 	[%r64], %r63;
	add.s32 	%r65, %r233, %r20;
	st.shared.u32 	[%r65], %r63;
	add.s32 	%r66, %r233, %r21;
	st.shared.u32 	[%r66], %r63;
	add.s32 	%r234, %r234, %r17;
	add.s32 	%r233, %r233, %r19;
	setp.lt.u32 	%p5, %r234, 1920;
	@%p5 bra 	$L__BB1_5;
$L__BB1_6:
	shl.b32 	%r67, %r2, 1;
	shl.b32 	%r26, %r1, 4;
	setp.ne.s32 	%p6, %r2, 0;
	max.u32 	%r68, %r67, 1;
	add.s32 	%r27, %r68, -1;
	min.u32 	%r69, %r67, 25;
	add.s32 	%r28, %r69, 3;
	bar.sync 	0;
	@%p6 bra 	$L__BB1_12;
	sub.s32 	%r82, %r28, %r27;
	mul.lo.s32 	%r29, %r82, 28;
	mul.lo.s32 	%r30, %r27, 28;
	mov.u32 	%r237, %r4;
$L__BB1_8:
	setp.le.u32 	%p10, %r29, %r5;
	@%p10 bra 	$L__BB1_11;
	add.s32 	%r83, %r26, %r237;
	mad.lo.s32 	%r40, %r83, 784, %r30;
	mul.lo.s32 	%r41, %r237, 120;
	mov.u32 	%r238, %r5;
$L__BB1_10:
	shr.u32 	%r84, %r238, 2;
	mul.hi.u32 	%r85, %r84, 613566757;
	mul.lo.s32 	%r86, %r85, 28;
	sub.s32 	%r87, %r238, %r86;
	add.s32 	%r88, %r40, %r238;
	mul.wide.u32 	%rd7, %r88, 4;
	add.s64 	%rd8, %rd1, %rd7;
	ld.global.nc.f32 	%f10, [%rd8];
	add.s32 	%r89, %r41, %r87;
	mad.lo.s32 	%r90, %r85, 30, %r89;
	shl.b32 	%r91, %r90, 2;
	mov.u32 	%r92, shared_input;
	add.s32 	%r93, %r92, %r91;
	st.shared.f32 	[%r93+124], %f10;
	add.s32 	%r238, %r238, 96;
	setp.lt.u32 	%p11, %r238, %r29;
	@%p11 bra 	$L__BB1_10;
$L__BB1_11:
	add.s32 	%r44, %r237, 7;
	setp.lt.u32 	%p12, %r237, 9;
	mov.u32 	%r237, %r44;
	@%p12 bra 	$L__BB1_8;
	bra.uni 	$L__BB1_17;
$L__BB1_12:
	sub.s32 	%r70, %r28, %r27;
	mul.lo.s32 	%r31, %r70, 28;
	mul.lo.s32 	%r32, %r27, 28;
	mov.u32 	%r235, %r4;
$L__BB1_13:
	setp.le.u32 	%p7, %r31, %r5;
	@%p7 bra 	$L__BB1_16;
	add.s32 	%r71, %r26, %r235;
	mad.lo.s32 	%r34, %r71, 784, %r32;
	mul.lo.s32 	%r35, %r235, 120;
	mov.u32 	%r236, %r5;
$L__BB1_15:
	shr.u32 	%r72, %r236, 2;
	mul.hi.u32 	%r73, %r72, 613566757;
	mul.lo.s32 	%r74, %r73, 28;
	sub.s32 	%r75, %r236, %r74;
	add.s32 	%r76, %r34, %r236;
	mul.wide.u32 	%rd5, %r76, 4;
	add.s64 	%rd6, %rd1, %rd5;
	ld.global.nc.f32 	%f9, [%rd6];
	add.s32 	%r77, %r35, %r75;
	mad.lo.s32 	%r78, %r73, 30, %r77;
	shl.b32 	%r79, %r78, 2;
	mov.u32 	%r80, shared_input;
	add.s32 	%r81, %r80, %r79;
	st.shared.f32 	[%r81+4], %f9;
	add.s32 	%r236, %r236, 96;
	setp.lt.u32 	%p8, %r236, %r31;
	@%p8 bra 	$L__BB1_15;
$L__BB1_16:
	add.s32 	%r38, %r235, 7;
	setp.lt.u32 	%p9, %r235, 9;
	mov.u32 	%r235, %r38;
	@%p9 bra 	$L__BB1_13;
$L__BB1_17:
	ld.param.u64 	%rd275, [_Z6conv2dPfPKfS__param_1];
	cvta.to.global.u64 	%rd9, %rd275;
	bar.sync 	0;
	shl.b32 	%r45, %r4, 2;
	mad.lo.s32 	%r94, %r1, 13824, %r5;
	mul.wide.u32 	%rd10, %r94, 4;
	add.s64 	%rd11, %rd9, %rd10;
	ld.global.nc.f32 	%f11, [%rd11];
	ld.global.nc.f32 	%f12, [%rd11+384];
	ld.global.nc.f32 	%f13, [%rd11+768];
	ld.global.nc.f32 	%f14, [%rd11+1152];
	ld.global.nc.f32 	%f15, [%rd11+1536];
	add.s32 	%r95, %r94, 480;
	mul.wide.u32 	%rd12, %r95, 4;
	add.s64 	%rd13, %rd9, %rd12;
	ld.global.nc.f32 	%f16, [%rd13];
	add.s32 	%r96, %r94, 576;
	mul.wide.u32 	%rd14, %r96, 4;
	add.s64 	%rd15, %rd9, %rd14;
	ld.global.nc.f32 	%f17, [%rd15];
	add.s32 	%r97, %r94, 672;
	mul.wide.u32 	%rd16, %r97, 4;
	add.s64 	%rd17, %rd9, %rd16;
	ld.global.nc.f32 	%f18, [%rd17];
	add.s32 	%r98, %r94, 768;
	mul.wide.u32 	%rd18, %r98, 4;
	add.s64 	%rd19, %rd9, %rd18;
	ld.global.nc.f32 	%f19, [%rd19];
	shl.b32 	%r99, %r4, 4;
	mov.u32 	%r100, shared_input;
	add.s32 	%r101, %r100, %r99;
	ld.shared.v4.f32 	{%f20, %f21, %f22, %f23}, [%r101];
	fma.rn.f32 	%f24, %f20, %f11, 0f00000000;
	fma.rn.f32 	%f25, %f21, %f11, 0f00000000;
	fma.rn.f32 	%f26, %f21, %f12, %f24;
	fma.rn.f32 	%f27, %f22, %f11, 0f00000000;
	fma.rn.f32 	%f28, %f22, %f12, %f25;
	fma.rn.f32 	%f29, %f22, %f13, %f26;
	fma.rn.f32 	%f30, %f23, %f11, 0f00000000;
	fma.rn.f32 	%f31, %f23, %f12, %f27;
	fma.rn.f32 	%f32, %f23, %f13, %f28;
	ld.shared.v2.f32 	{%f33, %f34}, [%r101+16];
	fma.rn.f32 	%f35, %f33, %f12, %f30;
	fma.rn.f32 	%f36, %f33, %f13, %f31;
	fma.rn.f32 	%f37, %f34, %f13, %f35;
	ld.shared.v2.f32 	{%f38, %f39}, [%r101+120];
	fma.rn.f32 	%f40, %f38, %f11, 0f00000000;
	fma.rn.f32 	%f41, %f38, %f14, %f29;
	fma.rn.f32 	%f42, %f39, %f11, 0f00000000;
	fma.rn.f32 	%f43, %f39, %f12, %f40;
	fma.rn.f32 	%f44, %f39, %f14, %f32;
	fma.rn.f32 	%f45, %f39, %f15, %f41;
	ld.shared.v4.f32 	{%f46, %f47, %f48, %f49}, [%r101+128];
	fma.rn.f32 	%f50, %f46, %f11, 0f00000000;
	fma.rn.f32 	%f51, %f46, %f12, %f42;
	fma.rn.f32 	%f52, %f46, %f13, %f43;
	fma.rn.f32 	%f53, %f46, %f14, %f36;
	fma.rn.f32 	%f54, %f46, %f15, %f44;
	fma.rn.f32 	%f55, %f46, %f16, %f45;
	fma.rn.f32 	%f56, %f47, %f11, 0f00000000;
	fma.rn.f32 	%f57, %f47, %f12, %f50;
	fma.rn.f32 	%f58, %f47, %f13, %f51;
	fma.rn.f32 	%f59, %f47, %f14, %f37;
	fma.rn.f32 	%f60, %f47, %f15, %f53;
	fma.rn.f32 	%f61, %f47, %f16, %f54;
	fma.rn.f32 	%f62, %f48, %f12, %f56;
	fma.rn.f32 	%f63, %f48, %f13, %f57;
	fma.rn.f32 	%f64, %f48, %f15, %f59;
	fma.rn.f32 	%f65, %f48, %f16, %f60;
	fma.rn.f32 	%f66, %f49, %f13, %f62;
	fma.rn.f32 	%f67, %f49, %f16, %f64;
	ld.shared.v4.f32 	{%f68, %f69, %f70, %f71}, [%r101+240];
	fma.rn.f32 	%f72, %f68, %f14, %f52;
	fma.rn.f32 	%f73, %f68, %f17, %f55;
	fma.rn.f32 	%f74, %f69, %f14, %f58;
	fma.rn.f32 	%f75, %f69, %f15, %f72;
	fma.rn.f32 	%f76, %f69, %f17, %f61;
	fma.rn.f32 	%f77, %f69, %f18, %f73;
	fma.rn.f32 	%f78, %f70, %f14, %f63;
	fma.rn.f32 	%f79, %f70, %f15, %f74;
	fma.rn.f32 	%f80, %f70, %f16, %f75;
	fma.rn.f32 	%f81, %f70, %f17, %f65;
	fma.rn.f32 	%f82, %f70, %f18, %f76;
	fma.rn.f32 	%f83, %f70, %f19, %f77;
	fma.rn.f32 	%f84, %f71, %f14, %f66;
	fma.rn.f32 	%f85, %f71, %f15, %f78;
	fma.rn.f32 	%f86, %f71, %f16, %f79;
	fma.rn.f32 	%f87, %f71, %f17, %f67;
	fma.rn.f32 	%f88, %f71, %f18, %f81;
	fma.rn.f32 	%f89, %f71, %f19, %f82;
	ld.shared.v2.f32 	{%f90, %f91}, [%r101+256];
	fma.rn.f32 	%f92, %f90, %f15, %f84;
	fma.rn.f32 	%f93, %f90, %f16, %f85;
	fma.rn.f32 	%f94, %f90, %f18, %f87;
	fma.rn.f32 	%f95, %f90, %f19, %f88;
	fma.rn.f32 	%f96, %f91, %f16, %f92;
	fma.rn.f32 	%f97, %f91, %f19, %f94;
	ld.shared.v2.f32 	{%f98, %f99}, [%r101+360];
	fma.rn.f32 	%f100, %f98, %f17, %f80;
	fma.rn.f32 	%f101, %f99, %f17, %f86;
	fma.rn.f32 	%f102, %f99, %f18, %f100;
	ld.shared.v4.f32 	{%f103, %f104, %f105, %f106}, [%r101+368];
	fma.rn.f32 	%f107, %f103, %f17, %f93;
	fma.rn.f32 	%f108, %f103, %f18, %f101;
	fma.rn.f32 	%f109, %f103, %f19, %f102;
	fma.rn.f32 	%f110, %f104, %f17, %f96;
	fma.rn.f32 	%f111, %f104, %f18, %f107;
	fma.rn.f32 	%f112, %f104, %f19, %f108;
	fma.rn.f32 	%f113, %f105, %f18, %f110;
	fma.rn.f32 	%f114, %f105, %f19, %f111;
	fma.rn.f32 	%f115, %f106, %f19, %f113;
	add.s32 	%r102, %r94, 864;
	mul.wide.u32 	%rd20, %r102, 4;
	add.s64 	%rd21, %rd9, %rd20;
	ld.global.nc.f32 	%f116, [%rd21];
	add.s32 	%r103, %r94, 960;
	mul.wide.u32 	%rd22, %r103, 4;
	add.s64 	%rd23, %rd9, %rd22;
	ld.global.nc.f32 	%f117, [%rd23];
	add.s32 	%r104, %r94, 1056;
	mul.wide.u32 	%rd24, %r104, 4;
	add.s64 	%rd25, %rd9, %rd24;
	ld.global.nc.f32 	%f118, [%rd25];
	add.s32 	%r105, %r94, 1152;
	mul.wide.u32 	%rd26, %r105, 4;
	add.s64 	%rd27, %rd9, %rd26;
	ld.global.nc.f32 	%f119, [%rd27];
	add.s32 	%r106, %r94, 1248;
	mul.wide.u32 	%rd28, %r106, 4;
	add.s64 	%rd29, %rd9, %rd28;
	ld.global.nc.f32 	%f120, [%rd29];
	add.s32 	%r107, %r94, 1344;
	mul.wide.u32 	%rd30, %r107, 4;
	add.s64 	%rd31, %rd9, %rd30;
	ld.global.nc.f32 	%f121, [%rd31];
	add.s32 	%r108, %r94, 1440;
	mul.wide.u32 	%rd32, %r108, 4;
	add.s64 	%rd33, %rd9, %rd32;
	ld.global.nc.f32 	%f122, [%rd33];
	add.s32 	%r109, %r94, 1536;
	mul.wide.u32 	%rd34, %r109, 4;
	add.s64 	%rd35, %rd9, %rd34;
	ld.global.nc.f32 	%f123, [%rd35];
	add.s32 	%r110, %r94, 1632;
	mul.wide.u32 	%rd36, %r110, 4;
	add.s64 	%rd37, %rd9, %rd36;
	ld.global.nc.f32 	%f124, [%rd37];
	ld.shared.v4.f32 	{%f125, %f126, %f127, %f128}, [%r101+480];
	fma.rn.f32 	%f129, %f125, %f116, %f83;
	fma.rn.f32 	%f130, %f126, %f116, %f89;
	fma.rn.f32 	%f131, %f126, %f117, %f129;
	fma.rn.f32 	%f132, %f127, %f116, %f95;
	fma.rn.f32 	%f133, %f127, %f117, %f130;
	fma.rn.f32 	%f134, %f127, %f118, %f131;
	fma.rn.f32 	%f135, %f128, %f116, %f97;
	fma.rn.f32 	%f136, %f128, %f117, %f132;
	fma.rn.f32 	%f137, %f128, %f118, %f133;
	ld.shared.v2.f32 	{%f138, %f139}, [%r101+496];
	fma.rn.f32 	%f140, %f138, %f117, %f135;
	fma.rn.f32 	%f141, %f138, %f118, %f136;
	fma.rn.f32 	%f142, %f139, %f118, %f140;
	ld.shared.v2.f32 	{%f143, %f144}, [%r101+600];
	fma.rn.f32 	%f145, %f143, %f116, %f109;
	fma.rn.f32 	%f146, %f143, %f119, %f134;
	fma.rn.f32 	%f147, %f144, %f116, %f112;
	fma.rn.f32 	%f148, %f144, %f117, %f145;
	fma.rn.f32 	%f149, %f144, %f119, %f137;
	fma.rn.f32 	%f150, %f144, %f120, %f146;
	ld.shared.v4.f32 	{%f151, %f152, %f153, %f154}, [%r101+608];
	fma.rn.f32 	%f155, %f151, %f116, %f114;
	fma.rn.f32 	%f156, %f151, %f117, %f147;
	fma.rn.f32 	%f157, %f151, %f118, %f148;
	fma.rn.f32 	%f158, %f151, %f119, %f141;
	fma.rn.f32 	%f159, %f151, %f120, %f149;
	fma.rn.f32 	%f160, %f151, %f121, %f150;
	fma.rn.f32 	%f161, %f152, %f116, %f115;
	fma.rn.f32 	%f162, %f152, %f117, %f155;
	fma.rn.f32 	%f163, %f152, %f118, %f156;
	fma.rn.f32 	%f164, %f152, %f119, %f142;
	fma.rn.f32 	%f165, %f152, %f120, %f158;
	fma.rn.f32 	%f166, %f152, %f121, %f159;
	fma.rn.f32 	%f167, %f153, %f117, %f161;
	fma.rn.f32 	%f168, %f153, %f118, %f162;
	fma.rn.f32 	%f169, %f153, %f120, %f164;
	fma.rn.f32 	%f170, %f153, %f121, %f165;
	fma.rn.f32 	%f171, %f154, %f118, %f167;
	fma.rn.f32 	%f172, %f154, %f121, %f169;
	ld.shared.v4.f32 	{%f173, %f174, %f175, %f176}, [%r101+720];
	fma.rn.f32 	%f177, %f173, %f119, %f157;
	fma.rn.f32 	%f178, %f173, %f122, %f160;
	fma.rn.f32 	%f179, %f174, %f119, %f163;
	fma.rn.f32 	%f180, %f174, %f120, %f177;
	fma.rn.f32 	%f181, %f174, %f122, %f166;
	fma.rn.f32 	%f182, %f174, %f123, %f178;
	fma.rn.f32 	%f183, %f175, %f119, %f168;
	fma.rn.f32 	%f184, %f175, %f120, %f179;
	fma.rn.f32 	%f185, %f175, %f121, %f180;
	fma.rn.f32 	%f186, %f175, %f122, %f170;
	fma.rn.f32 	%f187, %f175, %f123, %f181;
	fma.rn.f32 	%f188, %f175, %f124, %f182;
	fma.rn.f32 	%f189, %f176, %f119, %f171;
	fma.rn.f32 	%f190, %f176, %f120, %f183;
	fma.rn.f32 	%f191, %f176, %f121, %f184;
	fma.rn.f32 	%f192, %f176, %f122, %f172;
	fma.rn.f32 	%f193, %f176, %f123, %f186;
	fma.rn.f32 	%f194, %f176, %f124, %f187;
	ld.shared.v2.f32 	{%f195, %f196}, [%r101+736];
	fma.rn.f32 	%f197, %f195, %f120, %f189;
	fma.rn.f32 	%f198, %f195, %f121, %f190;
	fma.rn.f32 	%f199, %f195, %f123, %f192;
	fma.rn.f32 	%f200, %f195, %f124, %f193;
	fma.rn.f32 	%f201, %f196, %f121, %f197;
	fma.rn.f32 	%f202, %f196, %f124, %f199;
	ld.shared.v2.f32 	{%f203, %f204}, [%r101+840];
	fma.rn.f32 	%f205, %f203, %f122, %f185;
	fma.rn.f32 	%f206, %f204, %f122, %f191;
	fma.rn.f32 	%f207, %f204, %f123, %f205;
	ld.shared.v4.f32 	{%f208, %f209, %f210, %f211}, [%r101+848];
	fma.rn.f32 	%f212, %f208, %f122, %f198;
	fma.rn.f32 	%f213, %f208, %f123, %f206;
	fma.rn.f32 	%f214, %f208, %f124, %f207;
	fma.rn.f32 	%f215, %f209, %f122, %f201;
	fma.rn.f32 	%f216, %f209, %f123, %f212;
	fma.rn.f32 	%f217, %f209, %f124, %f213;
	fma.rn.f32 	%f218, %f210, %f123, %f215;
	fma.rn.f32 	%f219, %f210, %f124, %f216;
	fma.rn.f32 	%f220, %f211, %f124, %f218;
	add.s32 	%r111, %r94, 1728;
	mul.wide.u32 	%rd38, %r111, 4;
	add.s64 	%rd39, %rd9, %rd38;
	ld.global.nc.f32 	%f221, [%rd39];
	add.s32 	%r112, %r94, 1824;
	mul.wide.u32 	%rd40, %r112, 4;
	add.s64 	%rd41, %rd9, %rd40;
	ld.global.nc.f32 	%f222, [%rd41];
	add.s32 	%r113, %r94, 1920;
	mul.wide.u32 	%rd42, %r113, 4;
	add.s64 	%rd43, %rd9, %rd42;
	ld.global.nc.f32 	%f223, [%rd43];
	add.s32 	%r114, %r94, 2016;
	mul.wide.u32 	%rd44, %r114, 4;
	add.s64 	%rd45, %rd9, %rd44;
	ld.global.nc.f32 	%f224, [%rd45];
	add.s32 	%r115, %r94, 2112;
	mul.wide.u32 	%rd46, %r115, 4;
	add.s64 	%rd47, %rd9, %rd46;
	ld.global.nc.f32 	%f225, [%rd47];
	add.s32 	%r116, %r94, 2208;
	mul.wide.u32 	%rd48, %r116, 4;
	add.s64 	%rd49, %rd9, %rd48;
	ld.global.nc.f32 	%f226, [%rd49];
	add.s32 	%r117, %r94, 2304;
	mul.wide.u32 	%rd50, %r117, 4;
	add.s64 	%rd51, %rd9, %rd50;
	ld.global.nc.f32 	%f227, [%rd51];
	add.s32 	%r118, %r94, 2400;
	mul.wide.u32 	%rd52, %r118, 4;
	add.s64 	%rd53, %rd9, %rd52;
	ld.global.nc.f32 	%f228, [%rd53];
	add.s32 	%r119, %r94, 2496;
	mul.wide.u32 	%rd54, %r119, 4;
	add.s64 	%rd55, %rd9, %rd54;
	ld.global.nc.f32 	%f229, [%rd55];
	ld.shared.v4.f32 	{%f230, %f231, %f232, %f233}, [%r101+960];
	fma.rn.f32 	%f234, %f230, %f221, %f188;
	fma.rn.f32 	%f235, %f231, %f221, %f194;
	fma.rn.f32 	%f236, %f231, %f222, %f234;
	fma.rn.f32 	%f237, %f232, %f221, %f200;
	fma.rn.f32 	%f238, %f232, %f222, %f235;
	fma.rn.f32 	%f239, %f232, %f223, %f236;
	fma.rn.f32 	%f240, %f233, %f221, %f202;
	fma.rn.f32 	%f241, %f233, %f222, %f237;
	fma.rn.f32 	%f242, %f233, %f223, %f238;
	ld.shared.v2.f32 	{%f243, %f244}, [%r101+976];
	fma.rn.f32 	%f245, %f243, %f222, %f240;
	fma.rn.f32 	%f246, %f243, %f223, %f241;
	fma.rn.f32 	%f247, %f244, %f223, %f245;
	ld.shared.v2.f32 	{%f248, %f249}, [%r101+1080];
	fma.rn.f32 	%f250, %f248, %f221, %f214;
	fma.rn.f32 	%f251, %f248, %f224, %f239;
	fma.rn.f32 	%f252, %f249, %f221, %f217;
	fma.rn.f32 	%f253, %f249, %f222, %f250;
	fma.rn.f32 	%f254, %f249, %f224, %f242;
	fma.rn.f32 	%f255, %f249, %f225, %f251;
	ld.shared.v4.f32 	{%f256, %f257, %f258, %f259}, [%r101+1088];
	fma.rn.f32 	%f260, %f256, %f221, %f219;
	fma.rn.f32 	%f261, %f256, %f222, %f252;
	fma.rn.f32 	%f262, %f256, %f223, %f253;
	fma.rn.f32 	%f263, %f256, %f224, %f246;
	fma.rn.f32 	%f264, %f256, %f225, %f254;
	fma.rn.f32 	%f265, %f256, %f226, %f255;
	fma.rn.f32 	%f266, %f257, %f221, %f220;
	fma.rn.f32 	%f267, %f257, %f222, %f260;
	fma.rn.f32 	%f268, %f257, %f223, %f261;
	fma.rn.f32 	%f269, %f257, %f224, %f247;
	fma.rn.f32 	%f270, %f257, %f225, %f263;
	fma.rn.f32 	%f271, %f257, %f226, %f264;
	fma.rn.f32 	%f272, %f258, %f222, %f266;
	fma.rn.f32 	%f273, %f258, %f223, %f267;
	fma.rn.f32 	%f274, %f258, %f225, %f269;
	fma.rn.f32 	%f275, %f258, %f226, %f270;
	fma.rn.f32 	%f276, %f259, %f223, %f272;
	fma.rn.f32 	%f277, %f259, %f226, %f274;
	ld.shared.v4.f32 	{%f278, %f279, %f280, %f281}, [%r101+1200];
	fma.rn.f32 	%f282, %f278, %f224, %f262;
	fma.rn.f32 	%f283, %f278, %f227, %f265;
	fma.rn.f32 	%f284, %f279, %f224, %f268;
	fma.rn.f32 	%f285, %f279, %f225, %f282;
	fma.rn.f32 	%f286, %f279, %f227, %f271;
	fma.rn.f32 	%f287, %f279, %f228, %f283;
	fma.rn.f32 	%f288, %f280, %f224, %f273;
	fma.rn.f32 	%f289, %f280, %f225, %f284;
	fma.rn.f32 	%f290, %f280, %f226, %f285;
	fma.rn.f32 	%f291, %f280, %f227, %f275;
	fma.rn.f32 	%f292, %f280, %f228, %f286;
	fma.rn.f32 	%f293, %f280, %f229, %f287;
	fma.rn.f32 	%f294, %f281, %f224, %f276;
	fma.rn.f32 	%f295, %f281, %f225, %f288;
	fma.rn.f32 	%f296, %f281, %f226, %f289;
	fma.rn.f32 	%f297, %f281, %f227, %f277;
	fma.rn.f32 	%f298, %f281, %f228, %f291;
	fma.rn.f32 	%f299, %f281, %f229, %f292;
	ld.shared.v2.f32 	{%f300, %f301}, [%r101+1216];
	fma.rn.f32 	%f302, %f300, %f225, %f294;
	fma.rn.f32 	%f303, %f300, %f226, %f295;
	fma.rn.f32 	%f304, %f300, %f228, %f297;
	fma.rn.f32 	%f305, %f300, %f229, %f298;
	fma.rn.f32 	%f306, %f301, %f226, %f302;
	fma.rn.f32 	%f307, %f301, %f229, %f304;
	ld.shared.v2.f32 	{%f308, %f309}, [%r101+1320];
	fma.rn.f32 	%f310, %f308, %f227, %f290;
	fma.rn.f32 	%f311, %f309, %f227, %f296;
	fma.rn.f32 	%f312, %f309, %f228, %f310;
	ld.shared.v4.f32 	{%f313, %f314, %f315, %f316}, [%r101+1328];
	fma.rn.f32 	%f317, %f313, %f227, %f303;
	fma.rn.f32 	%f318, %f313, %f228, %f311;
	fma.rn.f32 	%f319, %f313, %f229, %f312;
	fma.rn.f32 	%f320, %f314, %f227, %f306;
	fma.rn.f32 	%f321, %f314, %f228, %f317;
	fma.rn.f32 	%f322, %f314, %f229, %f318;
	fma.rn.f32 	%f323, %f315, %f228, %f320;
	fma.rn.f32 	%f324, %f315, %f229, %f321;
	fma.rn.f32 	%f325, %f316, %f229, %f323;
	add.s32 	%r120, %r94, 2592;
	mul.wide.u32 	%rd56, %r120, 4;
	add.s64 	%rd57, %rd9, %rd56;
	ld.global.nc.f32 	%f326, [%rd57];
	ld.global.nc.f32 	%f327, [%rd57+384];
	ld.global.nc.f32 	%f328, [%rd57+768];
	add.s32 	%r121, %r94, 2880;
	mul.wide.u32 	%rd58, %r121, 4;
	add.s64 	%rd59, %rd9, %rd58;
	ld.global.nc.f32 	%f329, [%rd59];
	add.s32 	%r122, %r94, 2976;
	mul.wide.u32 	%rd60, %r122, 4;
	add.s64 	%rd61, %rd9, %rd60;
	ld.global.nc.f32 	%f330, [%rd61];
	add.s32 	%r123, %r94, 3072;
	mul.wide.u32 	%rd62, %r123, 4;
	add.s64 	%rd63, %rd9, %rd62;
	ld.global.nc.f32 	%f331, [%rd63];
	add.s32 	%r124, %r94, 3168;
	mul.wide.u32 	%rd64, %r124, 4;
	add.s64 	%rd65, %rd9, %rd64;
	ld.global.nc.f32 	%f332, [%rd65];
	add.s32 	%r125, %r94, 3264;
	mul.wide.u32 	%rd66, %r125, 4;
	add.s64 	%rd67, %rd9, %rd66;
	ld.global.nc.f32 	%f333, [%rd67];
	add.s32 	%r126, %r94, 3360;
	mul.wide.u32 	%rd68, %r126, 4;
	add.s64 	%rd69, %rd9, %rd68;
	ld.global.nc.f32 	%f334, [%rd69];
	ld.shared.v4.f32 	{%f335, %f336, %f337, %f338}, [%r101+1440];
	fma.rn.f32 	%f339, %f335, %f326, %f293;
	fma.rn.f32 	%f340, %f336, %f326, %f299;
	fma.rn.f32 	%f341, %f336, %f327, %f339;
	fma.rn.f32 	%f342, %f337, %f326, %f305;
	fma.rn.f32 	%f343, %f337, %f327, %f340;
	fma.rn.f32 	%f344, %f337, %f328, %f341;
	fma.rn.f32 	%f345, %f338, %f326, %f307;
	fma.rn.f32 	%f346, %f338, %f327, %f342;
	fma.rn.f32 	%f347, %f338, %f328, %f343;
	ld.shared.v2.f32 	{%f348, %f349}, [%r101+1456];
	fma.rn.f32 	%f350, %f348, %f327, %f345;
	fma.rn.f32 	%f351, %f348, %f328, %f346;
	fma.rn.f32 	%f352, %f349, %f328, %f350;
	ld.shared.v2.f32 	{%f353, %f354}, [%r101+1560];
	fma.rn.f32 	%f355, %f353, %f326, %f319;
	fma.rn.f32 	%f356, %f353, %f329, %f344;
	fma.rn.f32 	%f357, %f354, %f326, %f322;
	fma.rn.f32 	%f358, %f354, %f327, %f355;
	fma.rn.f32 	%f359, %f354, %f329, %f347;
	fma.rn.f32 	%f360, %f354, %f330, %f356;
	ld.shared.v4.f32 	{%f361, %f362, %f363, %f364}, [%r101+1568];
	fma.rn.f32 	%f365, %f361, %f326, %f324;
	fma.rn.f32 	%f366, %f361, %f327, %f357;
	fma.rn.f32 	%f367, %f361, %f328, %f358;
	fma.rn.f32 	%f368, %f361, %f329, %f351;
	fma.rn.f32 	%f369, %f361, %f330, %f359;
	fma.rn.f32 	%f370, %f361, %f331, %f360;
	fma.rn.f32 	%f371, %f362, %f326, %f325;
	fma.rn.f32 	%f372, %f362, %f327, %f365;
	fma.rn.f32 	%f373, %f362, %f328, %f366;
	fma.rn.f32 	%f374, %f362, %f329, %f352;
	fma.rn.f32 	%f375, %f362, %f330, %f368;
	fma.rn.f32 	%f376, %f362, %f331, %f369;
	fma.rn.f32 	%f377, %f363, %f327, %f371;
	fma.rn.f32 	%f378, %f363, %f328, %f372;
	fma.rn.f32 	%f379, %f363, %f330, %f374;
	fma.rn.f32 	%f380, %f363, %f331, %f375;
	fma.rn.f32 	%f381, %f364, %f328, %f377;
	fma.rn.f32 	%f382, %f364, %f331, %f379;
	ld.shared.v4.f32 	{%f383, %f384, %f385, %f386}, [%r101+1680];
	fma.rn.f32 	%f387, %f383, %f329, %f367;
	fma.rn.f32 	%f388, %f383, %f332, %f370;
	fma.rn.f32 	%f389, %f384, %f329, %f373;
	fma.rn.f32 	%f390, %f384, %f330, %f387;
	fma.rn.f32 	%f391, %f384, %f332, %f376;
	fma.rn.f32 	%f392, %f384, %f333, %f388;
	fma.rn.f32 	%f393, %f385, %f329, %f378;
	fma.rn.f32 	%f394, %f385, %f330, %f389;
	fma.rn.f32 	%f395, %f385, %f331, %f390;
	fma.rn.f32 	%f396, %f385, %f332, %f380;
	fma.rn.f32 	%f397, %f385, %f333, %f391;
	fma.rn.f32 	%f398, %f385, %f334, %f392;
	fma.rn.f32 	%f399, %f386, %f329, %f381;
	fma.rn.f32 	%f400, %f386, %f330, %f393;
	fma.rn.f32 	%f401, %f386, %f331, %f394;
	fma.rn.f32 	%f402, %f386, %f332, %f382;
	fma.rn.f32 	%f403, %f386, %f333, %f396;
	fma.rn.f32 	%f404, %f386, %f334, %f397;
	ld.shared.v2.f32 	{%f405, %f406}, [%r101+1696];
	fma.rn.f32 	%f407, %f405, %f330, %f399;
	fma.rn.f32 	%f408, %f405, %f331, %f400;
	fma.rn.f32 	%f409, %f405, %f333, %f402;
	fma.rn.f32 	%f410, %f405, %f334, %f403;
	fma.rn.f32 	%f411, %f406, %f331, %f407;
	fma.rn.f32 	%f412, %f406, %f334, %f409;
	ld.shared.v2.f32 	{%f413, %f414}, [%r101+1800];
	fma.rn.f32 	%f415, %f413, %f332, %f395;
	fma.rn.f32 	%f416, %f414, %f332, %f401;
	fma.rn.f32 	%f417, %f414, %f333, %f415;
	ld.shared.v4.f32 	{%f418, %f419, %f420, %f421}, [%r101+1808];
	fma.rn.f32 	%f422, %f418, %f332, %f408;
	fma.rn.f32 	%f423, %f418, %f333, %f416;
	fma.rn.f32 	%f424, %f418, %f334, %f417;
	fma.rn.f32 	%f425, %f419, %f332, %f411;
	fma.rn.f32 	%f426, %f419, %f333, %f422;
	fma.rn.f32 	%f427, %f419, %f334, %f423;
	fma.rn.f32 	%f428, %f420, %f333, %f425;
	fma.rn.f32 	%f429, %f420, %f334, %f426;
	fma.rn.f32 	%f430, %f421, %f334, %f428;
	add.s32 	%r127, %r94, 3456;
	mul.wide.u32 	%rd70, %r127, 4;
	add.s64 	%rd71, %rd9, %rd70;
	ld.global.nc.f32 	%f431, [%rd71];
	add.s32 	%r128, %r94, 3552;
	mul.wide.u32 	%rd72, %r128, 4;
	add.s64 	%rd73, %rd9, %rd72;
	ld.global.nc.f32 	%f432, [%rd73];
	add.s32 	%r129, %r94, 3648;
	mul.wide.u32 	%rd74, %r129, 4;
	add.s64 	%rd75, %rd9, %rd74;
	ld.global.nc.f32 	%f433, [%rd75];
	add.s32 	%r130, %r94, 3744;
	mul.wide.u32 	%rd76, %r130, 4;
	add.s64 	%rd77, %rd9, %rd76;
	ld.global.nc.f32 	%f434, [%rd77];
	add.s32 	%r131, %r94, 3840;
	mul.wide.u32 	%rd78, %r131, 4;
	add.s64 	%rd79, %rd9, %rd78;
	ld.global.nc.f32 	%f435, [%rd79];
	add.s32 	%r132, %r94, 3936;
	mul.wide.u32 	%rd80, %r132, 4;
	add.s64 	%rd81, %rd9, %rd80;
	ld.global.nc.f32 	%f436, [%rd81];
	add.s32 	%r133, %r94, 4032;
	mul.wide.u32 	%rd82, %r133, 4;
	add.s64 	%rd83, %rd9, %rd82;
	ld.global.nc.f32 	%f437, [%rd83];
	add.s32 	%r134, %r94, 4128;
	mul.wide.u32 	%rd84, %r134, 4;
	add.s64 	%rd85, %rd9, %rd84;
	ld.global.nc.f32 	%f438, [%rd85];
	add.s32 	%r135, %r94, 4224;
	mul.wide.u32 	%rd86, %r135, 4;
	add.s64 	%rd87, %rd9, %rd86;
	ld.global.nc.f32 	%f439, [%rd87];
	ld.shared.v4.f32 	{%f440, %f441, %f442, %f443}, [%r101+1920];
	fma.rn.f32 	%f444, %f440, %f431, %f398;
	fma.rn.f32 	%f445, %f441, %f431, %f404;
	fma.rn.f32 	%f446, %f441, %f432, %f444;
	fma.rn.f32 	%f447, %f442, %f431, %f410;
	fma.rn.f32 	%f448, %f442, %f432, %f445;
	fma.rn.f32 	%f449, %f442, %f433, %f446;
	fma.rn.f32 	%f450, %f443, %f431, %f412;
	fma.rn.f32 	%f451, %f443, %f432, %f447;
	fma.rn.f32 	%f452, %f443, %f433, %f448;
	ld.shared.v2.f32 	{%f453, %f454}, [%r101+1936];
	fma.rn.f32 	%f455, %f453, %f432, %f450;
	fma.rn.f32 	%f456, %f453, %f433, %f451;
	fma.rn.f32 	%f457, %f454, %f433, %f455;
	ld.shared.v2.f32 	{%f458, %f459}, [%r101+2040];
	fma.rn.f32 	%f460, %f458, %f431, %f424;
	fma.rn.f32 	%f461, %f458, %f434, %f449;
	fma.rn.f32 	%f462, %f459, %f431, %f427;
	fma.rn.f32 	%f463, %f459, %f432, %f460;
	fma.rn.f32 	%f464, %f459, %f434, %f452;
	fma.rn.f32 	%f465, %f459, %f435, %f461;
	ld.shared.v4.f32 	{%f466, %f467, %f468, %f469}, [%r101+2048];
	fma.rn.f32 	%f470, %f466, %f431, %f429;
	fma.rn.f32 	%f471, %f466, %f432, %f462;
	fma.rn.f32 	%f472, %f466, %f433, %f463;
	fma.rn.f32 	%f473, %f466, %f434, %f456;
	fma.rn.f32 	%f474, %f466, %f435, %f464;
	fma.rn.f32 	%f475, %f466, %f436, %f465;
	fma.rn.f32 	%f476, %f467, %f431, %f430;
	fma.rn.f32 	%f477, %f467, %f432, %f470;
	fma.rn.f32 	%f478, %f467, %f433, %f471;
	fma.rn.f32 	%f479, %f467, %f434, %f457;
	fma.rn.f32 	%f480, %f467, %f435, %f473;
	fma.rn.f32 	%f481, %f467, %f436, %f474;
	fma.rn.f32 	%f482, %f468, %f432, %f476;
	fma.rn.f32 	%f483, %f468, %f433, %f477;
	fma.rn.f32 	%f484, %f468, %f435, %f479;
	fma.rn.f32 	%f485, %f468, %f436, %f480;
	fma.rn.f32 	%f486, %f469, %f433, %f482;
	fma.rn.f32 	%f487, %f469, %f436, %f484;
	ld.shared.v4.f32 	{%f488, %f489, %f490, %f491}, [%r101+2160];
	fma.rn.f32 	%f492, %f488, %f434, %f472;
	fma.rn.f32 	%f493, %f488, %f437, %f475;
	fma.rn.f32 	%f494, %f489, %f434, %f478;
	fma.rn.f32 	%f495, %f489, %f435, %f492;
	fma.rn.f32 	%f496, %f489, %f437, %f481;
	fma.rn.f32 	%f497, %f489, %f438, %f493;
	fma.rn.f32 	%f498, %f490, %f434, %f483;
	fma.rn.f32 	%f499, %f490, %f435, %f494;
	fma.rn.f32 	%f500, %f490, %f436, %f495;
	fma.rn.f32 	%f501, %f490, %f437, %f485;
	fma.rn.f32 	%f502, %f490, %f438, %f496;
	fma.rn.f32 	%f503, %f490, %f439, %f497;
	fma.rn.f32 	%f504, %f491, %f434, %f486;
	fma.rn.f32 	%f505, %f491, %f435, %f498;
	fma.rn.f32 	%f506, %f491, %f436, %f499;
	fma.rn.f32 	%f507, %f491, %f437, %f487;
	fma.rn.f32 	%f508, %f491, %f438, %f501;
	fma.rn.f32 	%f509, %f491, %f439, %f502;
	ld.shared.v2.f32 	{%f510, %f511}, [%r101+2176];
	fma.rn.f32 	%f512, %f510, %f435, %f504;
	fma.rn.f32 	%f513, %f510, %f436, %f505;
	fma.rn.f32 	%f514, %f510, %f438, %f507;
	fma.rn.f32 	%f515, %f510, %f439, %f508;
	fma.rn.f32 	%f516, %f511, %f436, %f512;
	fma.rn.f32 	%f517, %f511, %f439, %f514;
	ld.shared.v2.f32 	{%f518, %f519}, [%r101+2280];
	fma.rn.f32 	%f520, %f518, %f437, %f500;
	fma.rn.f32 	%f521, %f519, %f437, %f506;
	fma.rn.f32 	%f522, %f519, %f438, %f520;
	ld.shared.v4.f32 	{%f523, %f524, %f525, %f526}, [%r101+2288];
	fma.rn.f32 	%f527, %f523, %f437, %f513;
	fma.rn.f32 	%f528, %f523, %f438, %f521;
	fma.rn.f32 	%f529, %f523, %f439, %f522;
	fma.rn.f32 	%f530, %f524, %f437, %f516;
	fma.rn.f32 	%f531, %f524, %f438, %f527;
	fma.rn.f32 	%f532, %f524, %f439, %f528;
	fma.rn.f32 	%f533, %f525, %f438, %f530;
	fma.rn.f32 	%f534, %f525, %f439, %f531;
	fma.rn.f32 	%f535, %f526, %f439, %f533;
	add.s32 	%r136, %r94, 4320;
	mul.wide.u32 	%rd88, %r136, 4;
	add.s64 	%rd89, %rd9, %rd88;
	ld.global.nc.f32 	%f536, [%rd89];
	add.s32 	%r137, %r94, 4416;
	mul.wide.u32 	%rd90, %r137, 4;
	add.s64 	%rd91, %rd9, %rd90;
	ld.global.nc.f32 	%f537, [%rd91];
	add.s32 	%r138, %r94, 4512;
	mul.wide.u32 	%rd92, %r138, 4;
	add.s64 	%rd93, %rd9, %rd92;
	ld.global.nc.f32 	%f538, [%rd93];
	add.s32 	%r139, %r94, 4608;
	mul.wide.u32 	%rd94, %r139, 4;
	add.s64 	%rd95, %rd9, %rd94;
	ld.global.nc.f32 	%f539, [%rd95];
	add.s32 	%r140, %r94, 4704;
	mul.wide.u32 	%rd96, %r140, 4;
	add.s64 	%rd97, %rd9, %rd96;
	ld.global.nc.f32 	%f540, [%rd97];
	add.s32 	%r141, %r94, 4800;
	mul.wide.u32 	%rd98, %r141, 4;
	add.s64 	%rd99, %rd9, %rd98;
	ld.global.nc.f32 	%f541, [%rd99];
	add.s32 	%r142, %r94, 4896;
	mul.wide.u32 	%rd100, %r142, 4;
	add.s64 	%rd101, %rd9, %rd100;
	ld.global.nc.f32 	%f542, [%rd101];
	add.s32 	%r143, %r94, 4992;
	mul.wide.u32 	%rd102, %r143, 4;
	add.s64 	%rd103, %rd9, %rd102;
	ld.global.nc.f32 	%f543, [%rd103];
	add.s32 	%r144, %r94, 5088;
	mul.wide.u32 	%rd104, %r144, 4;
	add.s64 	%rd105, %rd9, %rd104;
	ld.global.nc.f32 	%f544, [%rd105];
	ld.shared.v4.f32 	{%f545, %f546, %f547, %f548}, [%r101+2400];
	fma.rn.f32 	%f549, %f545, %f536, %f503;
	fma.rn.f32 	%f550, %f546, %f536, %f509;
	fma.rn.f32 	%f551, %f546, %f537, %f549;
	fma.rn.f32 	%f552, %f547, %f536, %f515;
	fma.rn.f32 	%f553, %f547, %f537, %f550;
	fma.rn.f32 	%f554, %f547, %f538, %f551;
	fma.rn.f32 	%f555, %f548, %f536, %f517;
	fma.rn.f32 	%f556, %f548, %f537, %f552;
	fma.rn.f32 	%f557, %f548, %f538, %f553;
	ld.shared.v2.f32 	{%f558, %f559}, [%r101+2416];
	fma.rn.f32 	%f560, %f558, %f537, %f555;
	fma.rn.f32 	%f561, %f558, %f538, %f556;
	fma.rn.f32 	%f562, %f559, %f538, %f560;
	ld.shared.v2.f32 	{%f563, %f564}, [%r101+2520];
	fma.rn.f32 	%f565, %f563, %f536, %f529;
	fma.rn.f32 	%f566, %f563, %f539, %f554;
	fma.rn.f32 	%f567, %f564, %f536, %f532;
	fma.rn.f32 	%f568, %f564, %f537, %f565;
	fma.rn.f32 	%f569, %f564, %f539, %f557;
	fma.rn.f32 	%f570, %f564, %f540, %f566;
	ld.shared.v4.f32 	{%f571, %f572, %f573, %f574}, [%r101+2528];
	fma.rn.f32 	%f575, %f571, %f536, %f534;
	fma.rn.f32 	%f576, %f571, %f537, %f567;
	fma.rn.f32 	%f577, %f571, %f538, %f568;
	fma.rn.f32 	%f578, %f571, %f539, %f561;
	fma.rn.f32 	%f579, %f571, %f540, %f569;
	fma.rn.f32 	%f580, %f571, %f541, %f570;
	fma.rn.f32 	%f581, %f572, %f536, %f535;
	fma.rn.f32 	%f582, %f572, %f537, %f575;
	fma.rn.f32 	%f583, %f572, %f538, %f576;
	fma.rn.f32 	%f584, %f572, %f539, %f562;
	fma.rn.f32 	%f585, %f572, %f540, %f578;
	fma.rn.f32 	%f586, %f572, %f541, %f579;
	fma.rn.f32 	%f587, %f573, %f537, %f581;
	fma.rn.f32 	%f588, %f573, %f538, %f582;
	fma.rn.f32 	%f589, %f573, %f540, %f584;
	fma.rn.f32 	%f590, %f573, %f541, %f585;
	fma.rn.f32 	%f591, %f574, %f538, %f587;
	fma.rn.f32 	%f592, %f574, %f541, %f589;
	ld.shared.v4.f32 	{%f593, %f594, %f595, %f596}, [%r101+2640];
	fma.rn.f32 	%f597, %f593, %f539, %f577;
	fma.rn.f32 	%f598, %f593, %f542, %f580;
	fma.rn.f32 	%f599, %f594, %f539, %f583;
	fma.rn.f32 	%f600, %f594, %f540, %f597;
	fma.rn.f32 	%f601, %f594, %f542, %f586;
	fma.rn.f32 	%f602, %f594, %f543, %f598;
	fma.rn.f32 	%f603, %f595, %f539, %f588;
	fma.rn.f32 	%f604, %f595, %f540, %f599;
	fma.rn.f32 	%f605, %f595, %f541, %f600;
	fma.rn.f32 	%f606, %f595, %f542, %f590;
	fma.rn.f32 	%f607, %f595, %f543, %f601;
	fma.rn.f32 	%f608, %f595, %f544, %f602;
	fma.rn.f32 	%f609, %f596, %f539, %f591;
	fma.rn.f32 	%f610, %f596, %f540, %f603;
	fma.rn.f32 	%f611, %f596, %f541, %f604;
	fma.rn.f32 	%f612, %f596, %f542, %f592;
	fma.rn.f32 	%f613, %f596, %f543, %f606;
	fma.rn.f32 	%f614, %f596, %f544, %f607;
	ld.shared.v2.f32 	{%f615, %f616}, [%r101+2656];
	fma.rn.f32 	%f617, %f615, %f540, %f609;
	fma.rn.f32 	%f618, %f615, %f541, %f610;
	fma.rn.f32 	%f619, %f615, %f543, %f612;
	fma.rn.f32 	%f620, %f615, %f544, %f613;
	fma.rn.f32 	%f621, %f616, %f541, %f617;
	fma.rn.f32 	%f622, %f616, %f544, %f619;
	ld.shared.v2.f32 	{%f623, %f624}, [%r101+2760];
	fma.rn.f32 	%f625, %f623, %f542, %f605;
	fma.rn.f32 	%f626, %f624, %f542, %f611;
	fma.rn.f32 	%f627, %f624, %f543, %f625;
	ld.shared.v4.f32 	{%f628, %f629, %f630, %f631}, [%r101+2768];
	fma.rn.f32 	%f632, %f628, %f542, %f618;
	fma.rn.f32 	%f633, %f628, %f543, %f626;
	fma.rn.f32 	%f634, %f628, %f544, %f627;
	fma.rn.f32 	%f635, %f629, %f542, %f621;
	fma.rn.f32 	%f636, %f629, %f543, %f632;
	fma.rn.f32 	%f637, %f629, %f544, %f633;
	fma.rn.f32 	%f638, %f630, %f543, %f635;
	fma.rn.f32 	%f639, %f630, %f544, %f636;
	fma.rn.f32 	%f640, %f631, %f544, %f638;
	add.s32 	%r145, %r94, 5184;
	mul.wide.u32 	%rd106, %r145, 4;
	add.s64 	%rd107, %rd9, %rd106;
	ld.global.nc.f32 	%f641, [%rd107];
	ld.global.nc.f32 	%f642, [%rd107+384];
	ld.global.nc.f32 	%f643, [%rd107+768];
	add.s32 	%r146, %r94, 5472;
	mul.wide.u32 	%rd108, %r146, 4;
	add.s64 	%rd109, %rd9, %rd108;
	ld.global.nc.f32 	%f644, [%rd109];
	add.s32 	%r147, %r94, 5568;
	mul.wide.u32 	%rd110, %r147, 4;
	add.s64 	%rd111, %rd9, %rd110;
	ld.global.nc.f32 	%f645, [%rd111];
	add.s32 	%r148, %r94, 5664;
	mul.wide.u32 	%rd112, %r148, 4;
	add.s64 	%rd113, %rd9, %rd112;
	ld.global.nc.f32 	%f646, [%rd113];
	add.s32 	%r149, %r94, 5760;
	mul.wide.u32 	%rd114, %r149, 4;
	add.s64 	%rd115, %rd9, %rd114;
	ld.global.nc.f32 	%f647, [%rd115];
	add.s32 	%r150, %r94, 5856;
	mul.wide.u32 	%rd116, %r150, 4;
	add.s64 	%rd117, %rd9, %rd116;
	ld.global.nc.f32 	%f648, [%rd117];
	add.s32 	%r151, %r94, 5952;
	mul.wide.u32 	%rd118, %r151, 4;
	add.s64 	%rd119, %rd9, %rd118;
	ld.global.nc.f32 	%f649, [%rd119];
	ld.shared.v4.f32 	{%f650, %f651, %f652, %f653}, [%r101+2880];
	fma.rn.f32 	%f654, %f650, %f641, %f608;
	fma.rn.f32 	%f655, %f651, %f641, %f614;
	fma.rn.f32 	%f656, %f651, %f642, %f654;
	fma.rn.f32 	%f657, %f652, %f641, %f620;
	fma.rn.f32 	%f658, %f652, %f642, %f655;
	fma.rn.f32 	%f659, %f652, %f643, %f656;
	fma.rn.f32 	%f660, %f653, %f641, %f622;
	fma.rn.f32 	%f661, %f653, %f642, %f657;
	fma.rn.f32 	%f662, %f653, %f643, %f658;
	ld.shared.v2.f32 	{%f663, %f664}, [%r101+2896];
	fma.rn.f32 	%f665, %f663, %f642, %f660;
	fma.rn.f32 	%f666, %f663, %f643, %f661;
	fma.rn.f32 	%f667, %f664, %f643, %f665;
	ld.shared.v2.f32 	{%f668, %f669}, [%r101+3000];
	fma.rn.f32 	%f670, %f668, %f641, %f634;
	fma.rn.f32 	%f671, %f668, %f644, %f659;
	fma.rn.f32 	%f672, %f669, %f641, %f637;
	fma.rn.f32 	%f673, %f669, %f642, %f670;
	fma.rn.f32 	%f674, %f669, %f644, %f662;
	fma.rn.f32 	%f675, %f669, %f645, %f671;
	ld.shared.v4.f32 	{%f676, %f677, %f678, %f679}, [%r101+3008];
	fma.rn.f32 	%f680, %f676, %f641, %f639;
	fma.rn.f32 	%f681, %f676, %f642, %f672;
	fma.rn.f32 	%f682, %f676, %f643, %f673;
	fma.rn.f32 	%f683, %f676, %f644, %f666;
	fma.rn.f32 	%f684, %f676, %f645, %f674;
	fma.rn.f32 	%f685, %f676, %f646, %f675;
	fma.rn.f32 	%f686, %f677, %f641, %f640;
	fma.rn.f32 	%f687, %f677, %f642, %f680;
	fma.rn.f32 	%f688, %f677, %f643, %f681;
	fma.rn.f32 	%f689, %f677, %f644, %f667;
	fma.rn.f32 	%f690, %f677, %f645, %f683;
	fma.rn.f32 	%f691, %f677, %f646, %f684;
	fma.rn.f32 	%f692, %f678, %f642, %f686;
	fma.rn.f32 	%f693, %f678, %f643, %f687;
	fma.rn.f32 	%f694, %f678, %f645, %f689;
	fma.rn.f32 	%f695, %f678, %f646, %f690;
	fma.rn.f32 	%f696, %f679, %f643, %f692;
	fma.rn.f32 	%f697, %f679, %f646, %f694;
	ld.shared.v4.f32 	{%f698, %f699, %f700, %f701}, [%r101+3120];
	fma.rn.f32 	%f702, %f698, %f644, %f682;
	fma.rn.f32 	%f703, %f698, %f647, %f685;
	fma.rn.f32 	%f704, %f699, %f644, %f688;
	fma.rn.f32 	%f705, %f699, %f645, %f702;
	fma.rn.f32 	%f706, %f699, %f647, %f691;
	fma.rn.f32 	%f707, %f699, %f648, %f703;
	fma.rn.f32 	%f708, %f700, %f644, %f693;
	fma.rn.f32 	%f709, %f700, %f645, %f704;
	fma.rn.f32 	%f710, %f700, %f646, %f705;
	fma.rn.f32 	%f711, %f700, %f647, %f695;
	fma.rn.f32 	%f712, %f700, %f648, %f706;
	fma.rn.f32 	%f713, %f700, %f649, %f707;
	fma.rn.f32 	%f714, %f701, %f644, %f696;
	fma.rn.f32 	%f715, %f701, %f645, %f708;
	fma.rn.f32 	%f716, %f701, %f646, %f709;
	fma.rn.f32 	%f717, %f701, %f647, %f697;
	fma.rn.f32 	%f718, %f701, %f648, %f711;
	fma.rn.f32 	%f719, %f701, %f649, %f712;
	ld.shared.v2.f32 	{%f720, %f721}, [%r101+3136];
	fma.rn.f32 	%f722, %f720, %f645, %f714;
	fma.rn.f32 	%f723, %f720, %f646, %f715;
	fma.rn.f32 	%f724, %f720, %f648, %f717;
	fma.rn.f32 	%f725, %f720, %f649, %f718;
	fma.rn.f32 	%f726, %f721, %f646, %f722;
	fma.rn.f32 	%f727, %f721, %f649, %f724;
	ld.shared.v2.f32 	{%f728, %f729}, [%r101+3240];
	fma.rn.f32 	%f730, %f728, %f647, %f710;
	fma.rn.f32 	%f731, %f729, %f647, %f716;
	fma.rn.f32 	%f732, %f729, %f648, %f730;
	ld.shared.v4.f32 	{%f733, %f734, %f735, %f736}, [%r101+3248];
	fma.rn.f32 	%f737, %f733, %f647, %f723;
	fma.rn.f32 	%f738, %f733, %f648, %f731;
	fma.rn.f32 	%f739, %f733, %f649, %f732;
	fma.rn.f32 	%f740, %f734, %f647, %f726;
	fma.rn.f32 	%f741, %f734, %f648, %f737;
	fma.rn.f32 	%f742, %f734, %f649, %f738;
	fma.rn.f32 	%f743, %f735, %f648, %f740;
	fma.rn.f32 	%f744, %f735, %f649, %f741;
	fma.rn.f32 	%f745, %f736, %f649, %f743;
	add.s32 	%r152, %r94, 6048;
	mul.wide.u32 	%rd120, %r152, 4;
	add.s64 	%rd121, %rd9, %rd120;
	ld.global.nc.f32 	%f746, [%rd121];
	add.s32 	%r153, %r94, 6144;
	mul.wide.u32 	%rd122, %r153, 4;
	add.s64 	%rd123, %rd9, %rd122;
	ld.global.nc.f32 	%f747, [%rd123];
	add.s32 	%r154, %r94, 6240;
	mul.wide.u32 	%rd124, %r154, 4;
	add.s64 	%rd125, %rd9, %rd124;
	ld.global.nc.f32 	%f748, [%rd125];
	add.s32 	%r155, %r94, 6336;
	mul.wide.u32 	%rd126, %r155, 4;
	add.s64 	%rd127, %rd9, %rd126;
	ld.global.nc.f32 	%f749, [%rd127];
	add.s32 	%r156, %r94, 6432;
	mul.wide.u32 	%rd128, %r156, 4;
	add.s64 	%rd129, %rd9, %rd128;
	ld.global.nc.f32 	%f750, [%rd129];
	add.s32 	%r157, %r94, 6528;
	mul.wide.u32 	%rd130, %r157, 4;
	add.s64 	%rd131, %rd9, %rd130;
	ld.global.nc.f32 	%f751, [%rd131];
	add.s32 	%r158, %r94, 6624;
	mul.wide.u32 	%rd132, %r158, 4;
	add.s64 	%rd133, %rd9, %rd132;
	ld.global.nc.f32 	%f752, [%rd133];
	add.s32 	%r159, %r94, 6720;
	mul.wide.u32 	%rd134, %r159, 4;
	add.s64 	%rd135, %rd9, %rd134;
	ld.global.nc.f32 	%f753, [%rd135];
	add.s32 	%r160, %r94, 6816;
	mul.wide.u32 	%rd136, %r160, 4;
	add.s64 	%rd137, %rd9, %rd136;
	ld.global.nc.f32 	%f754, [%rd137];
	ld.shared.v4.f32 	{%f755, %f756, %f757, %f758}, [%r101+3360];
	fma.rn.f32 	%f759, %f755, %f746, %f713;
	fma.rn.f32 	%f760, %f756, %f746, %f719;
	fma.rn.f32 	%f761, %f756, %f747, %f759;
	fma.rn.f32 	%f762, %f757, %f746, %f725;
	fma.rn.f32 	%f763, %f757, %f747, %f760;
	fma.rn.f32 	%f764, %f757, %f748, %f761;
	fma.rn.f32 	%f765, %f758, %f746, %f727;
	fma.rn.f32 	%f766, %f758, %f747, %f762;
	fma.rn.f32 	%f767, %f758, %f748, %f763;
	ld.shared.v2.f32 	{%f768, %f769}, [%r101+3376];
	fma.rn.f32 	%f770, %f768, %f747, %f765;
	fma.rn.f32 	%f771, %f768, %f748, %f766;
	fma.rn.f32 	%f772, %f769, %f748, %f770;
	ld.shared.v2.f32 	{%f773, %f774}, [%r101+3480];
	fma.rn.f32 	%f775, %f773, %f746, %f739;
	fma.rn.f32 	%f776, %f773, %f749, %f764;
	fma.rn.f32 	%f777, %f774, %f746, %f742;
	fma.rn.f32 	%f778, %f774, %f747, %f775;
	fma.rn.f32 	%f779, %f774, %f749, %f767;
	fma.rn.f32 	%f780, %f774, %f750, %f776;
	ld.shared.v4.f32 	{%f781, %f782, %f783, %f784}, [%r101+3488];
	fma.rn.f32 	%f785, %f781, %f746, %f744;
	fma.rn.f32 	%f786, %f781, %f747, %f777;
	fma.rn.f32 	%f787, %f781, %f748, %f778;
	fma.rn.f32 	%f788, %f781, %f749, %f771;
	fma.rn.f32 	%f789, %f781, %f750, %f779;
	fma.rn.f32 	%f790, %f781, %f751, %f780;
	fma.rn.f32 	%f791, %f782, %f746, %f745;
	fma.rn.f32 	%f792, %f782, %f747, %f785;
	fma.rn.f32 	%f793, %f782, %f748, %f786;
	fma.rn.f32 	%f794, %f782, %f749, %f772;
	fma.rn.f32 	%f795, %f782, %f750, %f788;
	fma.rn.f32 	%f796, %f782, %f751, %f789;
	fma.rn.f32 	%f797, %f783, %f747, %f791;
	fma.rn.f32 	%f798, %f783, %f748, %f792;
	fma.rn.f32 	%f799, %f783, %f750, %f794;
	fma.rn.f32 	%f800, %f783, %f751, %f795;
	fma.rn.f32 	%f801, %f784, %f748, %f797;
	fma.rn.f32 	%f802, %f784, %f751, %f799;
	ld.shared.v4.f32 	{%f803, %f804, %f805, %f806}, [%r101+3600];
	fma.rn.f32 	%f807, %f803, %f749, %f787;
	fma.rn.f32 	%f808, %f803, %f752, %f790;
	fma.rn.f32 	%f809, %f804, %f749, %f793;
	fma.rn.f32 	%f810, %f804, %f750, %f807;
	fma.rn.f32 	%f811, %f804, %f752, %f796;
	fma.rn.f32 	%f812, %f804, %f753, %f808;
	fma.rn.f32 	%f813, %f805, %f749, %f798;
	fma.rn.f32 	%f814, %f805, %f750, %f809;
	fma.rn.f32 	%f815, %f805, %f751, %f810;
	fma.rn.f32 	%f816, %f805, %f752, %f800;
	fma.rn.f32 	%f817, %f805, %f753, %f811;
	fma.rn.f32 	%f818, %f805, %f754, %f812;
	fma.rn.f32 	%f819, %f806, %f749, %f801;
	fma.rn.f32 	%f820, %f806, %f750, %f813;
	fma.rn.f32 	%f821, %f806, %f751, %f814;
	fma.rn.f32 	%f822, %f806, %f752, %f802;
	fma.rn.f32 	%f823, %f806, %f753, %f816;
	fma.rn.f32 	%f824, %f806, %f754, %f817;
	ld.shared.v2.f32 	{%f825, %f826}, [%r101+3616];
	fma.rn.f32 	%f827, %f825, %f750, %f819;
	fma.rn.f32 	%f828, %f825, %f751, %f820;
	fma.rn.f32 	%f829, %f825, %f753, %f822;
	fma.rn.f32 	%f830, %f825, %f754, %f823;
	fma.rn.f32 	%f831, %f826, %f751, %f827;
	fma.rn.f32 	%f832, %f826, %f754, %f829;
	ld.shared.v2.f32 	{%f833, %f834}, [%r101+3720];
	fma.rn.f32 	%f835, %f833, %f752, %f815;
	fma.rn.f32 	%f836, %f834, %f752, %f821;
	fma.rn.f32 	%f837, %f834, %f753, %f835;
	ld.shared.v4.f32 	{%f838, %f839, %f840, %f841}, [%r101+3728];
	fma.rn.f32 	%f842, %f838, %f752, %f828;
	fma.rn.f32 	%f843, %f838, %f753, %f836;
	fma.rn.f32 	%f844, %f838, %f754, %f837;
	fma.rn.f32 	%f845, %f839, %f752, %f831;
	fma.rn.f32 	%f846, %f839, %f753, %f842;
	fma.rn.f32 	%f847, %f839, %f754, %f843;
	fma.rn.f32 	%f848, %f840, %f753, %f845;
	fma.rn.f32 	%f849, %f840, %f754, %f846;
	fma.rn.f32 	%f850, %f841, %f754, %f848;
	add.s32 	%r161, %r94, 6912;
	mul.wide.u32 	%rd138, %r161, 4;
	add.s64 	%rd139, %rd9, %rd138;
	ld.global.nc.f32 	%f851, [%rd139];
	ld.global.nc.f32 	%f852, [%rd139+384];
	add.s32 	%r162, %r94, 7104;
	mul.wide.u32 	%rd140, %r162, 4;
	add.s64 	%rd141, %rd9, %rd140;
	ld.global.nc.f32 	%f853, [%rd141];
	add.s32 	%r163, %r94, 7200;
	mul.wide.u32 	%rd142, %r163, 4;
	add.s64 	%rd143, %rd9, %rd142;
	ld.global.nc.f32 	%f854, [%rd143];
	add.s32 	%r164, %r94, 7296;
	mul.wide.u32 	%rd144, %r164, 4;
	add.s64 	%rd145, %rd9, %rd144;
	ld.global.nc.f32 	%f855, [%rd145];
	add.s32 	%r165, %r94, 7392;
	mul.wide.u32 	%rd146, %r165, 4;
	add.s64 	%rd147, %rd9, %rd146;
	ld.global.nc.f32 	%f856, [%rd147];
	add.s32 	%r166, %r94, 7488;
	mul.wide.u32 	%rd148, %r166, 4;
	add.s64 	%rd149, %rd9, %rd148;
	ld.global.nc.f32 	%f857, [%rd149];
	add.s32 	%r167, %r94, 7584;
	mul.wide.u32 	%rd150, %r167, 4;
	add.s64 	%rd151, %rd9, %rd150;
	ld.global.nc.f32 	%f858, [%rd151];
	add.s32 	%r168, %r94, 7680;
	mul.wide.u32 	%rd152, %r168, 4;
	add.s64 	%rd153, %rd9, %rd152;
	ld.global.nc.f32 	%f859, [%rd153];
	ld.shared.v4.f32 	{%f860, %f861, %f862, %f863}, [%r101+3840];
	fma.rn.f32 	%f864, %f860, %f851, %f818;
	fma.rn.f32 	%f865, %f861, %f851, %f824;
	fma.rn.f32 	%f866, %f861, %f852, %f864;
	fma.rn.f32 	%f867, %f862, %f851, %f830;
	fma.rn.f32 	%f868, %f862, %f852, %f865;
	fma.rn.f32 	%f869, %f862, %f853, %f866;
	fma.rn.f32 	%f870, %f863, %f851, %f832;
	fma.rn.f32 	%f871, %f863, %f852, %f867;
	fma.rn.f32 	%f872, %f863, %f853, %f868;
	ld.shared.v2.f32 	{%f873, %f874}, [%r101+3856];
	fma.rn.f32 	%f875, %f873, %f852, %f870;
	fma.rn.f32 	%f876, %f873, %f853, %f871;
	fma.rn.f32 	%f877, %f874, %f853, %f875;
	ld.shared.v2.f32 	{%f878, %f879}, [%r101+3960];
	fma.rn.f32 	%f880, %f878, %f851, %f844;
	fma.rn.f32 	%f881, %f878, %f854, %f869;
	fma.rn.f32 	%f882, %f879, %f851, %f847;
	fma.rn.f32 	%f883, %f879, %f852, %f880;
	fma.rn.f32 	%f884, %f879, %f854, %f872;
	fma.rn.f32 	%f885, %f879, %f855, %f881;
	ld.shared.v4.f32 	{%f886, %f887, %f888, %f889}, [%r101+3968];
	fma.rn.f32 	%f890, %f886, %f851, %f849;
	fma.rn.f32 	%f891, %f886, %f852, %f882;
	fma.rn.f32 	%f892, %f886, %f853, %f883;
	fma.rn.f32 	%f893, %f886, %f854, %f876;
	fma.rn.f32 	%f894, %f886, %f855, %f884;
	fma.rn.f32 	%f895, %f886, %f856, %f885;
	fma.rn.f32 	%f896, %f887, %f851, %f850;
	fma.rn.f32 	%f897, %f887, %f852, %f890;
	fma.rn.f32 	%f898, %f887, %f853, %f891;
	fma.rn.f32 	%f899, %f887, %f854, %f877;
	fma.rn.f32 	%f900, %f887, %f855, %f893;
	fma.rn.f32 	%f901, %f887, %f856, %f894;
	fma.rn.f32 	%f902, %f888, %f852, %f896;
	fma.rn.f32 	%f903, %f888, %f853, %f897;
	fma.rn.f32 	%f904, %f888, %f855, %f899;
	fma.rn.f32 	%f905, %f888, %f856, %f900;
	fma.rn.f32 	%f906, %f889, %f853, %f902;
	fma.rn.f32 	%f907, %f889, %f856, %f904;
	ld.shared.v4.f32 	{%f908, %f909, %f910, %f911}, [%r101+4080];
	fma.rn.f32 	%f912, %f908, %f854, %f892;
	fma.rn.f32 	%f913, %f908, %f857, %f895;
	fma.rn.f32 	%f914, %f909, %f854, %f898;
	fma.rn.f32 	%f915, %f909, %f855, %f912;
	fma.rn.f32 	%f916, %f909, %f857, %f901;
	fma.rn.f32 	%f917, %f909, %f858, %f913;
	fma.rn.f32 	%f918, %f910, %f854, %f903;
	fma.rn.f32 	%f919, %f910, %f855, %f914;
	fma.rn.f32 	%f920, %f910, %f856, %f915;
	fma.rn.f32 	%f921, %f910, %f857, %f905;
	fma.rn.f32 	%f922, %f910, %f858, %f916;
	fma.rn.f32 	%f923, %f910, %f859, %f917;
	fma.rn.f32 	%f924, %f911, %f854, %f906;
	fma.rn.f32 	%f925, %f911, %f855, %f918;
	fma.rn.f32 	%f926, %f911, %f856, %f919;
	fma.rn.f32 	%f927, %f911, %f857, %f907;
	fma.rn.f32 	%f928, %f911, %f858, %f921;
	fma.rn.f32 	%f929, %f911, %f859, %f922;
	ld.shared.v2.f32 	{%f930, %f931}, [%r101+4096];
	fma.rn.f32 	%f932, %f930, %f855, %f924;
	fma.rn.f32 	%f933, %f930, %f856, %f925;
	fma.rn.f32 	%f934, %f930, %f858, %f927;
	fma.rn.f32 	%f935, %f930, %f859, %f928;
	fma.rn.f32 	%f936, %f931, %f856, %f932;
	fma.rn.f32 	%f937, %f931, %f859, %f934;
	ld.shared.v2.f32 	{%f938, %f939}, [%r101+4200];
	fma.rn.f32 	%f940, %f938, %f857, %f920;
	fma.rn.f32 	%f941, %f939, %f857, %f926;
	fma.rn.f32 	%f942, %f939, %f858, %f940;
	ld.shared.v4.f32 	{%f943, %f944, %f945, %f946}, [%r101+4208];
	fma.rn.f32 	%f947, %f943, %f857, %f933;
	fma.rn.f32 	%f948, %f943, %f858, %f941;
	fma.rn.f32 	%f949, %f943, %f859, %f942;
	fma.rn.f32 	%f950, %f944, %f857, %f936;
	fma.rn.f32 	%f951, %f944, %f858, %f947;
	fma.rn.f32 	%f952, %f944, %f859, %f948;
	fma.rn.f32 	%f953, %f945, %f858, %f950;
	fma.rn.f32 	%f954, %f945, %f859, %f951;
	fma.rn.f32 	%f955, %f946, %f859, %f953;
	add.s32 	%r169, %r94, 7776;
	mul.wide.u32 	%rd154, %r169, 4;
	add.s64 	%rd155, %rd9, %rd154;
	ld.global.nc.f32 	%f956, [%rd155];
	ld.global.nc.f32 	%f957, [%rd155+384];
	ld.global.nc.f32 	%f958, [%rd155+768];
	add.s32 	%r170, %r94, 8064;
	mul.wide.u32 	%rd156, %r170, 4;
	add.s64 	%rd157, %rd9, %rd156;
	ld.global.nc.f32 	%f959, [%rd157];
	add.s32 	%r171, %r94, 8160;
	mul.wide.u32 	%rd158, %r171, 4;
	add.s64 	%rd159, %rd9, %rd158;
	ld.global.nc.f32 	%f960, [%rd159];
	add.s32 	%r172, %r94, 8256;
	mul.wide.u32 	%rd160, %r172, 4;
	add.s64 	%rd161, %rd9, %rd160;
	ld.global.nc.f32 	%f961, [%rd161];
	add.s32 	%r173, %r94, 8352;
	mul.wide.u32 	%rd162, %r173, 4;
	add.s64 	%rd163, %rd9, %rd162;
	ld.global.nc.f32 	%f962, [%rd163];
	add.s32 	%r174, %r94, 8448;
	mul.wide.u32 	%rd164, %r174, 4;
	add.s64 	%rd165, %rd9, %rd164;
	ld.global.nc.f32 	%f963, [%rd165];
	add.s32 	%r175, %r94, 8544;
	mul.wide.u32 	%rd166, %r175, 4;
	add.s64 	%rd167, %rd9, %rd166;
	ld.global.nc.f32 	%f964, [%rd167];
	ld.shared.v4.f32 	{%f965, %f966, %f967, %f968}, [%r101+4320];
	fma.rn.f32 	%f969, %f965, %f956, %f923;
	fma.rn.f32 	%f970, %f966, %f956, %f929;
	fma.rn.f32 	%f971, %f966, %f957, %f969;
	fma.rn.f32 	%f972, %f967, %f956, %f935;
	fma.rn.f32 	%f973, %f967, %f957, %f970;
	fma.rn.f32 	%f974, %f967, %f958, %f971;
	fma.rn.f32 	%f975, %f968, %f956, %f937;
	fma.rn.f32 	%f976, %f968, %f957, %f972;
	fma.rn.f32 	%f977, %f968, %f958, %f973;
	ld.shared.v2.f32 	{%f978, %f979}, [%r101+4336];
	fma.rn.f32 	%f980, %f978, %f957, %f975;
	fma.rn.f32 	%f981, %f978, %f958, %f976;
	fma.rn.f32 	%f982, %f979, %f958, %f980;
	ld.shared.v2.f32 	{%f983, %f984}, [%r101+4440];
	fma.rn.f32 	%f985, %f983, %f956, %f949;
	fma.rn.f32 	%f986, %f983, %f959, %f974;
	fma.rn.f32 	%f987, %f984, %f956, %f952;
	fma.rn.f32 	%f988, %f984, %f957, %f985;
	fma.rn.f32 	%f989, %f984, %f959, %f977;
	fma.rn.f32 	%f990, %f984, %f960, %f986;
	ld.shared.v4.f32 	{%f991, %f992, %f993, %f994}, [%r101+4448];
	fma.rn.f32 	%f995, %f991, %f956, %f954;
	fma.rn.f32 	%f996, %f991, %f957, %f987;
	fma.rn.f32 	%f997, %f991, %f958, %f988;
	fma.rn.f32 	%f998, %f991, %f959, %f981;
	fma.rn.f32 	%f999, %f991, %f960, %f989;
	fma.rn.f32 	%f1000, %f991, %f961, %f990;
	fma.rn.f32 	%f1001, %f992, %f956, %f955;
	fma.rn.f32 	%f1002, %f992, %f957, %f995;
	fma.rn.f32 	%f1003, %f992, %f958, %f996;
	fma.rn.f32 	%f1004, %f992, %f959, %f982;
	fma.rn.f32 	%f1005, %f992, %f960, %f998;
	fma.rn.f32 	%f1006, %f992, %f961, %f999;
	fma.rn.f32 	%f1007, %f993, %f957, %f1001;
	fma.rn.f32 	%f1008, %f993, %f958, %f1002;
	fma.rn.f32 	%f1009, %f993, %f960, %f1004;
	fma.rn.f32 	%f1010, %f993, %f961, %f1005;
	fma.rn.f32 	%f1011, %f994, %f958, %f1007;
	fma.rn.f32 	%f1012, %f994, %f961, %f1009;
	ld.shared.v4.f32 	{%f1013, %f1014, %f1015, %f1016}, [%r101+4560];
	fma.rn.f32 	%f1017, %f1013, %f959, %f997;
	fma.rn.f32 	%f1018, %f1013, %f962, %f1000;
	fma.rn.f32 	%f1019, %f1014, %f959, %f1003;
	fma.rn.f32 	%f1020, %f1014, %f960, %f1017;
	fma.rn.f32 	%f1021, %f1014, %f962, %f1006;
	fma.rn.f32 	%f1022, %f1014, %f963, %f1018;
	fma.rn.f32 	%f1023, %f1015, %f959, %f1008;
	fma.rn.f32 	%f1024, %f1015, %f960, %f1019;
	fma.rn.f32 	%f1025, %f1015, %f961, %f1020;
	fma.rn.f32 	%f1026, %f1015, %f962, %f1010;
	fma.rn.f32 	%f1027, %f1015, %f963, %f1021;
	fma.rn.f32 	%f1028, %f1015, %f964, %f1022;
	fma.rn.f32 	%f1029, %f1016, %f959, %f1011;
	fma.rn.f32 	%f1030, %f1016, %f960, %f1023;
	fma.rn.f32 	%f1031, %f1016, %f961, %f1024;
	fma.rn.f32 	%f1032, %f1016, %f962, %f1012;
	fma.rn.f32 	%f1033, %f1016, %f963, %f1026;
	fma.rn.f32 	%f1034, %f1016, %f964, %f1027;
	ld.shared.v2.f32 	{%f1035, %f1036}, [%r101+4576];
	fma.rn.f32 	%f1037, %f1035, %f960, %f1029;
	fma.rn.f32 	%f1038, %f1035, %f961, %f1030;
	fma.rn.f32 	%f1039, %f1035, %f963, %f1032;
	fma.rn.f32 	%f1040, %f1035, %f964, %f1033;
	fma.rn.f32 	%f1041, %f1036, %f961, %f1037;
	fma.rn.f32 	%f1042, %f1036, %f964, %f1039;
	ld.shared.v2.f32 	{%f1043, %f1044}, [%r101+4680];
	fma.rn.f32 	%f1045, %f1043, %f962, %f1025;
	fma.rn.f32 	%f1046, %f1044, %f962, %f1031;
	fma.rn.f32 	%f1047, %f1044, %f963, %f1045;
	ld.shared.v4.f32 	{%f1048, %f1049, %f1050, %f1051}, [%r101+4688];
	fma.rn.f32 	%f1052, %f1048, %f962, %f1038;
	fma.rn.f32 	%f1053, %f1048, %f963, %f1046;
	fma.rn.f32 	%f1054, %f1048, %f964, %f1047;
	fma.rn.f32 	%f1055, %f1049, %f962, %f1041;
	fma.rn.f32 	%f1056, %f1049, %f963, %f1052;
	fma.rn.f32 	%f1057, %f1049, %f964, %f1053;
	fma.rn.f32 	%f1058, %f1050, %f963, %f1055;
	fma.rn.f32 	%f1059, %f1050, %f964, %f1056;
	fma.rn.f32 	%f1060, %f1051, %f964, %f1058;
	add.s32 	%r176, %r94, 8640;
	mul.wide.u32 	%rd168, %r176, 4;
	add.s64 	%rd169, %rd9, %rd168;
	ld.global.nc.f32 	%f1061, [%rd169];
	add.s32 	%r177, %r94, 8736;
	mul.wide.u32 	%rd170, %r177, 4;
	add.s64 	%rd171, %rd9, %rd170;
	ld.global.nc.f32 	%f1062, [%rd171];
	add.s32 	%r178, %r94, 8832;
	mul.wide.u32 	%rd172, %r178, 4;
	add.s64 	%rd173, %rd9, %rd172;
	ld.global.nc.f32 	%f1063, [%rd173];
	add.s32 	%r179, %r94, 8928;
	mul.wide.u32 	%rd174, %r179, 4;
	add.s64 	%rd175, %rd9, %rd174;
	ld.global.nc.f32 	%f1064, [%rd175];
	add.s32 	%r180, %r94, 9024;
	mul.wide.u32 	%rd176, %r180, 4;
	add.s64 	%rd177, %rd9, %rd176;
	ld.global.nc.f32 	%f1065, [%rd177];
	add.s32 	%r181, %r94, 9120;
	mul.wide.u32 	%rd178, %r181, 4;
	add.s64 	%rd179, %rd9, %rd178;
	ld.global.nc.f32 	%f1066, [%rd179];
	add.s32 	%r182, %r94, 9216;
	mul.wide.u32 	%rd180, %r182, 4;
	add.s64 	%rd181, %rd9, %rd180;
	ld.global.nc.f32 	%f1067, [%rd181];
	add.s32 	%r183, %r94, 9312;
	mul.wide.u32 	%rd182, %r183, 4;
	add.s64 	%rd183, %rd9, %rd182;
	ld.global.nc.f32 	%f1068, [%rd183];
	add.s32 	%r184, %r94, 9408;
	mul.wide.u32 	%rd184, %r184, 4;
	add.s64 	%rd185, %rd9, %rd184;
	ld.global.nc.f32 	%f1069, [%rd185];
	ld.shared.v4.f32 	{%f1070, %f1071, %f1072, %f1073}, [%r101+4800];
	fma.rn.f32 	%f1074, %f1070, %f1061, %f1028;
	fma.rn.f32 	%f1075, %f1071, %f1061, %f1034;
	fma.rn.f32 	%f1076, %f1071, %f1062, %f1074;
	fma.rn.f32 	%f1077, %f1072, %f1061, %f1040;
	fma.rn.f32 	%f1078, %f1072, %f1062, %f1075;
	fma.rn.f32 	%f1079, %f1072, %f1063, %f1076;
	fma.rn.f32 	%f1080, %f1073, %f1061, %f1042;
	fma.rn.f32 	%f1081, %f1073, %f1062, %f1077;
	fma.rn.f32 	%f1082, %f1073, %f1063, %f1078;
	ld.shared.v2.f32 	{%f1083, %f1084}, [%r101+4816];
	fma.rn.f32 	%f1085, %f1083, %f1062, %f1080;
	fma.rn.f32 	%f1086, %f1083, %f1063, %f1081;
	fma.rn.f32 	%f1087, %f1084, %f1063, %f1085;
	ld.shared.v2.f32 	{%f1088, %f1089}, [%r101+4920];
	fma.rn.f32 	%f1090, %f1088, %f1061, %f1054;
	fma.rn.f32 	%f1091, %f1088, %f1064, %f1079;
	fma.rn.f32 	%f1092, %f1089, %f1061, %f1057;
	fma.rn.f32 	%f1093, %f1089, %f1062, %f1090;
	fma.rn.f32 	%f1094, %f1089, %f1064, %f1082;
	fma.rn.f32 	%f1095, %f1089, %f1065, %f1091;
	ld.shared.v4.f32 	{%f1096, %f1097, %f1098, %f1099}, [%r101+4928];
	fma.rn.f32 	%f1100, %f1096, %f1061, %f1059;
	fma.rn.f32 	%f1101, %f1096, %f1062, %f1092;
	fma.rn.f32 	%f1102, %f1096, %f1063, %f1093;
	fma.rn.f32 	%f1103, %f1096, %f1064, %f1086;
	fma.rn.f32 	%f1104, %f1096, %f1065, %f1094;
	fma.rn.f32 	%f1105, %f1096, %f1066, %f1095;
	fma.rn.f32 	%f1106, %f1097, %f1061, %f1060;
	fma.rn.f32 	%f1107, %f1097, %f1062, %f1100;
	fma.rn.f32 	%f1108, %f1097, %f1063, %f1101;
	fma.rn.f32 	%f1109, %f1097, %f1064, %f1087;
	fma.rn.f32 	%f1110, %f1097, %f1065, %f1103;
	fma.rn.f32 	%f1111, %f1097, %f1066, %f1104;
	fma.rn.f32 	%f1112, %f1098, %f1062, %f1106;
	fma.rn.f32 	%f1113, %f1098, %f1063, %f1107;
	fma.rn.f32 	%f1114, %f1098, %f1065, %f1109;
	fma.rn.f32 	%f1115, %f1098, %f1066, %f1110;
	fma.rn.f32 	%f1116, %f1099, %f1063, %f1112;
	fma.rn.f32 	%f1117, %f1099, %f1066, %f1114;
	ld.shared.v4.f32 	{%f1118, %f1119, %f1120, %f1121}, [%r101+5040];
	fma.rn.f32 	%f1122, %f1118, %f1064, %f1102;
	fma.rn.f32 	%f1123, %f1118, %f1067, %f1105;
	fma.rn.f32 	%f1124, %f1119, %f1064, %f1108;
	fma.rn.f32 	%f1125, %f1119, %f1065, %f1122;
	fma.rn.f32 	%f1126, %f1119, %f1067, %f1111;
	fma.rn.f32 	%f1127, %f1119, %f1068, %f1123;
	fma.rn.f32 	%f1128, %f1120, %f1064, %f1113;
	fma.rn.f32 	%f1129, %f1120, %f1065, %f1124;
	fma.rn.f32 	%f1130, %f1120, %f1066, %f1125;
	fma.rn.f32 	%f1131, %f1120, %f1067, %f1115;
	fma.rn.f32 	%f1132, %f1120, %f1068, %f1126;
	fma.rn.f32 	%f1133, %f1120, %f1069, %f1127;
	fma.rn.f32 	%f1134, %f1121, %f1064, %f1116;
	fma.rn.f32 	%f1135, %f1121, %f1065, %f1128;
	fma.rn.f32 	%f1136, %f1121, %f1066, %f1129;
	fma.rn.f32 	%f1137, %f1121, %f1067, %f1117;
	fma.rn.f32 	%f1138, %f1121, %f1068, %f1131;
	fma.rn.f32 	%f1139, %f1121, %f1069, %f1132;
	ld.shared.v2.f32 	{%f1140, %f1141}, [%r101+5056];
	fma.rn.f32 	%f1142, %f1140, %f1065, %f1134;
	fma.rn.f32 	%f1143, %f1140, %f1066, %f1135;
	fma.rn.f32 	%f1144, %f1140, %f1068, %f1137;
	fma.rn.f32 	%f1145, %f1140, %f1069, %f1138;
	fma.rn.f32 	%f1146, %f1141, %f1066, %f1142;
	fma.rn.f32 	%f1147, %f1141, %f1069, %f1144;
	ld.shared.v2.f32 	{%f1148, %f1149}, [%r101+5160];
	fma.rn.f32 	%f1150, %f1148, %f1067, %f1130;
	fma.rn.f32 	%f1151, %f1149, %f1067, %f1136;
	fma.rn.f32 	%f1152, %f1149, %f1068, %f1150;
	ld.shared.v4.f32 	{%f1153, %f1154, %f1155, %f1156}, [%r101+5168];
	fma.rn.f32 	%f1157, %f1153, %f1067, %f1143;
	fma.rn.f32 	%f1158, %f1153, %f1068, %f1151;
	fma.rn.f32 	%f1159, %f1153, %f1069, %f1152;
	fma.rn.f32 	%f1160, %f1154, %f1067, %f1146;
	fma.rn.f32 	%f1161, %f1154, %f1068, %f1157;
	fma.rn.f32 	%f1162, %f1154, %f1069, %f1158;
	fma.rn.f32 	%f1163, %f1155, %f1068, %f1160;
	fma.rn.f32 	%f1164, %f1155, %f1069, %f1161;
	fma.rn.f32 	%f1165, %f1156, %f1069, %f1163;
	add.s32 	%r185, %r94, 9504;
	mul.wide.u32 	%rd186, %r185, 4;
	add.s64 	%rd187, %rd9, %rd186;
	ld.global.nc.f32 	%f1166, [%rd187];
	add.s32 	%r186, %r94, 9600;
	mul.wide.u32 	%rd188, %r186, 4;
	add.s64 	%rd189, %rd9, %rd188;
	ld.global.nc.f32 	%f1167, [%rd189];
	add.s32 	%r187, %r94, 9696;
	mul.wide.u32 	%rd190, %r187, 4;
	add.s64 	%rd191, %rd9, %rd190;
	ld.global.nc.f32 	%f1168, [%rd191];
	add.s32 	%r188, %r94, 9792;
	mul.wide.u32 	%rd192, %r188, 4;
	add.s64 	%rd193, %rd9, %rd192;
	ld.global.nc.f32 	%f1169, [%rd193];
	add.s32 	%r189, %r94, 9888;
	mul.wide.u32 	%rd194, %r189, 4;
	add.s64 	%rd195, %rd9, %rd194;
	ld.global.nc.f32 	%f1170, [%rd195];
	add.s32 	%r190, %r94, 9984;
	mul.wide.u32 	%rd196, %r190, 4;
	add.s64 	%rd197, %rd9, %rd196;
	ld.global.nc.f32 	%f1171, [%rd197];
	add.s32 	%r191, %r94, 10080;
	mul.wide.u32 	%rd198, %r191, 4;
	add.s64 	%rd199, %rd9, %rd198;
	ld.global.nc.f32 	%f1172, [%rd199];
	add.s32 	%r192, %r94, 10176;
	mul.wide.u32 	%rd200, %r192, 4;
	add.s64 	%rd201, %rd9, %rd200;
	ld.global.nc.f32 	%f1173, [%rd201];
	add.s32 	%r193, %r94, 10272;
	mul.wide.u32 	%rd202, %r193, 4;
	add.s64 	%rd203, %rd9, %rd202;
	ld.global.nc.f32 	%f1174, [%rd203];
	ld.shared.v4.f32 	{%f1175, %f1176, %f1177, %f1178}, [%r101+5280];
	fma.rn.f32 	%f1179, %f1175, %f1166, %f1133;
	fma.rn.f32 	%f1180, %f1176, %f1166, %f1139;
	fma.rn.f32 	%f1181, %f1176, %f1167, %f1179;
	fma.rn.f32 	%f1182, %f1177, %f1166, %f1145;
	fma.rn.f32 	%f1183, %f1177, %f1167, %f1180;
	fma.rn.f32 	%f1184, %f1177, %f1168, %f1181;
	fma.rn.f32 	%f1185, %f1178, %f1166, %f1147;
	fma.rn.f32 	%f1186, %f1178, %f1167, %f1182;
	fma.rn.f32 	%f1187, %f1178, %f1168, %f1183;
	ld.shared.v2.f32 	{%f1188, %f1189}, [%r101+5296];
	fma.rn.f32 	%f1190, %f1188, %f1167, %f1185;
	fma.rn.f32 	%f1191, %f1188, %f1168, %f1186;
	fma.rn.f32 	%f1192, %f1189, %f1168, %f1190;
	ld.shared.v2.f32 	{%f1193, %f1194}, [%r101+5400];
	fma.rn.f32 	%f1195, %f1193, %f1166, %f1159;
	fma.rn.f32 	%f1196, %f1193, %f1169, %f1184;
	fma.rn.f32 	%f1197, %f1194, %f1166, %f1162;
	fma.rn.f32 	%f1198, %f1194, %f1167, %f1195;
	fma.rn.f32 	%f1199, %f1194, %f1169, %f1187;
	fma.rn.f32 	%f1200, %f1194, %f1170, %f1196;
	ld.shared.v4.f32 	{%f1201, %f1202, %f1203, %f1204}, [%r101+5408];
	fma.rn.f32 	%f1205, %f1201, %f1166, %f1164;
	fma.rn.f32 	%f1206, %f1201, %f1167, %f1197;
	fma.rn.f32 	%f1207, %f1201, %f1168, %f1198;
	fma.rn.f32 	%f1208, %f1201, %f1169, %f1191;
	fma.rn.f32 	%f1209, %f1201, %f1170, %f1199;
	fma.rn.f32 	%f1210, %f1201, %f1171, %f1200;
	fma.rn.f32 	%f1211, %f1202, %f1166, %f1165;
	fma.rn.f32 	%f1212, %f1202, %f1167, %f1205;
	fma.rn.f32 	%f1213, %f1202, %f1168, %f1206;
	fma.rn.f32 	%f1214, %f1202, %f1169, %f1192;
	fma.rn.f32 	%f1215, %f1202, %f1170, %f1208;
	fma.rn.f32 	%f1216, %f1202, %f1171, %f1209;
	fma.rn.f32 	%f1217, %f1203, %f1167, %f1211;
	fma.rn.f32 	%f1218, %f1203, %f1168, %f1212;
	fma.rn.f32 	%f1219, %f1203, %f1170, %f1214;
	fma.rn.f32 	%f1220, %f1203, %f1171, %f1215;
	fma.rn.f32 	%f1221, %f1204, %f1168, %f1217;
	fma.rn.f32 	%f1222, %f1204, %f1171, %f1219;
	ld.shared.v4.f32 	{%f1223, %f1224, %f1225, %f1226}, [%r101+5520];
	fma.rn.f32 	%f1227, %f1223, %f1169, %f1207;
	fma.rn.f32 	%f1228, %f1223, %f1172, %f1210;
	fma.rn.f32 	%f1229, %f1224, %f1169, %f1213;
	fma.rn.f32 	%f1230, %f1224, %f1170, %f1227;
	fma.rn.f32 	%f1231, %f1224, %f1172, %f1216;
	fma.rn.f32 	%f1232, %f1224, %f1173, %f1228;
	fma.rn.f32 	%f1233, %f1225, %f1169, %f1218;
	fma.rn.f32 	%f1234, %f1225, %f1170, %f1229;
	fma.rn.f32 	%f1235, %f1225, %f1171, %f1230;
	fma.rn.f32 	%f1236, %f1225, %f1172, %f1220;
	fma.rn.f32 	%f1237, %f1225, %f1173, %f1231;
	fma.rn.f32 	%f1238, %f1225, %f1174, %f1232;
	fma.rn.f32 	%f1239, %f1226, %f1169, %f1221;
	fma.rn.f32 	%f1240, %f1226, %f1170, %f1233;
	fma.rn.f32 	%f1241, %f1226, %f1171, %f1234;
	fma.rn.f32 	%f1242, %f1226, %f1172, %f1222;
	fma.rn.f32 	%f1243, %f1226, %f1173, %f1236;
	fma.rn.f32 	%f1244, %f1226, %f1174, %f1237;
	ld.shared.v2.f32 	{%f1245, %f1246}, [%r101+5536];
	fma.rn.f32 	%f1247, %f1245, %f1170, %f1239;
	fma.rn.f32 	%f1248, %f1245, %f1171, %f1240;
	fma.rn.f32 	%f1249, %f1245, %f1173, %f1242;
	fma.rn.f32 	%f1250, %f1245, %f1174, %f1243;
	fma.rn.f32 	%f1251, %f1246, %f1171, %f1247;
	fma.rn.f32 	%f1252, %f1246, %f1174, %f1249;
	ld.shared.v2.f32 	{%f1253, %f1254}, [%r101+5640];
	fma.rn.f32 	%f1255, %f1253, %f1172, %f1235;
	fma.rn.f32 	%f1256, %f1254, %f1172, %f1241;
	fma.rn.f32 	%f1257, %f1254, %f1173, %f1255;
	ld.shared.v4.f32 	{%f1258, %f1259, %f1260, %f1261}, [%r101+5648];
	fma.rn.f32 	%f1262, %f1258, %f1172, %f1248;
	fma.rn.f32 	%f1263, %f1258, %f1173, %f1256;
	fma.rn.f32 	%f1264, %f1258, %f1174, %f1257;
	fma.rn.f32 	%f1265, %f1259, %f1172, %f1251;
	fma.rn.f32 	%f1266, %f1259, %f1173, %f1262;
	fma.rn.f32 	%f1267, %f1259, %f1174, %f1263;
	fma.rn.f32 	%f1268, %f1260, %f1173, %f1265;
	fma.rn.f32 	%f1269, %f1260, %f1174, %f1266;
	fma.rn.f32 	%f1270, %f1261, %f1174, %f1268;
	add.s32 	%r194, %r94, 10368;
	mul.wide.u32 	%rd204, %r194, 4;
	add.s64 	%rd205, %rd9, %rd204;
	ld.global.nc.f32 	%f1271, [%rd205];
	ld.global.nc.f32 	%f1272, [%rd205+384];
	ld.global.nc.f32 	%f1273, [%rd205+768];
	add.s32 	%r195, %r94, 10656;
	mul.wide.u32 	%rd206, %r195, 4;
	add.s64 	%rd207, %rd9, %rd206;
	ld.global.nc.f32 	%f1274, [%rd207];
	add.s32 	%r196, %r94, 10752;
	mul.wide.u32 	%rd208, %r196, 4;
	add.s64 	%rd209, %rd9, %rd208;
	ld.global.nc.f32 	%f1275, [%rd209];
	add.s32 	%r197, %r94, 10848;
	mul.wide.u32 	%rd210, %r197, 4;
	add.s64 	%rd211, %rd9, %rd210;
	ld.global.nc.f32 	%f1276, [%rd211];
	add.s32 	%r198, %r94, 10944;
	mul.wide.u32 	%rd212, %r198, 4;
	add.s64 	%rd213, %rd9, %rd212;
	ld.global.nc.f32 	%f1277, [%rd213];
	add.s32 	%r199, %r94, 11040;
	mul.wide.u32 	%rd214, %r199, 4;
	add.s64 	%rd215, %rd9, %rd214;
	ld.global.nc.f32 	%f1278, [%rd215];
	add.s32 	%r200, %r94, 11136;
	mul.wide.u32 	%rd216, %r200, 4;
	add.s64 	%rd217, %rd9, %rd216;
	ld.global.nc.f32 	%f1279, [%rd217];
	ld.shared.v4.f32 	{%f1280, %f1281, %f1282, %f1283}, [%r101+5760];
	fma.rn.f32 	%f1284, %f1280, %f1271, %f1238;
	fma.rn.f32 	%f1285, %f1281, %f1271, %f1244;
	fma.rn.f32 	%f1286, %f1281, %f1272, %f1284;
	fma.rn.f32 	%f1287, %f1282, %f1271, %f1250;
	fma.rn.f32 	%f1288, %f1282, %f1272, %f1285;
	fma.rn.f32 	%f1289, %f1282, %f1273, %f1286;
	fma.rn.f32 	%f1290, %f1283, %f1271, %f1252;
	fma.rn.f32 	%f1291, %f1283, %f1272, %f1287;
	fma.rn.f32 	%f1292, %f1283, %f1273, %f1288;
	ld.shared.v2.f32 	{%f1293, %f1294}, [%r101+5776];
	fma.rn.f32 	%f1295, %f1293, %f1272, %f1290;
	fma.rn.f32 	%f1296, %f1293, %f1273, %f1291;
	fma.rn.f32 	%f1297, %f1294, %f1273, %f1295;
	ld.shared.v2.f32 	{%f1298, %f1299}, [%r101+5880];
	fma.rn.f32 	%f1300, %f1298, %f1271, %f1264;
	fma.rn.f32 	%f1301, %f1298, %f1274, %f1289;
	fma.rn.f32 	%f1302, %f1299, %f1271, %f1267;
	fma.rn.f32 	%f1303, %f1299, %f1272, %f1300;
	fma.rn.f32 	%f1304, %f1299, %f1274, %f1292;
	fma.rn.f32 	%f1305, %f1299, %f1275, %f1301;
	ld.shared.v4.f32 	{%f1306, %f1307, %f1308, %f1309}, [%r101+5888];
	fma.rn.f32 	%f1310, %f1306, %f1271, %f1269;
	fma.rn.f32 	%f1311, %f1306, %f1272, %f1302;
	fma.rn.f32 	%f1312, %f1306, %f1273, %f1303;
	fma.rn.f32 	%f1313, %f1306, %f1274, %f1296;
	fma.rn.f32 	%f1314, %f1306, %f1275, %f1304;
	fma.rn.f32 	%f1315, %f1306, %f1276, %f1305;
	fma.rn.f32 	%f1316, %f1307, %f1271, %f1270;
	fma.rn.f32 	%f1317, %f1307, %f1272, %f1310;
	fma.rn.f32 	%f1318, %f1307, %f1273, %f1311;
	fma.rn.f32 	%f1319, %f1307, %f1274, %f1297;
	fma.rn.f32 	%f1320, %f1307, %f1275, %f1313;
	fma.rn.f32 	%f1321, %f1307, %f1276, %f1314;
	fma.rn.f32 	%f1322, %f1308, %f1272, %f1316;
	fma.rn.f32 	%f1323, %f1308, %f1273, %f1317;
	fma.rn.f32 	%f1324, %f1308, %f1275, %f1319;
	fma.rn.f32 	%f1325, %f1308, %f1276, %f1320;
	fma.rn.f32 	%f1326, %f1309, %f1273, %f1322;
	fma.rn.f32 	%f1327, %f1309, %f1276, %f1324;
	ld.shared.v4.f32 	{%f1328, %f1329, %f1330, %f1331}, [%r101+6000];
	fma.rn.f32 	%f1332, %f1328, %f1274, %f1312;
	fma.rn.f32 	%f1333, %f1328, %f1277, %f1315;
	fma.rn.f32 	%f1334, %f1329, %f1274, %f1318;
	fma.rn.f32 	%f1335, %f1329, %f1275, %f1332;
	fma.rn.f32 	%f1336, %f1329, %f1277, %f1321;
	fma.rn.f32 	%f1337, %f1329, %f1278, %f1333;
	fma.rn.f32 	%f1338, %f1330, %f1274, %f1323;
	fma.rn.f32 	%f1339, %f1330, %f1275, %f1334;
	fma.rn.f32 	%f1340, %f1330, %f1276, %f1335;
	fma.rn.f32 	%f1341, %f1330, %f1277, %f1325;
	fma.rn.f32 	%f1342, %f1330, %f1278, %f1336;
	fma.rn.f32 	%f1343, %f1330, %f1279, %f1337;
	fma.rn.f32 	%f1344, %f1331, %f1274, %f1326;
	fma.rn.f32 	%f1345, %f1331, %f1275, %f1338;
	fma.rn.f32 	%f1346, %f1331, %f1276, %f1339;
	fma.rn.f32 	%f1347, %f1331, %f1277, %f1327;
	fma.rn.f32 	%f1348, %f1331, %f1278, %f1341;
	fma.rn.f32 	%f1349, %f1331, %f1279, %f1342;
	ld.shared.v2.f32 	{%f1350, %f1351}, [%r101+6016];
	fma.rn.f32 	%f1352, %f1350, %f1275, %f1344;
	fma.rn.f32 	%f1353, %f1350, %f1276, %f1345;
	fma.rn.f32 	%f1354, %f1350, %f1278, %f1347;
	fma.rn.f32 	%f1355, %f1350, %f1279, %f1348;
	fma.rn.f32 	%f1356, %f1351, %f1276, %f1352;
	fma.rn.f32 	%f1357, %f1351, %f1279, %f1354;
	ld.shared.v2.f32 	{%f1358, %f1359}, [%r101+6120];
	fma.rn.f32 	%f1360, %f1358, %f1277, %f1340;
	fma.rn.f32 	%f1361, %f1359, %f1277, %f1346;
	fma.rn.f32 	%f1362, %f1359, %f1278, %f1360;
	ld.shared.v4.f32 	{%f1363, %f1364, %f1365, %f1366}, [%r101+6128];
	fma.rn.f32 	%f1367, %f1363, %f1277, %f1353;
	fma.rn.f32 	%f1368, %f1363, %f1278, %f1361;
	fma.rn.f32 	%f1369, %f1363, %f1279, %f1362;
	fma.rn.f32 	%f1370, %f1364, %f1277, %f1356;
	fma.rn.f32 	%f1371, %f1364, %f1278, %f1367;
	fma.rn.f32 	%f1372, %f1364, %f1279, %f1368;
	fma.rn.f32 	%f1373, %f1365, %f1278, %f1370;
	fma.rn.f32 	%f1374, %f1365, %f1279, %f1371;
	fma.rn.f32 	%f1375, %f1366, %f1279, %f1373;
	add.s32 	%r201, %r94, 11232;
	mul.wide.u32 	%rd218, %r201, 4;
	add.s64 	%rd219, %rd9, %rd218;
	ld.global.nc.f32 	%f1376, [%rd219];
	add.s32 	%r202, %r94, 11328;
	mul.wide.u32 	%rd220, %r202, 4;
	add.s64 	%rd221, %rd9, %rd220;
	ld.global.nc.f32 	%f1377, [%rd221];
	add.s32 	%r203, %r94, 11424;
	mul.wide.u32 	%rd222, %r203, 4;
	add.s64 	%rd223, %rd9, %rd222;
	ld.global.nc.f32 	%f1378, [%rd223];
	add.s32 	%r204, %r94, 11520;
	mul.wide.u32 	%rd224, %r204, 4;
	add.s64 	%rd225, %rd9, %rd224;
	ld.global.nc.f32 	%f1379, [%rd225];
	add.s32 	%r205, %r94, 11616;
	mul.wide.u32 	%rd226, %r205, 4;
	add.s64 	%rd227, %rd9, %rd226;
	ld.global.nc.f32 	%f1380, [%rd227];
	add.s32 	%r206, %r94, 11712;
	mul.wide.u32 	%rd228, %r206, 4;
	add.s64 	%rd229, %rd9, %rd228;
	ld.global.nc.f32 	%f1381, [%rd229];
	add.s32 	%r207, %r94, 11808;
	mul.wide.u32 	%rd230, %r207, 4;
	add.s64 	%rd231, %rd9, %rd230;
	ld.global.nc.f32 	%f1382, [%rd231];
	add.s32 	%r208, %r94, 11904;
	mul.wide.u32 	%rd232, %r208, 4;
	add.s64 	%rd233, %rd9, %rd232;
	ld.global.nc.f32 	%f1383, [%rd233];
	add.s32 	%r209, %r94, 12000;
	mul.wide.u32 	%rd234, %r209, 4;
	add.s64 	%rd235, %rd9, %rd234;
	ld.global.nc.f32 	%f1384, [%rd235];
	ld.shared.v4.f32 	{%f1385, %f1386, %f1387, %f1388}, [%r101+6240];
	fma.rn.f32 	%f1389, %f1385, %f1376, %f1343;
	fma.rn.f32 	%f1390, %f1386, %f1376, %f1349;
	fma.rn.f32 	%f1391, %f1386, %f1377, %f1389;
	fma.rn.f32 	%f1392, %f1387, %f1376, %f1355;
	fma.rn.f32 	%f1393, %f1387, %f1377, %f1390;
	fma.rn.f32 	%f1394, %f1387, %f1378, %f1391;
	fma.rn.f32 	%f1395, %f1388, %f1376, %f1357;
	fma.rn.f32 	%f1396, %f1388, %f1377, %f1392;
	fma.rn.f32 	%f1397, %f1388, %f1378, %f1393;
	ld.shared.v2.f32 	{%f1398, %f1399}, [%r101+6256];
	fma.rn.f32 	%f1400, %f1398, %f1377, %f1395;
	fma.rn.f32 	%f1401, %f1398, %f1378, %f1396;
	fma.rn.f32 	%f1402, %f1399, %f1378, %f1400;
	ld.shared.v2.f32 	{%f1403, %f1404}, [%r101+6360];
	fma.rn.f32 	%f1405, %f1403, %f1376, %f1369;
	fma.rn.f32 	%f1406, %f1403, %f1379, %f1394;
	fma.rn.f32 	%f1407, %f1404, %f1376, %f1372;
	fma.rn.f32 	%f1408, %f1404, %f1377, %f1405;
	fma.rn.f32 	%f1409, %f1404, %f1379, %f1397;
	fma.rn.f32 	%f1410, %f1404, %f1380, %f1406;
	ld.shared.v4.f32 	{%f1411, %f1412, %f1413, %f1414}, [%r101+6368];
	fma.rn.f32 	%f1415, %f1411, %f1376, %f1374;
	fma.rn.f32 	%f1416, %f1411, %f1377, %f1407;
	fma.rn.f32 	%f1417, %f1411, %f1378, %f1408;
	fma.rn.f32 	%f1418, %f1411, %f1379, %f1401;
	fma.rn.f32 	%f1419, %f1411, %f1380, %f1409;
	fma.rn.f32 	%f1420, %f1411, %f1381, %f1410;
	fma.rn.f32 	%f1421, %f1412, %f1376, %f1375;
	fma.rn.f32 	%f1422, %f1412, %f1377, %f1415;
	fma.rn.f32 	%f1423, %f1412, %f1378, %f1416;
	fma.rn.f32 	%f1424, %f1412, %f1379, %f1402;
	fma.rn.f32 	%f1425, %f1412, %f1380, %f1418;
	fma.rn.f32 	%f1426, %f1412, %f1381, %f1419;
	fma.rn.f32 	%f1427, %f1413, %f1377, %f1421;
	fma.rn.f32 	%f1428, %f1413, %f1378, %f1422;
	fma.rn.f32 	%f1429, %f1413, %f1380, %f1424;
	fma.rn.f32 	%f1430, %f1413, %f1381, %f1425;
	fma.rn.f32 	%f1431, %f1414, %f1378, %f1427;
	fma.rn.f32 	%f1432, %f1414, %f1381, %f1429;
	ld.shared.v4.f32 	{%f1433, %f1434, %f1435, %f1436}, [%r101+6480];
	fma.rn.f32 	%f1437, %f1433, %f1379, %f1417;
	fma.rn.f32 	%f1438, %f1433, %f1382, %f1420;
	fma.rn.f32 	%f1439, %f1434, %f1379, %f1423;
	fma.rn.f32 	%f1440, %f1434, %f1380, %f1437;
	fma.rn.f32 	%f1441, %f1434, %f1382, %f1426;
	fma.rn.f32 	%f1442, %f1434, %f1383, %f1438;
	fma.rn.f32 	%f1443, %f1435, %f1379, %f1428;
	fma.rn.f32 	%f1444, %f1435, %f1380, %f1439;
	fma.rn.f32 	%f1445, %f1435, %f1381, %f1440;
	fma.rn.f32 	%f1446, %f1435, %f1382, %f1430;
	fma.rn.f32 	%f1447, %f1435, %f1383, %f1441;
	fma.rn.f32 	%f1448, %f1435, %f1384, %f1442;
	fma.rn.f32 	%f1449, %f1436, %f1379, %f1431;
	fma.rn.f32 	%f1450, %f1436, %f1380, %f1443;
	fma.rn.f32 	%f1451, %f1436, %f1381, %f1444;
	fma.rn.f32 	%f1452, %f1436, %f1382, %f1432;
	fma.rn.f32 	%f1453, %f1436, %f1383, %f1446;
	fma.rn.f32 	%f1454, %f1436, %f1384, %f1447;
	ld.shared.v2.f32 	{%f1455, %f1456}, [%r101+6496];
	fma.rn.f32 	%f1457, %f1455, %f1380, %f1449;
	fma.rn.f32 	%f1458, %f1455, %f1381, %f1450;
	fma.rn.f32 	%f1459, %f1455, %f1383, %f1452;
	fma.rn.f32 	%f1460, %f1455, %f1384, %f1453;
	fma.rn.f32 	%f1461, %f1456, %f1381, %f1457;
	fma.rn.f32 	%f1462, %f1456, %f1384, %f1459;
	ld.shared.v2.f32 	{%f1463, %f1464}, [%r101+6600];
	fma.rn.f32 	%f1465, %f1463, %f1382, %f1445;
	fma.rn.f32 	%f1466, %f1464, %f1382, %f1451;
	fma.rn.f32 	%f1467, %f1464, %f1383, %f1465;
	ld.shared.v4.f32 	{%f1468, %f1469, %f1470, %f1471}, [%r101+6608];
	fma.rn.f32 	%f1472, %f1468, %f1382, %f1458;
	fma.rn.f32 	%f1473, %f1468, %f1383, %f1466;
	fma.rn.f32 	%f1474, %f1468, %f1384, %f1467;
	fma.rn.f32 	%f1475, %f1469, %f1382, %f1461;
	fma.rn.f32 	%f1476, %f1469, %f1383, %f1472;
	fma.rn.f32 	%f1477, %f1469, %f1384, %f1473;
	fma.rn.f32 	%f1478, %f1470, %f1383, %f1475;
	fma.rn.f32 	%f1479, %f1470, %f1384, %f1476;
	fma.rn.f32 	%f1480, %f1471, %f1384, %f1478;
	add.s32 	%r210, %r94, 12096;
	mul.wide.u32 	%rd236, %r210, 4;
	add.s64 	%rd237, %rd9, %rd236;
	ld.global.nc.f32 	%f1481, [%rd237];
	add.s32 	%r211, %r94, 12192;
	mul.wide.u32 	%rd238, %r211, 4;
	add.s64 	%rd239, %rd9, %rd238;
	ld.global.nc.f32 	%f1482, [%rd239];
	add.s32 	%r212, %r94, 12288;
	mul.wide.u32 	%rd240, %r212, 4;
	add.s64 	%rd241, %rd9, %rd240;
	ld.global.nc.f32 	%f1483, [%rd241];
	add.s32 	%r213, %r94, 12384;
	mul.wide.u32 	%rd242, %r213, 4;
	add.s64 	%rd243, %rd9, %rd242;
	ld.global.nc.f32 	%f1484, [%rd243];
	add.s32 	%r214, %r94, 12480;
	mul.wide.u32 	%rd244, %r214, 4;
	add.s64 	%rd245, %rd9, %rd244;
	ld.global.nc.f32 	%f1485, [%rd245];
	add.s32 	%r215, %r94, 12576;
	mul.wide.u32 	%rd246, %r215, 4;
	add.s64 	%rd247, %rd9, %rd246;
	ld.global.nc.f32 	%f1486, [%rd247];
	add.s32 	%r216, %r94, 12672;
	mul.wide.u32 	%rd248, %r216, 4;
	add.s64 	%rd249, %rd9, %rd248;
	ld.global.nc.f32 	%f1487, [%rd249];
	add.s32 	%r217, %r94, 12768;
	mul.wide.u32 	%rd250, %r217, 4;
	add.s64 	%rd251, %rd9, %rd250;
	ld.global.nc.f32 	%f1488, [%rd251];
	add.s32 	%r218, %r94, 12864;
	mul.wide.u32 	%rd252, %r218, 4;
	add.s64 	%rd253, %rd9, %rd252;
	ld.global.nc.f32 	%f1489, [%rd253];
	ld.shared.v4.f32 	{%f1490, %f1491, %f1492, %f1493}, [%r101+6720];
	fma.rn.f32 	%f1494, %f1490, %f1481, %f1448;
	fma.rn.f32 	%f1495, %f1491, %f1481, %f1454;
	fma.rn.f32 	%f1496, %f1491, %f1482, %f1494;
	fma.rn.f32 	%f1497, %f1492, %f1481, %f1460;
	fma.rn.f32 	%f1498, %f1492, %f1482, %f1495;
	fma.rn.f32 	%f1499, %f1492, %f1483, %f1496;
	fma.rn.f32 	%f1500, %f1493, %f1481, %f1462;
	fma.rn.f32 	%f1501, %f1493, %f1482, %f1497;
	fma.rn.f32 	%f1502, %f1493, %f1483, %f1498;
	ld.shared.v2.f32 	{%f1503, %f1504}, [%r101+6736];
	fma.rn.f32 	%f1505, %f1503, %f1482, %f1500;
	fma.rn.f32 	%f1506, %f1503, %f1483, %f1501;
	fma.rn.f32 	%f1507, %f1504, %f1483, %f1505;
	ld.shared.v2.f32 	{%f1508, %f1509}, [%r101+6840];
	fma.rn.f32 	%f1510, %f1508, %f1481, %f1474;
	fma.rn.f32 	%f1511, %f1508, %f1484, %f1499;
	fma.rn.f32 	%f1512, %f1509, %f1481, %f1477;
	fma.rn.f32 	%f1513, %f1509, %f1482, %f1510;
	fma.rn.f32 	%f1514, %f1509, %f1484, %f1502;
	fma.rn.f32 	%f1515, %f1509, %f1485, %f1511;
	ld.shared.v4.f32 	{%f1516, %f1517, %f1518, %f1519}, [%r101+6848];
	fma.rn.f32 	%f1520, %f1516, %f1481, %f1479;
	fma.rn.f32 	%f1521, %f1516, %f1482, %f1512;
	fma.rn.f32 	%f1522, %f1516, %f1483, %f1513;
	fma.rn.f32 	%f1523, %f1516, %f1484, %f1506;
	fma.rn.f32 	%f1524, %f1516, %f1485, %f1514;
	fma.rn.f32 	%f1525, %f1516, %f1486, %f1515;
	fma.rn.f32 	%f1526, %f1517, %f1481, %f1480;
	fma.rn.f32 	%f1527, %f1517, %f1482, %f1520;
	fma.rn.f32 	%f1528, %f1517, %f1483, %f1521;
	fma.rn.f32 	%f1529, %f1517, %f1484, %f1507;
	fma.rn.f32 	%f1530, %f1517, %f1485, %f1523;
	fma.rn.f32 	%f1531, %f1517, %f1486, %f1524;
	fma.rn.f32 	%f1532, %f1518, %f1482, %f1526;
	fma.rn.f32 	%f1533, %f1518, %f1483, %f1527;
	fma.rn.f32 	%f1534, %f1518, %f1485, %f1529;
	fma.rn.f32 	%f1535, %f1518, %f1486, %f1530;
	fma.rn.f32 	%f1536, %f1519, %f1483, %f1532;
	fma.rn.f32 	%f1537, %f1519, %f1486, %f1534;
	ld.shared.v4.f32 	{%f1538, %f1539, %f1540, %f1541}, [%r101+6960];
	fma.rn.f32 	%f1542, %f1538, %f1484, %f1522;
	fma.rn.f32 	%f1543, %f1538, %f1487, %f1525;
	fma.rn.f32 	%f1544, %f1539, %f1484, %f1528;
	fma.rn.f32 	%f1545, %f1539, %f1485, %f1542;
	fma.rn.f32 	%f1546, %f1539, %f1487, %f1531;
	fma.rn.f32 	%f1547, %f1539, %f1488, %f1543;
	fma.rn.f32 	%f1548, %f1540, %f1484, %f1533;
	fma.rn.f32 	%f1549, %f1540, %f1485, %f1544;
	fma.rn.f32 	%f1550, %f1540, %f1486, %f1545;
	fma.rn.f32 	%f1551, %f1540, %f1487, %f1535;
	fma.rn.f32 	%f1552, %f1540, %f1488, %f1546;
	fma.rn.f32 	%f1553, %f1540, %f1489, %f1547;
	fma.rn.f32 	%f1554, %f1541, %f1484, %f1536;
	fma.rn.f32 	%f1555, %f1541, %f1485, %f1548;
	fma.rn.f32 	%f1556, %f1541, %f1486, %f1549;
	fma.rn.f32 	%f1557, %f1541, %f1487, %f1537;
	fma.rn.f32 	%f1558, %f1541, %f1488, %f1551;
	fma.rn.f32 	%f1559, %f1541, %f1489, %f1552;
	ld.shared.v2.f32 	{%f1560, %f1561}, [%r101+6976];
	fma.rn.f32 	%f1562, %f1560, %f1485, %f1554;
	fma.rn.f32 	%f1563, %f1560, %f1486, %f1555;
	fma.rn.f32 	%f1564, %f1560, %f1488, %f1557;
	fma.rn.f32 	%f1565, %f1560, %f1489, %f1558;
	fma.rn.f32 	%f1566, %f1561, %f1486, %f1562;
	fma.rn.f32 	%f1567, %f1561, %f1489, %f1564;
	ld.shared.v2.f32 	{%f1568, %f1569}, [%r101+7080];
	fma.rn.f32 	%f1570, %f1568, %f1487, %f1550;
	fma.rn.f32 	%f1571, %f1569, %f1487, %f1556;
	fma.rn.f32 	%f1572, %f1569, %f1488, %f1570;
	ld.shared.v4.f32 	{%f1573, %f1574, %f1575, %f1576}, [%r101+7088];
	fma.rn.f32 	%f1577, %f1573, %f1487, %f1563;
	fma.rn.f32 	%f1578, %f1573, %f1488, %f1571;
	fma.rn.f32 	%f1579, %f1573, %f1489, %f1572;
	fma.rn.f32 	%f1580, %f1574, %f1487, %f1566;
	fma.rn.f32 	%f1581, %f1574, %f1488, %f1577;
	fma.rn.f32 	%f1582, %f1574, %f1489, %f1578;
	fma.rn.f32 	%f1583, %f1575, %f1488, %f1580;
	fma.rn.f32 	%f1584, %f1575, %f1489, %f1581;
	fma.rn.f32 	%f1585, %f1576, %f1489, %f1583;
	add.s32 	%r219, %r94, 12960;
	mul.wide.u32 	%rd254, %r219, 4;
	add.s64 	%rd255, %rd9, %rd254;
	ld.global.nc.f32 	%f1586, [%rd255];
	add.s32 	%r220, %r94, 13056;
	mul.wide.u32 	%rd256, %r220, 4;
	add.s64 	%rd257, %rd9, %rd256;
	ld.global.nc.f32 	%f1587, [%rd257];
	add.s32 	%r221, %r94, 13152;
	mul.wide.u32 	%rd258, %r221, 4;
	add.s64 	%rd259, %rd9, %rd258;
	ld.global.nc.f32 	%f1588, [%rd259];
	add.s32 	%r222, %r94, 13248;
	mul.wide.u32 	%rd260, %r222, 4;
	add.s64 	%rd261, %rd9, %rd260;
	ld.global.nc.f32 	%f1589, [%rd261];
	add.s32 	%r223, %r94, 13344;
	mul.wide.u32 	%rd262, %r223, 4;
	add.s64 	%rd263, %rd9, %rd262;
	ld.global.nc.f32 	%f1590, [%rd263];
	add.s32 	%r224, %r94, 13440;
	mul.wide.u32 	%rd264, %r224, 4;
	add.s64 	%rd265, %rd9, %rd264;
	ld.global.nc.f32 	%f1591, [%rd265];
	add.s32 	%r225, %r94, 13536;
	mul.wide.u32 	%rd266, %r225, 4;
	add.s64 	%rd267, %rd9, %rd266;
	ld.global.nc.f32 	%f1592, [%rd267];
	add.s32 	%r226, %r94, 13632;
	mul.wide.u32 	%rd268, %r226, 4;
	add.s64 	%rd269, %rd9, %rd268;
	ld.global.nc.f32 	%f1593, [%rd269];
	add.s32 	%r227, %r94, 13728;
	mul.wide.u32 	%rd270, %r227, 4;
	add.s64 	%rd271, %rd9, %rd270;
	ld.global.nc.f32 	%f1594, [%rd271];
	ld.shared.v4.f32 	{%f1595, %f1596, %f1597, %f1598}, [%r101+7200];
	fma.rn.f32 	%f1599, %f1595, %f1586, %f1553;
	fma.rn.f32 	%f1600, %f1596, %f1586, %f1559;
	fma.rn.f32 	%f1601, %f1596, %f1587, %f1599;
	fma.rn.f32 	%f1602, %f1597, %f1586, %f1565;
	fma.rn.f32 	%f1603, %f1597, %f1587, %f1600;
	fma.rn.f32 	%f1604, %f1597, %f1588, %f1601;
	fma.rn.f32 	%f1605, %f1598, %f1586, %f1567;
	fma.rn.f32 	%f1606, %f1598, %f1587, %f1602;
	fma.rn.f32 	%f1607, %f1598, %f1588, %f1603;
	ld.shared.v2.f32 	{%f1608, %f1609}, [%r101+7216];
	fma.rn.f32 	%f1610, %f1608, %f1587, %f1605;
	fma.rn.f32 	%f1611, %f1608, %f1588, %f1606;
	fma.rn.f32 	%f1612, %f1609, %f1588, %f1610;
	ld.shared.v2.f32 	{%f1613, %f1614}, [%r101+7320];
	fma.rn.f32 	%f1615, %f1613, %f1586, %f1579;
	fma.rn.f32 	%f1616, %f1613, %f1589, %f1604;
	fma.rn.f32 	%f1617, %f1614, %f1586, %f1582;
	fma.rn.f32 	%f1618, %f1614, %f1587, %f1615;
	fma.rn.f32 	%f1619, %f1614, %f1589, %f1607;
	fma.rn.f32 	%f1620, %f1614, %f1590, %f1616;
	ld.shared.v4.f32 	{%f1621, %f1622, %f1623, %f1624}, [%r101+7328];
	fma.rn.f32 	%f1625, %f1621, %f1586, %f1584;
	fma.rn.f32 	%f1626, %f1621, %f1587, %f1617;
	fma.rn.f32 	%f1627, %f1621, %f1588, %f1618;
	fma.rn.f32 	%f1628, %f1621, %f1589, %f1611;
	fma.rn.f32 	%f1629, %f1621, %f1590, %f1619;
	fma.rn.f32 	%f1630, %f1621, %f1591, %f1620;
	fma.rn.f32 	%f1631, %f1622, %f1586, %f1585;
	fma.rn.f32 	%f1632, %f1622, %f1587, %f1625;
	fma.rn.f32 	%f1633, %f1622, %f1588, %f1626;
	fma.rn.f32 	%f1634, %f1622, %f1589, %f1612;
	fma.rn.f32 	%f1635, %f1622, %f1590, %f1628;
	fma.rn.f32 	%f1636, %f1622, %f1591, %f1629;
	fma.rn.f32 	%f1637, %f1623, %f1587, %f1631;
	fma.rn.f32 	%f1638, %f1623, %f1588, %f1632;
	fma.rn.f32 	%f1639, %f1623, %f1590, %f1634;
	fma.rn.f32 	%f1640, %f1623, %f1591, %f1635;
	fma.rn.f32 	%f1641, %f1624, %f1588, %f1637;
	fma.rn.f32 	%f1642, %f1624, %f1591, %f1639;
	ld.shared.v4.f32 	{%f1643, %f1644, %f1645, %f1646}, [%r101+7440];
	fma.rn.f32 	%f1647, %f1643, %f1589, %f1627;
	fma.rn.f32 	%f1648, %f1643, %f1592, %f1630;
	fma.rn.f32 	%f1649, %f1644, %f1589, %f1633;
	fma.rn.f32 	%f1650, %f1644, %f1590, %f1647;
	fma.rn.f32 	%f1651, %f1644, %f1592, %f1636;
	fma.rn.f32 	%f1652, %f1644, %f1593, %f1648;
	fma.rn.f32 	%f1653, %f1645, %f1589, %f1638;
	fma.rn.f32 	%f1654, %f1645, %f1590, %f1649;
	fma.rn.f32 	%f1655, %f1645, %f1591, %f1650;
	fma.rn.f32 	%f1656, %f1645, %f1592, %f1640;
	fma.rn.f32 	%f1657, %f1645, %f1593, %f1651;
	fma.rn.f32 	%f1, %f1645, %f1594, %f1652;
	fma.rn.f32 	%f1658, %f1646, %f1589, %f1641;
	fma.rn.f32 	%f1659, %f1646, %f1590, %f1653;
	fma.rn.f32 	%f1660, %f1646, %f1591, %f1654;
	fma.rn.f32 	%f1661, %f1646, %f1592, %f1642;
	fma.rn.f32 	%f1662, %f1646, %f1593, %f1656;
	fma.rn.f32 	%f2, %f1646, %f1594, %f1657;
	ld.shared.v2.f32 	{%f1663, %f1664}, [%r101+7456];
	fma.rn.f32 	%f1665, %f1663, %f1590, %f1658;
	fma.rn.f32 	%f1666, %f1663, %f1591, %f1659;
	fma.rn.f32 	%f1667, %f1663, %f1593, %f1661;
	fma.rn.f32 	%f3, %f1663, %f1594, %f1662;
	fma.rn.f32 	%f1668, %f1664, %f1591, %f1665;
	fma.rn.f32 	%f4, %f1664, %f1594, %f1667;
	ld.shared.v2.f32 	{%f1669, %f1670}, [%r101+7560];
	fma.rn.f32 	%f1671, %f1669, %f1592, %f1655;
	fma.rn.f32 	%f1672, %f1670, %f1592, %f1660;
	fma.rn.f32 	%f1673, %f1670, %f1593, %f1671;
	ld.shared.v4.f32 	{%f1674, %f1675, %f1676, %f1677}, [%r101+7568];
	fma.rn.f32 	%f1678, %f1674, %f1592, %f1666;
	fma.rn.f32 	%f1679, %f1674, %f1593, %f1672;
	fma.rn.f32 	%f5, %f1674, %f1594, %f1673;
	fma.rn.f32 	%f1680, %f1675, %f1592, %f1668;
	fma.rn.f32 	%f1681, %f1675, %f1593, %f1678;
	fma.rn.f32 	%f6, %f1675, %f1594, %f1679;
	fma.rn.f32 	%f1682, %f1676, %f1593, %f1680;
	fma.rn.f32 	%f7, %f1676, %f1594, %f1681;
	fma.rn.f32 	%f8, %f1677, %f1594, %f1682;
	setp.gt.u32 	%p13, %r3, 671;
	@%p13 bra 	$L__BB1_19;
	ld.param.u64 	%rd276, [_Z6conv2dPfPKfS__param_2];
	mad.lo.s32 	%r228, %r5, 784, %r45;
	mad.lo.s32 	%r229, %r2, 56, %r228;
	cvta.to.global.u64 	%rd272, %rd276;
	mul.wide.u32 	%rd273, %r229, 4;
	add.s64 	%rd274, %rd272, %rd273;
	atom.global.add.f32 	%f1683, [%rd274], %f1;
	atom.global.add.f32 	%f1684, [%rd274+4], %f2;
	atom.global.add.f32 	%f1685, [%rd274+8], %f3;
	atom.global.add.f32 	%f1686, [%rd274+12], %f4;
	atom.global.add.f32 	%f1687, [%rd274+112], %f5;
	atom.global.add.f32 	%f1688, [%rd274+116], %f6;
	atom.global.add.f32 	%f1689, [%rd274+120], %f7;
	atom.global.add.f32 	%f1690, [%rd274+124], %f8;
$L__BB1_19:
	ret;

}


// ===== COMPILED SASS (sm_100) =====

	.target	sm_100

	.elftype	@"ET_EXEC"


//--------------------- .note.nv.tkinfo           --------------------------
	.section	.note.nv.tkinfo,"",@"SHT_NOTE"
	.sectionflags	@"SHF_NOTE_NV_TKINFO"
	.tkinfo
        /*0018*/ 	.word	0x00000002
        /*0030*/ 	.string	""
        /*0030*/ 	.string	"ptxas"
        /*0030*/ 	.string	"Cuda compilation tools, release 13.0, V13.0.88"
        /*0030*/ 	.string	"Build cuda_13.0.r13.0/compiler.36424714_0"
        /*0030*/ 	.string	"-arch sm_100 -m 64 "



//--------------------- .note.nv.cuinfo           --------------------------
	.section	.note.nv.cuinfo,"",@"SHT_NOTE"
	.sectionflags	@"SHF_NOTE_NV_CUINFO"
        /*0018*/ 	.short	0x0002
        /*001a*/ 	.short	0x0064
        /*001c*/ 	.short	0x0082
	.zero		2


//--------------------- .nv.info                  --------------------------
	.section	.nv.info,"",@"SHT_CUDA_INFO"
	.align	4


	//----- nvinfo : EIATTR_REGCOUNT
	.align		4
        /*0000*/ 	.byte	0x04, 0x2f
        /*0002*/ 	.short	(.L_1 - .L_0)
	.align		4
.L_0:
        /*0004*/ 	.word	index@(default_function_kernel0)
        /*0008*/ 	.word	0x00000037


	//----- nvinfo : EIATTR_FRAME_SIZE
	.align		4
.L_1:
        /*000c*/ 	.byte	0x04, 0x11
        /*000e*/ 	.short	(.L_3 - .L_2)
	.align		4
.L_2:
        /*0010*/ 	.word	index@(default_function_kernel0)
        /*0014*/ 	.word	0x00000000


	//----- nvinfo : EIATTR_REGCOUNT
	.align		4
.L_3:
        /*0018*/ 	.byte	0x04, 0x2f
        /*001a*/ 	.short	(.L_5 - .L_4)
	.align		4
.L_4:
        /*001c*/ 	.word	index@(_Z6conv2dPfPKfS_)
        /*0020*/ 	.word	0x00000028


	//----- nvinfo : EIATTR_FRAME_SIZE
	.align		4
.L_5:
        /*0024*/ 	.byte	0x04, 0x11
        /*0026*/ 	.short	(.L_7 - .L_6)
	.align		4
.L_6:
        /*0028*/ 	.word	index@(_Z6conv2dPfPKfS_)
        /*002c*/ 	.word	0x00000000


	//----- nvinfo : EIATTR_MIN_STACK_SIZE
	.align		4
.L_7:
        /*0030*/ 	.byte	0x04, 0x12
        /*0032*/ 	.short	(.L_9 - .L_8)
	.align		4
.L_8:
        /*0034*/ 	.word	index@(_Z6conv2dPfPKfS_)
        /*0038*/ 	.word	0x00000000


	//----- nvinfo : EIATTR_MIN_STACK_SIZE
	.align		4
.L_9:
        /*003c*/ 	.byte	0x04, 0x12
        /*003e*/ 	.short	(.L_11 - .L_10)
	.align		4
.L_10:
        /*0040*/ 	.word	index@(default_function_kernel0)
        /*0044*/ 	.word	0x00000000
.L_11:


//--------------------- .nv.compat                --------------------------
	.section	.nv.compat,"",@"SHT_CUDA_COMPAT_INFO"
	.align	4
        /*0000*/ 	.byte	0x02, 0x09, 0x00, 0x00, 0x02, 0x02, 0x01, 0x00, 0x02, 0x05, 0x05, 0x00, 0x03, 0x07, 0x01, 0x01
        /*0010*/ 	.byte	0x02, 0x03, 0x00, 0x00, 0x02, 0x06, 0x01, 0x00, 0x04, 0x0b, 0x08, 0x00, 0x09, 0x00, 0x00, 0x00
        /*0020*/ 	.byte	0x00, 0x00, 0x00, 0x00


//--------------------- .nv.info._Z6conv2dPfPKfS_ --------------------------
	.section	.nv.info._Z6conv2dPfPKfS_,"",@"SHT_CUDA_INFO"
	.sectionflags	@""
	.align	4


	//----- nvinfo : EIATTR_CUDA_API_VERSION
	.align		4
        /*0000*/ 	.byte	0x04, 0x37
        /*0002*/ 	.short	(.L_13 - .L_12)
.L_12:
        /*0004*/ 	.word	0x00000082


	//----- nvinfo : EIATTR_KPARAM_INFO
	.align		4
.L_13:
        /*0008*/ 	.byte	0x04, 0x17
        /*000a*/ 	.short	(.L_15 - .L_14)
.L_14:
        /*000c*/ 	.word	0x00000000
        /*0010*/ 	.short	0x0002
        /*0012*/ 	.short	0x0010
        /*0014*/ 	.byte	0x00, 0xf5, 0x21, 0x00


	//----- nvinfo : EIATTR_KPARAM_INFO
	.align		4
.L_15:
        /*0018*/ 	.byte	0x04, 0x17
        /*001a*/ 	.short	(.L_17 - .L_16)
.L_16:
        /*001c*/ 	.word	0x00000000
        /*0020*/ 	.short	0x0001
        /*0022*/ 	.short	0x0008
        /*0024*/ 	.byte	0x00, 0xf5, 0x21, 0x00


	//----- nvinfo : EIATTR_KPARAM_INFO
	.align		4
.L_17:
        /*0028*/ 	.byte	0x04, 0x17
        /*002a*/ 	.short	(.L_19 - .L_18)
.L_18:
        /*002c*/ 	.word	0x00000000
        /*0030*/ 	.short	0x0000
        /*0032*/ 	.short	0x0000
        /*0034*/ 	.byte	0x00, 0xf5, 0x21, 0x00


	//----- nvinfo : EIATTR_SPARSE_MMA_MASK
	.align		4
.L_19:
        /*0038*/ 	.byte	0x03, 0x50
        /*003a*/ 	.short	0x0000


	//----- nvinfo : EIATTR_MAXREG_COUNT
	.align		4
        /*003c*/ 	.byte	0x03, 0x1b
        /*003e*/ 	.short	0x00ff


	//----- nvinfo : EIATTR_NUM_BARRIERS
	.align		4
        /*0040*/ 	.byte	0x02, 0x4c
        /*0042*/ 	.byte	0x01
	.zero		1


	//----- nvinfo : EIATTR_MERCURY_ISA_VERSION
	.align		4
        /*0044*/ 	.byte	0x03, 0x5f
        /*0046*/ 	.short	0x0101


	//----- nvinfo : EIATTR_VRC_CTA_INIT_COUNT
	.align		4
        /*0048*/ 	.byte	0x02, 0x4a
	.zero		1
	.zero		1


	//----- nvinfo : EIATTR_EXIT_INSTR_OFFSETS
	.align		4
        /*004c*/ 	.byte	0x04, 0x1c
        /*004e*/ 	.short	(.L_21 - .L_20)


	//   ....[0]....
.L_20:
        /*0050*/ 	.word	0x00007f80


	//   ....[1]....
        /*0054*/ 	.word	0x000081d0


	//----- nvinfo : EIATTR_CRS_STACK_SIZE
	.align		4
.L_21:
        /*0058*/ 	.byte	0x04, 0x1e
        /*005a*/ 	.short	(.L_23 - .L_22)
.L_22:
        /*005c*/ 	.word	0x00000000


	//----- nvinfo : EIATTR_CBANK_PARAM_SIZE
	.align		4
.L_23:
        /*0060*/ 	.byte	0x03, 0x19
        /*0062*/ 	.short	0x0018


	//----- nvinfo : EIATTR_PARAM_CBANK
	.align		4
        /*0064*/ 	.byte	0x04, 0x0a
        /*0066*/ 	.short	(.L_25 - .L_24)
	.align		4
.L_24:
        /*0068*/ 	.word	index@(.nv.constant0._Z6conv2dPfPKfS_)
        /*006c*/ 	.short	0x0380
        /*006e*/ 	.short	0x0018


	//----- nvinfo : EIATTR_SW_WAR
	.align		4
.L_25:
        /*0070*/ 	.byte	0x04, 0x36
        /*0072*/ 	.short	(.L_27 - .L_26)
.L_26:
        /*0074*/ 	.word	0x00000008
.L_27:


//--------------------- .nv.info.default_function_kernel0 --------------------------
	.section	.nv.info.default_function_kernel0,"",@"SHT_CUDA_INFO"
	.sectionflags	@""
	.align	4


	//----- nvinfo : EIATTR_CUDA_API_VERSION
	.align		4
        /*0000*/ 	.byte	0x04, 0x37
        /*0002*/ 	.short	(.L_29 - .L_28)
.L_28:
        /*0004*/ 	.word	0x00000082


	//----- nvinfo : EIATTR_KPARAM_INFO
	.align		4
.L_29:
        /*0008*/ 	.byte	0x04, 0x17
        /*000a*/ 	.short	(.L_31 - .L_30)
.L_30:
        /*000c*/ 	.word	0x00000000
        /*0010*/ 	.short	0x0002
        /*0012*/ 	.short	0x0010
        /*0014*/ 	.byte	0x00, 0xf5, 0x21, 0x00


	//----- nvinfo : EIATTR_KPARAM_INFO
	.align		4
.L_31:
        /*0018*/ 	.byte	0x04, 0x17
        /*001a*/ 	.short	(.L_33 - .L_32)
.L_32:
        /*001c*/ 	.word	0x00000000
        /*0020*/ 	.short	0x0001
        /*0022*/ 	.short	0x0008
        /*0024*/ 	.byte	0x00, 0xf5, 0x21, 0x00


	//----- nvinfo : EIATTR_KPARAM_INFO
	.align		4
.L_33:
        /*0028*/ 	.byte	0x04, 0x17
        /*002a*/ 	.short	(.L_35 - .L_34)
.L_34:
        /*002c*/ 	.word	0x00000000
        /*0030*/ 	.short	0x0000
        /*0032*/ 	.short	0x0000
        /*0034*/ 	.byte	0x00, 0xf5, 0x21, 0x00


	//----- nvinfo : EIATTR_SPARSE_MMA_MASK
	.align		4
.L_35:
        /*0038*/ 	.byte	0x03, 0x50
        /*003a*/ 	.short	0x0000


	//----- nvinfo : EIATTR_MAXREG_COUNT
	.align		4
        /*003c*/ 	.byte	0x03, 0x1b
        /*003e*/ 	.short	0x00ff


	//----- nvinfo : EIATTR_NUM_BARRIERS
	.align		4
        /*0040*/ 	.byte	0x02, 0x4c
        /*0042*/ 	.byte	0x01
	.zero		1


	//----- nvinfo : EIATTR_MERCURY_ISA_VERSION
	.align		4
        /*0044*/ 	.byte	0x03, 0x5f
        /*0046*/ 	.short	0x0101


	//----- nvinfo : EIATTR_VRC_CTA_INIT_COUNT
	.align		4
        /*0048*/ 	.byte	0x02, 0x4a
	.zero		1
	.zero		1


	//----- nvinfo : EIATTR_EXIT_INSTR_OFFSETS
	.align		4
        /*004c*/ 	.byte	0x04, 0x1c
        /*004e*/ 	.short	(.L_37 - .L_36)


	//   ....[0]....
.L_36:
        /*0050*/ 	.word	0x00005900


	//----- nvinfo : EIATTR_CBANK_PARAM_SIZE
	.align		4
.L_37:
        /*0054*/ 	.byte	0x03, 0x19
        /*0056*/ 	.short	0x0018


	//----- nvinfo : EIATTR_PARAM_CBANK
	.align		4
        /*0058*/ 	.byte	0x04, 0x0a
        /*005a*/ 	.short	(.L_39 - .L_38)
	.align		4
.L_38:
        /*005c*/ 	.word	index@(.nv.constant0.default_function_kernel0)
        /*0060*/ 	.short	0x0380
        /*0062*/ 	.short	0x0018


	//----- nvinfo : EIATTR_SW_WAR
	.align		4
.L_39:
        /*0064*/ 	.byte	0x04, 0x36
        /*0066*/ 	.short	(.L_41 - .L_40)
.L_40:
        /*0068*/ 	.word	0x00000008
.L_41:


//--------------------- .nv.callgraph             --------------------------
	.section	.nv.callgraph,"",@"SHT_CUDA_CALLGRAPH"
	.align	4
	.sectionentsize	8
	.align		4
        /*0000*/ 	.word	0x00000000
	.align		4
        /*0004*/ 	.word	0xffffffff
	.align		4
        /*0008*/ 	.word	0x00000000
	.align		4
        /*000c*/ 	.word	0xfffffffe
	.align		4
        /*0010*/ 	.word	0x00000000
	.align		4
        /*0014*/ 	.word	0xfffffffd
	.align		4
        /*0018*/ 	.word	0x00000000
	.align		4
        /*001c*/ 	.word	0xfffffffc


//--------------------- .text._Z6conv2dPfPKfS_    --------------------------
	.section	.text._Z6conv2dPfPKfS_,"ax",@progbits
	.align	128
        .global         _Z6conv2dPfPKfS_
        .type           _Z6conv2dPfPKfS_,@function
        .size           _Z6conv2dPfPKfS_,(.L_x_29 - _Z6conv2dPfPKfS_)
        .other          _Z6conv2dPfPKfS_,@"STO_CUDA_ENTRY STV_DEFAULT"
_Z6conv2dPfPKfS_:
.text._Z6conv2dPfPKfS_:
[----:B------:R-:W-:Y:S08]  /*0000*/  LDC R1, c[0x0][0x37c] ;  /* 0x0000df00ff017b82 */ /* 0x000ff00000000800 */
[----:B------:R-:W0:Y:S01]  /*0010*/  LDC R3, c[0x0][0x360] ;  /* 0x0000d800ff037b82 */ /* 0x000e220000000800 */
[----:B------:R-:W1:Y:S01]  /*0020*/  S2R R8, SR_TID.X ;  /* 0x0000000000087919 */ /* 0x000e620000002100 */
[----:B------:R-:W-:Y:S01]  /*0030*/  BSSY.RECONVERGENT B0, `(.L_x_0) ;  /* 0x0000033000007945 */ /* 0x000fe20003800200 */
[----:B------:R-:W2:Y:S01]  /*0040*/  S2R R11, SR_CTAID.X ;  /* 0x00000000000b7919 */ /* 0x000ea20000002500 */
[----:B0-----:R-:W0:Y:S01]  /*0050*/  I2F.U32.RP R6, R3 ;  /* 0x0000000300067306 */ /* 0x001e220000209000 */
[----:B------:R-:W-:-:S02]  /*0060*/  ISETP.NE.U32.AND P2, PT, R3, RZ, PT ;  /* 0x000000ff0300720c */ /* 0x000fc40003f45070 */
[----:B-1----:R-:W-:-:S04]  /*0070*/  IADD3 R0, PT, PT, R8, R3, RZ ;  /* 0x0000000308007210 */ /* 0x002fc80007ffe0ff */
[C---:B------:R-:W-:Y:S01]  /*0080*/  ISETP.GE.U32.AND P0, PT, R0.reuse, 0x780, PT ;  /* 0x000007800000780c */ /* 0x040fe20003f06070 */
[----:B--2---:R-:W-:Y:S01]  /*0090*/  IMAD.HI.U32 R10, R11, -0x6db6db6d, RZ ;  /* 0x924924930b0a7827 */ /* 0x004fe200078e00ff */
[----:B0-----:R-:W0:Y:S01]  /*00a0*/  MUFU.RCP R6, R6 ;  /* 0x0000000600067308 */ /* 0x001e220000001000 */
[----:B------:R-:W-:-:S03]  /*00b0*/  VIMNMX.U32 R7, PT, PT, R0, 0x780, !PT ;  /* 0x0000078000077848 */ /* 0x000fc60007fe0000 */
[----:B------:R-:W-:Y:S02]  /*00c0*/  SHF.R.U32.HI R10, RZ, 0x3, R10 ;  /* 0x00000003ff0a7819 */ /* 0x000fe4000001160a */
[----:B0-----:R-:W-:-:S04]  /*00d0*/  IADD3 R4, PT, PT, R6, 0xffffffe, RZ ;  /* 0x0ffffffe06047810 */ /* 0x001fc80007ffe0ff */
[----:B------:R0:W1:Y:S02]  /*00e0*/  F2I.FTZ.U32.TRUNC.NTZ R5, R4 ;  /* 0x0000000400057305 */ /* 0x000064000021f000 */
[----:B0-----:R-:W-:Y:S01]  /*00f0*/  HFMA2 R4, -RZ, RZ, 0, 0 ;  /* 0x00000000ff047431 */ /* 0x001fe200000001ff */
[----:B-1----:R-:W-:-:S05]  /*0100*/  IADD3 R2, PT, PT, RZ, -R5, RZ ;  /* 0x80000005ff027210 */ /* 0x002fca0007ffe0ff */
[----:B------:R-:W-:Y:S01]  /*0110*/  IMAD R9, R2, R3, RZ ;  /* 0x0000000302097224 */ /* 0x000fe200078e02ff */
[----:B------:R-:W-:-:S03]  /*0120*/  SEL R2, RZ, 0x1, P0 ;  /* 0x00000001ff027807 */ /* 0x000fc60000000000 */
[----:B------:R-:W-:Y:S01]  /*0130*/  IMAD.HI.U32 R5, R5, R9, R4 ;  /* 0x0000000905057227 */ /* 0x000fe200078e0004 */
[----:B------:R-:W-:-:S05]  /*0140*/  IADD3 R0, PT, PT, R7, -R0, -R2 ;  /* 0x8000000007007210 */ /* 0x000fca0007ffe802 */
[----:B------:R-:W-:-:S05]  /*0150*/  IMAD.HI.U32 R5, R5, R0, RZ ;  /* 0x0000000005057227 */ /* 0x000fca00078e00ff */
[----:B------:R-:W-:-:S05]  /*0160*/  IADD3 R4, PT, PT, -R5, RZ, RZ ;  /* 0x000000ff05047210 */ /* 0x000fca0007ffe1ff */
[----:B------:R-:W-:-:S05]  /*0170*/  IMAD R0, R3, R4, R0 ;  /* 0x0000000403007224 */ /* 0x000fca00078e0200 */
[----:B------:R-:W-:-:S13]  /*0180*/  ISETP.GE.U32.AND P0, PT, R0, R3, PT ;  /* 0x000000030000720c */ /* 0x000fda0003f06070 */
[-C--:B------:R-:W-:Y:S02]  /*0190*/  @P0 IADD3 R0, PT, PT, R0, -R3.reuse, RZ ;  /* 0x8000000300000210 */ /* 0x080fe40007ffe0ff */
[----:B------:R-:W-:Y:S02]  /*01a0*/  @P0 IADD3 R5, PT, PT, R5, 0x1, RZ ;  /* 0x0000000105050810 */ /* 0x000fe40007ffe0ff */
[----:B------:R-:W-:Y:S02]  /*01b0*/  ISETP.GE.U32.AND P1, PT, R0, R3, PT ;  /* 0x000000030000720c */ /* 0x000fe40003f26070 */
[----:B------:R-:W-:-:S05]  /*01c0*/  LOP3.LUT R0, R8, 0xffff, RZ, 0xc0, !PT ;  /* 0x0000ffff08007812 */ /* 0x000fca00078ec0ff */
[----:B------:R-:W-:-:S05]  /*01d0*/  IMAD R0, R0, 0x2ab, RZ ;  /* 0x000002ab00007824 */ /* 0x000fca00078e02ff */
[----:B------:R-:W-:Y:S02]  /*01e0*/  SHF.R.U32.HI R0, RZ, 0x10, R0 ;  /* 0x00000010ff007819 */ /* 0x000fe40000011600 */
[----:B------:R-:W-:Y:S02]  /*01f0*/  @P1 IADD3 R5, PT, PT, R5, 0x1, RZ ;  /* 0x0000000105051810 */ /* 0x000fe40007ffe0ff */
[----:B------:R-:W-:-:S04]  /*0200*/  @!P2 LOP3.LUT R5, RZ, R3, RZ, 0x33, !PT ;  /* 0x00000003ff05a212 */ /* 0x000fc800078e33ff */
[----:B------:R-:W-:Y:S02]  /*0210*/  IADD3 R5, PT, PT, R2, R5, RZ ;  /* 0x0000000502057210 */ /* 0x000fe40007ffe0ff */
[----:B------:R-:W-:Y:S02]  /*0220*/  PRMT R2, R0, 0x9910, RZ ;  /* 0x0000991000027816 */ /* 0x000fe400000000ff */
[C---:B------:R-:W-:Y:S02]  /*0230*/  LOP3.LUT R4, R5.reuse, 0x3, RZ, 0xc0, !PT ;  /* 0x0000000305047812 */ /* 0x040fe400078ec0ff */
[----:B------:R-:W-:Y:S01]  /*0240*/  ISETP.GE.U32.AND P1, PT, R5, 0x3, PT ;  /* 0x000000030500780c */ /* 0x000fe20003f26070 */
[----:B------:R-:W-:Y:S01]  /*0250*/  IMAD R2, R2, 0x60, RZ ;  /* 0x0000006002027824 */ /* 0x000fe200078e02ff */
[----:B------:R-:W-:Y:S02]  /*0260*/  ISETP.NE.AND P0, PT, R4, 0x3, PT ;  /* 0x000000030400780c */ /* 0x000fe40003f05270 */
[----:B------:R-:W-:-:S11]  /*0270*/  MOV R4, R8 ;  /* 0x0000000800047202 */ /* 0x000fd60000000f00 */
[----:B------:R-:W-:Y:S05]  /*0280*/  @!P0 BRA `(.L_x_1) ;  /* 0x0000000000348947 */ /* 0x000fea0003800000 */
[----:B------:R-:W0:Y:S01]  /*0290*/  S2UR UR5, SR_CgaCtaId ;  /* 0x00000000000579c3 */ /* 0x000e220000008800 */
[----:B------:R-:W-:Y:S01]  /*02a0*/  IADD3 R5, PT, PT, R5, 0x1, RZ ;  /* 0x0000000105057810 */ /* 0x000fe20007ffe0ff */
[----:B------:R-:W-:-:S03]  /*02b0*/  UMOV UR4, 0x400 ;  /* 0x0000040000047882 */ /* 0x000fc60000000000 */
[----:B------:R-:W-:-:S05]  /*02c0*/  LOP3.LUT R5, R5, 0x3, RZ, 0xc0, !PT ;  /* 0x0000000305057812 */ /* 0x000fca00078ec0ff */
[C---:B------:R-:W-:Y:S01]  /*02d0*/  IMAD R4, R5.reuse, R3, R8 ;  /* 0x0000000305047224 */ /* 0x040fe200078e0208 */
[----:B------:R-:W-:Y:S01]  /*02e0*/  IADD3 R5, PT, PT, -R5, RZ, RZ ;  /* 0x000000ff05057210 */ /* 0x000fe20007ffe1ff */
[----:B0-----:R-:W-:-:S06]  /*02f0*/  ULEA UR4, UR5, UR4, 0x18 ;  /* 0x0000000405047291 */ /* 0x001fcc000f8ec0ff */
[----:B------:R-:W-:-:S07]  /*0300*/  LEA R6, R8, UR4, 0x2 ;  /* 0x0000000408067c11 */ /* 0x000fce000f8e10ff */
.L_x_2:
[----:B------:R-:W-:Y:S01]  /*0310*/  IADD3 R5, PT, PT, R5, 0x1, RZ ;  /* 0x0000000105057810 */ /* 0x000fe20007ffe0ff */
[----:B------:R0:W-:Y:S03]  /*0320*/  STS [R6], RZ ;  /* 0x000000ff06007388 */ /* 0x0001e60000000800 */
[----:B------:R-:W-:Y:S02]  /*0330*/  ISETP.NE.AND P0, PT, R5, RZ, PT ;  /* 0x000000ff0500720c */ /* 0x000fe40003f05270 */
[----:B0-----:R-:W-:-:S11]  /*0340*/  LEA R6, R3, R6, 0x2 ;  /* 0x0000000603067211 */ /* 0x001fd600078e10ff */
[----:B------:R-:W-:Y:S05]  /*0350*/  @P0 BRA `(.L_x_2) ;  /* 0xfffffffc00ec0947 */ /* 0x000fea000383ffff */
.L_x_1:
[----:B------:R-:W-:Y:S05]  /*0360*/  BSYNC.RECONVERGENT B0 ;  /* 0x0000000000007941 */ /* 0x000fea0003800200 */
.L_x_0:
[----:B------:R-:W-:Y:S04]  /*0370*/  BSSY.RECONVERGENT B0, `(.L_x_3) ;  /* 0x0000011000007945 */ /* 0x000fe80003800200 */
[----:B------:R-:W-:Y:S05]  /*0380*/  @!P1 BRA `(.L_x_4) ;  /* 0x00000000003c9947 */ /* 0x000fea0003800000 */
[----:B------:R-:W0:Y:S01]  /*0390*/  S2UR UR5, SR_CgaCtaId ;  /* 0x00000000000579c3 */ /* 0x000e220000008800 */
[----:B------:R-:W-:Y:S02]  /*03a0*/  UMOV UR4, 0x400 ;  /* 0x0000040000047882 */ /* 0x000fe40000000000 */
[----:B0-----:R-:W-:-:S06]  /*03b0*/  ULEA UR4, UR5, UR4, 0x18 ;  /* 0x0000000405047291 */ /* 0x001fcc000f8ec0ff */
[----:B------:R-:W-:-:S07]  /*03c0*/  LEA R6, R4, UR4, 0x2 ;  /* 0x0000000404067c11 */ /* 0x000fce000f8e10ff */
.L_x_5:
[CC--:B-1----:R-:W-:Y:S01]  /*03d0*/  LEA R5, R3.reuse, R6.reuse, 0x2 ;  /* 0x0000000603057211 */ /* 0x0c2fe200078e10ff */
[C---:B------:R-:W-:Y:S01]  /*03e0*/  IMAD R9, R3.reuse, 0xc, R6 ;  /* 0x0000000c03097824 */ /* 0x040fe200078e0206 */
[C---:B------:R-:W-:Y:S01]  /*03f0*/  LEA R7, R3.reuse, R6, 0x3 ;  /* 0x0000000603077211 */ /* 0x040fe200078e18ff */
[----:B------:R0:W-:Y:S01]  /*0400*/  STS [R6], RZ ;  /* 0x000000ff06007388 */ /* 0x0001e20000000800 */
[----:B------:R-:W-:-:S03]  /*0410*/  LEA R4, R3, R4, 0x2 ;  /* 0x0000000403047211 */ /* 0x000fc600078e10ff */
[----:B------:R1:W-:Y:S01]  /*0420*/  STS [R5], RZ ;  /* 0x000000ff05007388 */ /* 0x0003e20000000800 */
[----:B------:R-:W-:-:S03]  /*0430*/  ISETP.GE.U32.AND P0, PT, R4, 0x780, PT ;  /* 0x000007800400780c */ /* 0x000fc60003f06070 */
[----:B------:R1:W-:Y:S01]  /*0440*/  STS [R7], RZ ;  /* 0x000000ff07007388 */ /* 0x0003e20000000800 */
[----:B0-----:R-:W-:-:S03]  /*0450*/  LEA R6, R3, R6, 0x4 ;  /* 0x0000000603067211 */ /* 0x001fc600078e20ff */
[----:B------:R1:W-:Y:S06]  /*0460*/  STS [R9], RZ ;  /* 0x000000ff09007388 */ /* 0x0003ec0000000800 */
[----:B------:R-:W-:Y:S05]  /*0470*/  @!P0 BRA `(.L_x_5) ;  /* 0xfffffffc00d48947 */ /* 0x000fea000383ffff */
.L_x_4:
[----:B------:R-:W-:Y:S05]  /*0480*/  BSYNC.RECONVERGENT B0 ;  /* 0x0000000000007941 */ /* 0x000fea0003800200 */
.L_x_3:
[----:B-1----:R-:W-:Y:S01]  /*0490*/  IMAD R9, R10, -0xe, R11 ;  /* 0xfffffff20a097824 */ /* 0x002fe200078e020b */
[----:B------:R-:W-:Y:S01]  /*04a0*/  IADD3 R3, PT, PT, RZ, -R2, RZ ;  /* 0x80000002ff037210 */ /* 0x000fe20007ffe0ff */
[----:B------:R-:W-:Y:S03]  /*04b0*/  BAR.SYNC.DEFER_BLOCKING 0x0 ;  /* 0x0000000000007b1d */ /* 0x000fe60000010000 */
[C---:B------:R-:W-:Y:S02]  /*04c0*/  ISETP.NE.AND P0, PT, R9.reuse, RZ, PT ;  /* 0x000000ff0900720c */ /* 0x040fe40003f05270 */
[----:B------:R-:W-:Y:S01]  /*04d0*/  SHF.L.U32 R2, R9, 0x1, RZ ;  /* 0x0000000109027819 */ /* 0x000fe200000006ff */
[----:B------:R-:W0:Y:S01]  /*04e0*/  LDCU.64 UR6, c[0x0][0x358] ;  /* 0x00006b00ff0677ac */ /* 0x000e220008000a00 */
[----:B------:R-:W-:Y:S02]  /*04f0*/  PRMT R3, R3, 0x7710, RZ ;  /* 0x0000771003037816 */ /* 0x000fe400000000ff */
[----:B------:R-:W-:-:S02]  /*0500*/  VIMNMX.U32 R4, PT, PT, R2, 0x19, PT ;  /* 0x0000001902047848 */ /* 0x000fc40003fe0000 */
[----:B------:R-:W-:Y:S02]  /*0510*/  VIMNMX.U32 R2, PT, PT, R2, 0x1, !PT ;  /* 0x0000000102027848 */ /* 0x000fe40007fe0000 */
[----:B------:R-:W-:Y:S02]  /*0520*/  IADD3 R3, PT, PT, R3, R8, RZ ;  /* 0x0000000803037210 */ /* 0x000fe40007ffe0ff */
[----:B------:R-:W-:Y:S02]  /*0530*/  IADD3 R5, PT, PT, R4, 0x3, RZ ;  /* 0x0000000304057810 */ /* 0x000fe40007ffe0ff */
[----:B------:R-:W-:Y:S02]  /*0540*/  IADD3 R4, PT, PT, R2, -0x1, RZ ;  /* 0xffffffff02047810 */ /* 0x000fe40007ffe0ff */
[----:B------:R-:W-:Y:S01]  /*0550*/  LOP3.LUT R3, R3, 0xffff, RZ, 0xc0, !PT ;  /* 0x0000ffff03037812 */ /* 0x000fe200078ec0ff */
[----:B------:R-:W-:Y:S06]  /*0560*/  @P0 BRA `(.L_x_6) ;  /* 0x0000000800380947 */ /* 0x000fec0003800000 */
[----:B------:R-:W-:Y:S01]  /*0570*/  HFMA2 R7, -RZ, RZ, 0, 1.6689300537109375e-06 ;  /* 0x0000001cff077431 */ /* 0x000fe200000001ff */
[----:B------:R-:W-:Y:S01]  /*0580*/  IADD3 R18, PT, PT, -R4, R5, RZ ;  /* 0x0000000504127210 */ /* 0x000fe20007ffe1ff */
[----:B------:R-:W-:Y:S01]  /*0590*/  BSSY.RECONVERGENT B1, `(.L_x_7) ;  /* 0x000008a000017945 */ /* 0x000fe20003800200 */
[----:B------:R-:W-:-:S03]  /*05a0*/  MOV R11, R0 ;  /* 0x00000000000b7202 */ /* 0x000fc60000000f00 */
[----:B------:R-:W-:Y:S02]  /*05b0*/  IMAD R18, R18, 0x1c, RZ ;  /* 0x0000001c12127824 */ /* 0x000fe400078e02ff */
[----:B------:R-:W-:-:S07]  /*05c0*/  IMAD R2, R2, R7, -0x1c ;  /* 0xffffffe402027424 */ /* 0x000fce00078e0207 */
.L_x_15:
[----:B------:R-:W-:Y:S01]  /*05d0*/  ISETP.GT.U32.AND P0, PT, R18, R3, PT ;  /* 0x000000031200720c */ /* 0x000fe20003f04070 */
[----:B------:R-:W-:-:S12]  /*05e0*/  BSSY.RECONVERGENT B0, `(.L_x_8) ;  /* 0x0000081000007945 */ /* 0x000fd80003800200 */
[----:B-12---:R-:W-:Y:S05]  /*05f0*/  @!P0 BRA `(.L_x_9) ;  /* 0x0000000400fc8947 */ /* 0x006fea0003800000 */
[----:B------:R-:W-:Y:S02]  /*0600*/  ISETP.GE.U32.AND P2, PT, R3, R18, PT ;  /* 0x000000120300720c */ /* 0x000fe40003f46070 */
[----:B------:R-:W-:Y:S02]  /*0610*/  LEA R19, R10, R11, 0x4 ;  /* 0x0000000b0a137211 */ /* 0x000fe400078e20ff */
[----:B------:R-:W-:-:S03]  /*0620*/  MOV R23, R3 ;  /* 0x0000000300177202 */ /* 0x000fc60000000f00 */
[----:B------:R-:W-:-:S06]  /*0630*/  IMAD R19, R19, 0x310, R2 ;  /* 0x0000031013137824 */ /* 0x000fcc00078e0202 */
[----:B------:R-:W1:Y:S01]  /*0640*/  @P2 LDC.64 R4, c[0x0][0x380] ;  /* 0x0000e000ff042b82 */ /* 0x000e620000000a00 */
[----:B------:R-:W-:-:S05]  /*0650*/  @P2 IADD3 R7, PT, PT, R19, R23, RZ ;  /* 0x0000001713072210 */ /* 0x000fca0007ffe0ff */
[----:B-1----:R-:W-:-:S06]  /*0660*/  @P2 IMAD.WIDE.U32 R4, R7, 0x4, R4 ;  /* 0x0000000407042825 */ /* 0x002fcc00078e0004 */
[----:B0-----:R-:W2:Y:S01]  /*0670*/  @P2 LDG.E.CONSTANT R4, desc[UR6][R4.64] ;  /* 0x0000000604042981 */ /* 0x001ea2000c1e9900 */
[----:B------:R-:W-:Y:S01]  /*0680*/  @P2 SHF.R.U32.HI R6, RZ, 0x2, R23 ;  /* 0x00000002ff062819 */ /* 0x000fe20000011617 */
[----:B------:R-:W-:Y:S01]  /*0690*/  BSSY.RECONVERGENT B2, `(.L_x_10) ;  /* 0x0000044000027945 */ /* 0x000fe20003800200 */
[----:B------:R-:W-:Y:S01]  /*06a0*/  @P2 MOV R13, 0x400 ;  /* 0x00000400000d2802 */ /* 0x000fe20000000f00 */
[----:B------:R-:W0:Y:S01]  /*06b0*/  @P2 S2R R14, SR_CgaCtaId ;  /* 0x00000000000e2919 */ /* 0x000e220000008800 */
[----:B------:R-:W-:Y:S01]  /*06c0*/  PLOP3.LUT P0, PT, P2, PT, PT, 0x8, 0x80 ;  /* 0x000000000080781c */ /* 0x000fe2000170e170 */
[----:B------:R-:W-:-:S04]  /*06d0*/  @P2 IMAD.HI.U32 R12, R6, 0x24924925, RZ ;  /* 0x24924925060c2827 */ /* 0x000fc800078e00ff */
[----:B------:R-:W-:Y:S01]  /*06e0*/  @P2 IMAD R6, R12, -0x1c, R23 ;  /* 0xffffffe40c062824 */ /* 0x000fe200078e0217 */
[----:B------:R-:W-:-:S03]  /*06f0*/  @P2 IADD3 R23, PT, PT, R23, 0x60, RZ ;  /* 0x0000006017172810 */ /* 0x000fc60007ffe0ff */
[----:B------:R-:W-:Y:S01]  /*0700*/  @P2 IMAD R7, R11, 0x78, R6 ;  /* 0x000000780b072824 */ /* 0x000fe200078e0206 */
[CC--:B------:R-:W-:Y:S02]  /*0710*/  ISETP.GT.U32.AND P1, PT, R18.reuse, R23.reuse, PT ;  /* 0x000000171200720c */ /* 0x0c0fe40003f24070 */
[----:B------:R-:W-:Y:S01]  /*0720*/  IADD3 R6, PT, PT, R18, -R23, RZ ;  /* 0x8000001712067210 */ /* 0x000fe20007ffe0ff */
[----:B------:R-:W-:-:S03]  /*0730*/  @P2 IMAD R7, R12, 0x1e, R7 ;  /* 0x0000001e0c072824 */ /* 0x000fc600078e0207 */
[----:B------:R-:W-:Y:S02]  /*0740*/  ISETP.LE.U32.OR P1, PT, R6, 0x120, !P1 ;  /* 0x000001200600780c */ /* 0x000fe40004f23470 */
[----:B0-----:R-:W-:-:S04]  /*0750*/  @P2 LEA R14, R14, R13, 0x18 ;  /* 0x0000000d0e0e2211 */ /* 0x001fc800078ec0ff */
[----:B------:R-:W-:-:S05]  /*0760*/  @P2 LEA R7, R7, R14, 0x2 ;  /* 0x0000000e07072211 */ /* 0x000fca00078e10ff */
[----:B--2---:R0:W-:Y:S02]  /*0770*/  @P2 STS [R7+0x7c], R4 ;  /* 0x00007c0407002388 */ /* 0x0041e40000000800 */
[----:B------:R-:W-:Y:S05]  /*0780*/  @P1 BRA `(.L_x_11) ;  /* 0x0000000000d01947 */ /* 0x000fea0003800000 */
[----:B------:R-:W1:Y:S01]  /*0790*/  S2R R6, SR_CgaCtaId ;  /* 0x0000000000067919 */ /* 0x000e620000008800 */
[----:B0-----:R-:W0:Y:S01]  /*07a0*/  LDC.64 R4, c[0x0][0x380] ;  /* 0x0000e000ff047b82 */ /* 0x001e220000000a00 */
[----:B------:R-:W-:Y:S02]  /*07b0*/  MOV R21, 0x400 ;  /* 0x0000040000157802 */ /* 0x000fe40000000f00 */
[----:B------:R-:W-:Y:S02]  /*07c0*/  PLOP3.LUT P0, PT, PT, PT, PT, 0x8, 0x80 ;  /* 0x000000000080781c */ /* 0x000fe40003f0e170 */
[----:B------:R-:W-:Y:S02]  /*07d0*/  IADD3 R20, PT, PT, R18, -0x120, RZ ;  /* 0xfffffee012147810 */ /* 0x000fe40007ffe0ff */
[----:B-1----:R-:W-:-:S09]  /*07e0*/  LEA R21, R6, R21, 0x18 ;  /* 0x0000001506157211 */ /* 0x002fd200078ec0ff */
.L_x_12:
[C---:B------:R-:W-:Y:S02]  /*07f0*/  IADD3 R26, PT, PT, R23.reuse, 0x60, RZ ;  /* 0x00000060171a7810 */ /* 0x040fe40007ffe0ff */
[C---:B------:R-:W-:Y:S02]  /*0800*/  IADD3 R22, PT, PT, R23.reuse, 0xc0, RZ ;  /* 0x000000c017167810 */ /* 0x040fe40007ffe0ff */
[----:B------:R-:W-:Y:S02]  /*0810*/  IADD3 R24, PT, PT, R23, 0x120, RZ ;  /* 0x0000012017187810 */ /* 0x000fe40007ffe0ff */
[C---:B-1----:R-:W-:Y:S02]  /*0820*/  IADD3 R7, PT, PT, R19.reuse, R23, RZ ;  /* 0x0000001713077210 */ /* 0x042fe40007ffe0ff */
[C---:B------:R-:W-:Y:S02]  /*0830*/  IADD3 R13, PT, PT, R19.reuse, R26, RZ ;  /* 0x0000001a130d7210 */ /* 0x040fe40007ffe0ff */
[----:B------:R-:W-:Y:S01]  /*0840*/  IADD3 R15, PT, PT, R19, R22, RZ ;  /* 0x00000016130f7210 */ /* 0x000fe20007ffe0ff */
[----:B0-----:R-:W-:Y:S01]  /*0850*/  IMAD.WIDE.U32 R6, R7, 0x4, R4 ;  /* 0x0000000407067825 */ /* 0x001fe200078e0004 */
[----:B------:R-:W-:-:S03]  /*0860*/  IADD3 R17, PT, PT, R19, R24, RZ ;  /* 0x0000001813117210 */ /* 0x000fc60007ffe0ff */
[--C-:B------:R-:W-:Y:S02]  /*0870*/  IMAD.WIDE.U32 R12, R13, 0x4, R4.reuse ;  /* 0x000000040d0c7825 */ /* 0x100fe400078e0004 */
[----:B------:R0:W2:Y:S02]  /*0880*/  LDG.E.CONSTANT R6, desc[UR6][R6.64] ;  /* 0x0000000606067981 */ /* 0x0000a4000c1e9900 */
[--C-:B------:R-:W-:Y:S02]  /*0890*/  IMAD.WIDE.U32 R14, R15, 0x4, R4.reuse ;  /* 0x000000040f0e7825 */ /* 0x100fe400078e0004 */
[----:B------:R1:W3:Y:S02]  /*08a0*/  LDG.E.CONSTANT R12, desc[UR6][R12.64] ;  /* 0x000000060c0c7981 */ /* 0x0002e4000c1e9900 */
[----:B------:R-:W-:Y:S02]  /*08b0*/  IMAD.WIDE.U32 R16, R17, 0x4, R4 ;  /* 0x0000000411107825 */ /* 0x000fe400078e0004 */
[----:B------:R4:W5:Y:S04]  /*08c0*/  LDG.E.CONSTANT R14, desc[UR6][R14.64] ;  /* 0x000000060e0e7981 */ /* 0x000968000c1e9900 */
[----:B------:R4:W5:Y:S01]  /*08d0*/  LDG.E.CONSTANT R16, desc[UR6][R16.64] ;  /* 0x0000000610107981 */ /* 0x000962000c1e9900 */
[----:B------:R-:W-:-:S05]  /*08e0*/  SHF.R.U32.HI R25, RZ, 0x2, R23 ;  /* 0x00000002ff197819 */ /* 0x000fca0000011617 */
[----:B------:R-:W-:-:S04]  /*08f0*/  IMAD.HI.U32 R28, R25, 0x24924925, RZ ;  /* 0x24924925191c7827 */ /* 0x000fc800078e00ff */
[----:B------:R-:W-:-:S04]  /*0900*/  IMAD R30, R28, -0x1c, R23 ;  /* 0xffffffe41c1e7824 */ /* 0x000fc800078e0217 */
[----:B------:R-:W-:Y:S01]  /*0910*/  IMAD R25, R11, 0x78, R30 ;  /* 0x000000780b197824 */ /* 0x000fe200078e021e */
[----:B------:R-:W-:-:S03]  /*0920*/  SHF.R.U32.HI R27, RZ, 0x2, R22 ;  /* 0x00000002ff1b7819 */ /* 0x000fc60000011616 */
[----:B------:R-:W-:Y:S01]  /*0930*/  IMAD R28, R28, 0x1e, R25 ;  /* 0x0000001e1c1c7824 */ /* 0x000fe200078e0219 */
[----:B------:R-:W-:Y:S02]  /*0940*/  SHF.R.U32.HI R25, RZ, 0x2, R26 ;  /* 0x00000002ff197819 */ /* 0x000fe4000001161a */
[----:B0-----:R-:W-:Y:S01]  /*0950*/  SHF.R.U32.HI R7, RZ, 0x2, R24 ;  /* 0x00000002ff077819 */ /* 0x001fe20000011618 */
[----:B-1----:R-:W-:-:S04]  /*0960*/  IMAD.HI.U32 R13, R27, 0x24924925, RZ ;  /* 0x249249251b0d7827 */ /* 0x002fc800078e00ff */
[----:B------:R-:W-:-:S04]  /*0970*/  IMAD.HI.U32 R25, R25, 0x24924925, RZ ;  /* 0x2492492519197827 */ /* 0x000fc800078e00ff */
[----:B------:R-:W-:-:S04]  /*0980*/  IMAD.HI.U32 R7, R7, 0x24924925, RZ ;  /* 0x2492492507077827 */ /* 0x000fc800078e00ff */
[----:B------:R-:W-:Y:S02]  /*0990*/  IMAD R26, R25, -0x1c, R26 ;  /* 0xffffffe4191a7824 */ /* 0x000fe400078e021a */
[----:B------:R-:W-:Y:S02]  /*09a0*/  IMAD R22, R13, -0x1c, R22 ;  /* 0xffffffe40d167824 */ /* 0x000fe400078e0216 */
[----:B------:R-:W-:Y:S02]  /*09b0*/  IMAD R24, R7, -0x1c, R24 ;  /* 0xffffffe407187824 */ /* 0x000fe400078e0218 */
[C---:B------:R-:W-:Y:S02]  /*09c0*/  IMAD R26, R11.reuse, 0x78, R26 ;  /* 0x000000780b1a7824 */ /* 0x040fe400078e021a */
[C---:B------:R-:W-:Y:S02]  /*09d0*/  IMAD R22, R11.reuse, 0x78, R22 ;  /* 0x000000780b167824 */ /* 0x040fe400078e0216 */
[----:B------:R-:W-:-:S02]  /*09e0*/  IMAD R24, R11, 0x78, R24 ;  /* 0x000000780b187824 */ /* 0x000fc400078e0218 */
[----:B------:R-:W-:Y:S02]  /*09f0*/  IMAD R26, R25, 0x1e, R26 ;  /* 0x0000001e191a7824 */ /* 0x000fe400078e021a */
[----:B------:R-:W-:Y:S02]  /*0a00*/  IMAD R22, R13, 0x1e, R22 ;  /* 0x0000001e0d167824 */ /* 0x000fe400078e0216 */
[----:B------:R-:W-:Y:S01]  /*0a10*/  IMAD R24, R7, 0x1e, R24 ;  /* 0x0000001e07187824 */ /* 0x000fe200078e0218 */
[-C--:B------:R-:W-:Y:S02]  /*0a20*/  LEA R7, R28, R21.reuse, 0x2 ;  /* 0x000000151c077211 */ /* 0x080fe400078e10ff */
[-C--:B------:R-:W-:Y:S02]  /*0a30*/  LEA R13, R26, R21.reuse, 0x2 ;  /* 0x000000151a0d7211 */ /* 0x080fe400078e10ff */
[-C--:B----4-:R-:W-:Y:S02]  /*0a40*/  LEA R15, R22, R21.reuse, 0x2 ;  /* 0x00000015160f7211 */ /* 0x090fe400078e10ff */
[----:B------:R-:W-:-:S02]  /*0a50*/  LEA R17, R24, R21, 0x2 ;  /* 0x0000001518117211 */ /* 0x000fc400078e10ff */
[----:B------:R-:W-:-:S04]  /*0a60*/  IADD3 R23, PT, PT, R23, 0x180, RZ ;  /* 0x0000018017177810 */ /* 0x000fc80007ffe0ff */
[----:B------:R-:W-:Y:S01]  /*0a70*/  ISETP.GE.U32.AND P1, PT, R23, R20, PT ;  /* 0x000000141700720c */ /* 0x000fe20003f26070 */
[----:B--2---:R1:W-:Y:S04]  /*0a80*/  STS [R7+0x7c], R6 ;  /* 0x00007c0607007388 */ /* 0x0043e80000000800 */
[----:B---3--:R1:W-:Y:S04]  /*0a90*/  STS [R13+0x7c], R12 ;  /* 0x00007c0c0d007388 */ /* 0x0083e80000000800 */
[----:B-----5:R1:W-:Y:S04]  /*0aa0*/  STS [R15+0x7c], R14 ;  /* 0x00007c0e0f007388 */ /* 0x0203e80000000800 */
[----:B------:R1:W-:Y:S01]  /*0ab0*/  STS [R17+0x7c], R16 ;  /* 0x00007c1011007388 */ /* 0x0003e20000000800 */
[----:B------:R-:W-:Y:S05]  /*0ac0*/  @!P1 BRA `(.L_x_12) ;  /* 0xfffffffc00489947 */ /* 0x000fea000383ffff */
.L_x_11:
[----:B------:R-:W-:Y:S05]  /*0ad0*/  BSYNC.RECONVERGENT B2 ;  /* 0x0000000000027941 */ /* 0x000fea0003800200 */
.L_x_10:
[CC--:B------:R-:W-:Y:S01]  /*0ae0*/  ISETP.GT.U32.AND P1, PT, R18.reuse, R23.reuse, PT ;  /* 0x000000171200720c */ /* 0x0c0fe20003f24070 */
[----:B------:R-:W-:Y:S01]  /*0af0*/  BSSY.RECONVERGENT B2, `(.L_x_13) ;  /* 0x000001f000027945 */ /* 0x000fe20003800200 */
[----:B0-----:R-:W-:-:S04]  /*0b00*/  IADD3 R4, PT, PT, R18, -R23, RZ ;  /* 0x8000001712047210 */ /* 0x001fc80007ffe0ff */
[----:B------:R-:W-:-:S13]  /*0b10*/  ISETP.LE.U32.OR P1, PT, R4, 0x60, !P1 ;  /* 0x000000600400780c */ /* 0x000fda0004f23470 */
[----:B------:R-:W-:Y:S05]  /*0b20*/  @P1 BRA `(.L_x_14) ;  /* 0x00000000006c1947 */ /* 0x000fea0003800000 */
[----:B------:R-:W0:Y:S01]  /*0b30*/  LDC.64 R4, c[0x0][0x380] ;  /* 0x0000e000ff047b82 */ /* 0x000e220000000a00 */
[----:B-1----:R-:W-:Y:S02]  /*0b40*/  IADD3 R14, PT, PT, R23, 0x60, RZ ;  /* 0x00000060170e7810 */ /* 0x002fe40007ffe0ff */
[C---:B------:R-:W-:Y:S02]  /*0b50*/  IADD3 R7, PT, PT, R19.reuse, R23, RZ ;  /* 0x0000001713077210 */ /* 0x040fe40007ffe0ff */
[----:B------:R-:W-:-:S03]  /*0b60*/  IADD3 R13, PT, PT, R19, R14, RZ ;  /* 0x0000000e130d7210 */ /* 0x000fc60007ffe0ff */
[----:B0-----:R-:W-:-:S04]  /*0b70*/  IMAD.WIDE.U32 R6, R7, 0x4, R4 ;  /* 0x0000000407067825 */ /* 0x001fc800078e0004 */
[----:B------:R-:W-:Y:S02]  /*0b80*/  IMAD.WIDE.U32 R4, R13, 0x4, R4 ;  /* 0x000000040d047825 */ /* 0x000fe400078e0004 */
[----:B------:R0:W2:Y:S04]  /*0b90*/  LDG.E.CONSTANT R6, desc[UR6][R6.64] ;  /* 0x0000000606067981 */ /* 0x0000a8000c1e9900 */
[----:B------:R-:W3:Y:S01]  /*0ba0*/  LDG.E.CONSTANT R4, desc[UR6][R4.64] ;  /* 0x0000000604047981 */ /* 0x000ee2000c1e9900 */
[----:B------:R-:W1:Y:S01]  /*0bb0*/  S2UR UR5, SR_CgaCtaId ;  /* 0x00000000000579c3 */ /* 0x000e620000008800 */
[----:B------:R-:W-:Y:S01]  /*0bc0*/  SHF.R.U32.HI R13, RZ, 0x2, R23 ;  /* 0x00000002ff0d7819 */ /* 0x000fe20000011617 */
[----:B------:R-:W-:Y:S01]  /*0bd0*/  UMOV UR4, 0x400 ;  /* 0x0000040000047882 */ /* 0x000fe20000000000 */
[----:B------:R-:W-:-:S02]  /*0be0*/  SHF.R.U32.HI R12, RZ, 0x2, R14 ;  /* 0x00000002ff0c7819 */ /* 0x000fc4000001160e */
[----:B------:R-:W-:Y:S01]  /*0bf0*/  PLOP3.LUT P0, PT, PT, PT, PT, 0x8, 0x80 ;  /* 0x000000000080781c */ /* 0x000fe20003f0e170 */
[----:B------:R-:W-:-:S04]  /*0c00*/  IMAD.HI.U32 R16, R13, 0x24924925, RZ ;  /* 0x249249250d107827 */ /* 0x000fc800078e00ff */
[----:B------:R-:W-:-:S04]  /*0c10*/  IMAD.HI.U32 R12, R12, 0x24924925, RZ ;  /* 0x249249250c0c7827 */ /* 0x000fc800078e00ff */
[----:B------:R-:W-:Y:S01]  /*0c20*/  IMAD R20, R16, -0x1c, R23 ;  /* 0xffffffe410147824 */ /* 0x000fe200078e0217 */
[----:B------:R-:W-:Y:S01]  /*0c30*/  IADD3 R23, PT, PT, R23, 0xc0, RZ ;  /* 0x000000c017177810 */ /* 0x000fe20007ffe0ff */
[----:B------:R-:W-:Y:S02]  /*0c40*/  IMAD R14, R12, -0x1c, R14 ;  /* 0xffffffe40c0e7824 */ /* 0x000fe400078e020e */
[C---:B------:R-:W-:Y:S02]  /*0c50*/  IMAD R13, R11.reuse, 0x78, R20 ;  /* 0x000000780b0d7824 */ /* 0x040fe400078e0214 */
[----:B0-----:R-:W-:Y:S02]  /*0c60*/  IMAD R7, R11, 0x78, R14 ;  /* 0x000000780b077824 */ /* 0x001fe400078e020e */
[----:B------:R-:W-:Y:S01]  /*0c70*/  IMAD R13, R16, 0x1e, R13 ;  /* 0x0000001e100d7824 */ /* 0x000fe200078e020d */
[----:B-1----:R-:W-:Y:S01]  /*0c80*/  ULEA UR4, UR5, UR4, 0x18 ;  /* 0x0000000405047291 */ /* 0x002fe2000f8ec0ff */
[----:B------:R-:W-:-:S05]  /*0c90*/  IMAD R7, R12, 0x1e, R7 ;  /* 0x0000001e0c077824 */ /* 0x000fca00078e0207 */
[----:B------:R-:W-:Y:S02]  /*0ca0*/  LEA R13, R13, UR4, 0x2 ;  /* 0x000000040d0d7c11 */ /* 0x000fe4000f8e10ff */
[----:B------:R-:W-:-:S03]  /*0cb0*/  LEA R7, R7, UR4, 0x2 ;  /* 0x0000000407077c11 */ /* 0x000fc6000f8e10ff */
[----:B--2---:R0:W-:Y:S04]  /*0cc0*/  STS [R13+0x7c], R6 ;  /* 0x00007c060d007388 */ /* 0x0041e80000000800 */
[----:B---3--:R0:W-:Y:S02]  /*0cd0*/  STS [R7+0x7c], R4 ;  /* 0x00007c0407007388 */ /* 0x0081e40000000800 */
.L_x_14:
[----:B------:R-:W-:Y:S05]  /*0ce0*/  BSYNC.RECONVERGENT B2 ;  /* 0x0000000000027941 */ /* 0x000fea0003800200 */
.L_x_13:
[----:B------:R-:W-:-:S13]  /*0cf0*/  ISETP.LT.U32.OR P0, PT, R23, R18, P0 ;  /* 0x000000121700720c */ /* 0x000fda0000701470 */
[----:B------:R-:W-:Y:S05]  /*0d00*/  @!P0 BRA `(.L_x_9) ;  /* 0x0000000000388947 */ /* 0x000fea0003800000 */
[----:B0-----:R-:W0:Y:S01]  /*0d10*/  LDC.64 R4, c[0x0][0x380] ;  /* 0x0000e000ff047b82 */ /* 0x001e220000000a00 */
[----:B------:R-:W-:-:S05]  /*0d20*/  IADD3 R19, PT, PT, R19, R23, RZ ;  /* 0x0000001713137210 */ /* 0x000fca0007ffe0ff */
[----:B0-----:R-:W-:-:S06]  /*0d30*/  IMAD.WIDE.U32 R4, R19, 0x4, R4 ;  /* 0x0000000413047825 */ /* 0x001fcc00078e0004 */
[----:B------:R-:W2:Y:S01]  /*0d40*/  LDG.E.CONSTANT R4, desc[UR6][R4.64] ;  /* 0x0000000604047981 */ /* 0x000ea2000c1e9900 */
[----:B------:R-:W0:Y:S01]  /*0d50*/  S2UR UR5, SR_CgaCtaId ;  /* 0x00000000000579c3 */ /* 0x000e220000008800 */
[----:B-1----:R-:W-:Y:S01]  /*0d60*/  SHF.R.U32.HI R6, RZ, 0x2, R23 ;  /* 0x00000002ff067819 */ /* 0x002fe20000011617 */
[----:B------:R-:W-:-:S04]  /*0d70*/  UMOV UR4, 0x400 ;  /* 0x0000040000047882 */ /* 0x000fc80000000000 */
[----:B------:R-:W-:-:S04]  /*0d80*/  IMAD.HI.U32 R6, R6, 0x24924925, RZ ;  /* 0x2492492506067827 */ /* 0x000fc800078e00ff */
[----:B------:R-:W-:-:S04]  /*0d90*/  IMAD R12, R6, -0x1c, R23 ;  /* 0xffffffe4060c7824 */ /* 0x000fc800078e0217 */
[----:B------:R-:W-:-:S04]  /*0da0*/  IMAD R7, R11, 0x78, R12 ;  /* 0x000000780b077824 */ /* 0x000fc800078e020c */
[----:B------:R-:W-:Y:S01]  /*0db0*/  IMAD R7, R6, 0x1e, R7 ;  /* 0x0000001e06077824 */ /* 0x000fe200078e0207 */
[----:B0-----:R-:W-:-:S06]  /*0dc0*/  ULEA UR4, UR5, UR4, 0x18 ;  /* 0x0000000405047291 */ /* 0x001fcc000f8ec0ff */
[----:B------:R-:W-:-:S05]  /*0dd0*/  LEA R7, R7, UR4, 0x2 ;  /* 0x0000000407077c11 */ /* 0x000fca000f8e10ff */
[----:B--2---:R2:W-:Y:S02]  /*0de0*/  STS [R7+0x7c], R4 ;  /* 0x00007c0407007388 */ /* 0x0045e40000000800 */
.L_x_9:
[----:B0-----:R-:W-:Y:S05]  /*0df0*/  BSYNC.RECONVERGENT B0 ;  /* 0x0000000000007941 */ /* 0x001fea0003800200 */
.L_x_8:
[C---:B------:R-:W-:Y:S02]  /*0e00*/  ISETP.GE.U32.AND P0, PT, R11.reuse, 0x9, PT ;  /* 0x000000090b00780c */ /* 0x040fe40003f06070 */
[----:B------:R-:W-:-:S11]  /*0e10*/  IADD3 R11, PT, PT, R11, 0x7, RZ ;  /* 0x000000070b0b7810 */ /* 0x000fd60007ffe0ff */
[----:B------:R-:W-:Y:S05]  /*0e20*/  @!P0 BRA `(.L_x_15) ;  /* 0xfffffff400e88947 */ /* 0x000fea000383ffff */
[----:B------:R-:W-:Y:S05]  /*0e30*/  BSYNC.RECONVERGENT B1 ;  /* 0x0000000000017941 */ /* 0x000fea0003800200 */
.L_x_7:
[----:B------:R-:W-:Y:S05]  /*0e40*/  BRA `(.L_x_16) ;  /* 0x0000000800347947 */ /* 0x000fea0003800000 */
.L_x_6:
[----:B------:R-:W-:Y:S01]  /*0e50*/  HFMA2 R7, -RZ, RZ, 0, 1.6689300537109375e-06 ;  /* 0x0000001cff077431 */ /* 0x000fe200000001ff */
[----:B------:R-:W-:Y:S01]  /*0e60*/  IADD3 R18, PT, PT, -R4, R5, RZ ;  /* 0x0000000504127210 */ /* 0x000fe20007ffe1ff */
[----:B------:R-:W-:Y:S01]  /*0e70*/  BSSY.RECONVERGENT B1, `(.L_x_16) ;  /* 0x000008a000017945 */ /* 0x000fe20003800200 */
[----:B------:R-:W-:-:S03]  /*0e80*/  MOV R11, R0 ;  /* 0x00000000000b7202 */ /* 0x000fc60000000f00 */
[----:B------:R-:W-:Y:S02]  /*0e90*/  IMAD R18, R18, 0x1c, RZ ;  /* 0x0000001c12127824 */ /* 0x000fe400078e02ff */
[----:B------:R-:W-:-:S07]  /*0ea0*/  IMAD R2, R2, R7, -0x1c ;  /* 0xffffffe402027424 */ /* 0x000fce00078e0207 */
.L_x_24:
        /* <DEDUP_REMOVED lines=34> */
.L_x_21:
        /* <DEDUP_REMOVED lines=46> */
.L_x_20:
[----:B------:R-:W-:Y:S05]  /*13b0*/  BSYNC.RECONVERGENT B2 ;  /* 0x0000000000027941 */ /* 0x000fea0003800200 */
.L_x_19:
        /* <DEDUP_REMOVED lines=32> */
.L_x_23:
[----:B------:R-:W-:Y:S05]  /*15c0*/  BSYNC.RECONVERGENT B2 ;  /* 0x0000000000027941 */ /* 0x000fea0003800200 */
.L_x_22:
        /* <DEDUP_REMOVED lines=16> */
.L_x_18:
[----:B0-----:R-:W-:Y:S05]  /*16d0*/  BSYNC.RECONVERGENT B0 ;  /* 0x0000000000007941 */ /* 0x001fea0003800200 */
.L_x_17:
[C---:B------:R-:W-:Y:S02]  /*16e0*/  ISETP.GE.U32.AND P0, PT, R11.reuse, 0x9, PT ;  /* 0x000000090b00780c */ /* 0x040fe40003f06070 */
[----:B------:R-:W-:-:S11]  /*16f0*/  IADD3 R11, PT, PT, R11, 0x7, RZ ;  /* 0x000000070b0b7810 */ /* 0x000fd60007ffe0ff */
[----:B------:R-:W-:Y:S05]  /*1700*/  @!P0 BRA `(.L_x_24) ;  /* 0xfffffff400e88947 */ /* 0x000fea000383ffff */
[----:B------:R-:W-:Y:S05]  /*1710*/  BSYNC.RECONVERGENT B1 ;  /* 0x0000000000017941 */ /* 0x000fea0003800200 */
.L_x_16:
[----:B-1----:R-:W2:Y:S01]  /*1720*/  LDC.64 R16, c[0x0][0x388] ;  /* 0x0000e200ff107b82 */ /* 0x002ea20000000a00 */
[----:B------:R-:W-:-:S04]  /*1730*/  IMAD R10, R10, 0x3600, R3 ;  /* 0x000036000a0a7824 */ /* 0x000fc800078e0203 */
[----:B--2---:R-:W-:-:S05]  /*1740*/  IMAD.WIDE.U32 R4, R10, 0x4, R16 ;  /* 0x000000040a047825 */ /* 0x004fca00078e0010 */
[----:B------:R-:W2:Y:S04]  /*1750*/  LDG.E.CONSTANT R25, desc[UR6][R4.64] ;  /* 0x0000000604197981 */ /* 0x000ea8000c1e9900 */
[----:B------:R-:W3:Y:S04]  /*1760*/  LDG.E.CONSTANT R26, desc[UR6][R4.64+0x180] ;  /* 0x00018006041a7981 */ /* 0x000ee8000c1e9900 */
[----:B------:R-:W4:Y:S04]  /*1770*/  LDG.E.CONSTANT R24, desc[UR6][R4.64+0x300] ;  /* 0x0003000604187981 */ /* 0x000f28000c1e9900 */
[----:B------:R-:W5:Y:S01]  /*1780*/  LDG.E.CONSTANT R23, desc[UR6][R4.64+0x480] ;  /* 0x0004800604177981 */ /* 0x000f62000c1e9900 */
[----:B------:R-:W-:-:S03]  /*1790*/  IADD3 R29, PT, PT, R10, 0x1e0, RZ ;  /* 0x000001e00a1d7810 */ /* 0x000fc60007ffe0ff */
[----:B------:R-:W5:Y:S02]  /*17a0*/  LDG.E.CONSTANT R22, desc[UR6][R4.64+0x600] ;  /* 0x0006000604167981 */ /* 0x000f64000c1e9900 */
[----:B------:R-:W-:-:S05]  /*17b0*/  IMAD.WIDE.U32 R28, R29, 0x4, R16 ;  /* 0x000000041d1c7825 */ /* 0x000fca00078e0010 */
[----:B------:R0:W5:Y:S01]  /*17c0*/  LDG.E.CONSTANT R11, desc[UR6][R28.64] ;  /* 0x000000061c0b7981 */ /* 0x000162000c1e9900 */
[----:B------:R-:W1:Y:S01]  /*17d0*/  S2UR UR5, SR_CgaCtaId ;  /* 0x00000000000579c3 */ /* 0x000e620000008800 */
[----:B------:R-:W-:Y:S01]  /*17e0*/  UMOV UR4, 0x400 ;  /* 0x0000040000047882 */ /* 0x000fe20000000000 */
[C---:B------:R-:W-:Y:S02]  /*17f0*/  IADD3 R35, PT, PT, R10.reuse, 0x2a0, RZ ;  /* 0x000002a00a237810 */ /* 0x040fe40007ffe0ff */
[----:B0-----:R-:W-:Y:S01]  /*1800*/  IADD3 R29, PT, PT, R10, 0x240, RZ ;  /* 0x000002400a1d7810 */ /* 0x001fe20007ffe0ff */
[----:B-1----:R-:W-:-:S06]  /*1810*/  ULEA UR4, UR5, UR4, 0x18 ;  /* 0x0000000405047291 */ /* 0x002fcc000f8ec0ff */
[----:B------:R-:W-:Y:S01]  /*1820*/  LEA R2, R0, UR4, 0x4 ;  /* 0x0000000400027c11 */ /* 0x000fe2000f8e20ff */
[----:B------:R-:W-:Y:S06]  /*1830*/  BAR.SYNC.DEFER_BLOCKING 0x0 ;  /* 0x0000000000007b1d */ /* 0x000fec0000010000 */
[----:B------:R-:W2:Y:S04]  /*1840*/  LDS.128 R12, [R2] ;  /* 0x00000000020c7984 */ /* 0x000ea80000000c00 */
[----:B------:R-:W-:Y:S04]  /*1850*/  LDS.64 R18, [R2+0x10] ;  /* 0x0000100002127984 */ /* 0x000fe80000000a00 */
[----:B------:R-:W0:Y:S04]  /*1860*/  LDS.64 R20, [R2+0x78] ;  /* 0x0000780002147984 */ /* 0x000e280000000a00 */
[----:B------:R-:W1:Y:S01]  /*1870*/  LDS.128 R4, [R2+0x80] ;  /* 0x0000800002047984 */ /* 0x000e620000000c00 */
[----:B------:R-:W-:Y:S01]  /*1880*/  IMAD.WIDE.U32 R34, R35, 0x4, R16 ;  /* 0x0000000423227825 */ /* 0x000fe200078e0010 */
[----:B------:R-:W-:-:S03]  /*1890*/  IADD3 R33, PT, PT, R10, 0x300, RZ ;  /* 0x000003000a217810 */ /* 0x000fc60007ffe0ff */
[----:B--2---:R-:W-:-:S04]  /*18a0*/  FFMA R27, R25, R12, RZ ;  /* 0x0000000c191b7223 */ /* 0x004fc800000000ff */
[-C--:B---3--:R-:W-:Y:S01]  /*18b0*/  FFMA R27, R26, R13.reuse, R27 ;  /* 0x0000000d1a1b7223 */ /* 0x088fe2000000001b */
[----:B------:R-:W-:-:S03]  /*18c0*/  FFMA R13, R25, R13, RZ ;  /* 0x0000000d190d7223 */ /* 0x000fc600000000ff */
[-C--:B----4-:R-:W-:Y:S01]  /*18d0*/  FFMA R12, R24, R14.reuse, R27 ;  /* 0x0000000e180c7223 */ /* 0x090fe2000000001b */
[-C--:B------:R-:W-:Y:S01]  /*18e0*/  FFMA R13, R26, R14.reuse, R13 ;  /* 0x0000000e1a0d7223 */ /* 0x080fe2000000000d */
[----:B------:R-:W-:-:S03]  /*18f0*/  FFMA R14, R25, R14, RZ ;  /* 0x0000000e190e7223 */ /* 0x000fc600000000ff */
[-C--:B------:R-:W-:Y:S01]  /*1900*/  FFMA R28, R24, R15.reuse, R13 ;  /* 0x0000000f181c7223 */ /* 0x080fe2000000000d */
[-C--:B------:R-:W-:Y:S01]  /*1910*/  FFMA R27, R26, R15.reuse, R14 ;  /* 0x0000000f1a1b7223 */ /* 0x080fe2000000000e */
[C---:B------:R-:W-:Y:S01]  /*1920*/  FFMA R15, R25.reuse, R15, RZ ;  /* 0x0000000f190f7223 */ /* 0x040fe200000000ff */
[----:B0-----:R-:W-:Y:S02]  /*1930*/  FFMA R13, R25, R20, RZ ;  /* 0x00000014190d7223 */ /* 0x001fe400000000ff */
[-C--:B------:R-:W-:Y:S01]  /*1940*/  FFMA R14, R24, R18.reuse, R27 ;  /* 0x00000012180e7223 */ /* 0x080fe2000000001b */
[----:B------:R-:W-:Y:S01]  /*1950*/  FFMA R30, R26, R18, R15 ;  /* 0x000000121a1e7223 */ /* 0x000fe2000000000f */
[C---:B-----5:R-:W-:Y:S01]  /*1960*/  FFMA R27, R23.reuse, R20, R12 ;  /* 0x00000014171b7223 */ /* 0x060fe2000000000c */
[----:B------:R-:W-:Y:S01]  /*1970*/  FFMA R15, R23, R21, R28 ;  /* 0x00000015170f7223 */ /* 0x000fe2000000001c */
[C---:B-1----:R-:W-:Y:S01]  /*1980*/  FFMA R12, R25.reuse, R4, RZ ;  /* 0x00000004190c7223 */ /* 0x042fe200000000ff */
[----:B------:R-:W-:Y:S01]  /*1990*/  FFMA R18, R24, R19, R30 ;  /* 0x0000001318127223 */ /* 0x000fe2000000001e */
[-C--:B------:R-:W-:Y:S01]  /*19a0*/  FFMA R19, R26, R21.reuse, R13 ;  /* 0x000000151a137223 */ /* 0x080fe2000000000d */
[-C--:B------:R-:W-:Y:S01]  /*19b0*/  FFMA R20, R22, R21.reuse, R27 ;  /* 0x0000001516147223 */ /* 0x080fe2000000001b */
[----:B------:R-:W-:Y:S01]  /*19c0*/  FFMA R21, R25, R21, RZ ;  /* 0x0000001519157223 */ /* 0x000fe200000000ff */
[----:B------:R-:W-:-:S04]  /*19d0*/  IMAD.WIDE.U32 R28, R29, 0x4, R16 ;  /* 0x000000041d1c7825 */ /* 0x000fc800078e0010 */
[-C--:B------:R-:W-:Y:S01]  /*19e0*/  FFMA R25, R25, R5.reuse, RZ ;  /* 0x0000000519197223 */ /* 0x080fe200000000ff */
[CC--:B------:R-:W-:Y:S01]  /*19f0*/  FFMA R32, R26.reuse, R4.reuse, R21 ;  /* 0x000000041a207223 */ /* 0x0c0fe20000000015 */
[-C--:B------:R-:W-:Y:S01]  /*1a00*/  FFMA R21, R26, R5.reuse, R12 ;  /* 0x000000051a157223 */ /* 0x080fe2000000000c */
[----:B------:R0:W2:Y:S01]  /*1a10*/  LDG.E.CONSTANT R13, desc[UR6][R28.64] ;  /* 0x000000061c0d7981 */ /* 0x0000a2000c1e9900 */
[----:B------:R-:W-:Y:S01]  /*1a20*/  FFMA R30, R24, R4, R19 ;  /* 0x00000004181e7223 */ /* 0x000fe20000000013 */
[-C--:B------:R-:W-:Y:S01]  /*1a30*/  FFMA R12, R26, R6.reuse, R25 ;  /* 0x000000061a0c7223 */ /* 0x080fe20000000019 */
[C---:B------:R-:W-:Y:S01]  /*1a40*/  FFMA R19, R24.reuse, R6, R21 ;  /* 0x0000000618137223 */ /* 0x040fe20000000015 */
[-C--:B------:R-:W-:Y:S01]  /*1a50*/  FFMA R21, R23, R4.reuse, R14 ;  /* 0x0000000417157223 */ /* 0x080fe2000000000e */
[C---:B------:R-:W-:Y:S01]  /*1a60*/  FFMA R26, R24.reuse, R5, R32 ;  /* 0x00000005181a7223 */ /* 0x040fe20000000020 */
[-C--:B------:R-:W-:Y:S01]  /*1a70*/  FFMA R14, R11, R4.reuse, R20 ;  /* 0x000000040b0e7223 */ /* 0x080fe20000000014 */
[----:B------:R-:W-:Y:S01]  /*1a80*/  IMAD.WIDE.U32 R32, R33, 0x4, R16 ;  /* 0x0000000421207825 */ /* 0x000fe200078e0010 */
[----:B------:R-:W3:Y:S03]  /*1a90*/  LDG.E.CONSTANT R20, desc[UR6][R34.64] ;  /* 0x0000000622147981 */ /* 0x000ee6000c1e9900 */
[----:B------:R-:W-:Y:S01]  /*1aa0*/  FFMA R12, R24, R7, R12 ;  /* 0x00000007180c7223 */ /* 0x000fe2000000000c */
[----:B------:R-:W-:-:S02]  /*1ab0*/  FFMA R24, R22, R4, R15 ;  /* 0x0000000416187223 */ /* 0x000fc4000000000f */
[----:B------:R-:W4:Y:S01]  /*1ac0*/  LDG.E.CONSTANT R15, desc[UR6][R32.64] ;  /* 0x00000006200f7981 */ /* 0x000f22000c1e9900 */
[-C--:B------:R-:W-:Y:S01]  /*1ad0*/  FFMA R25, R23, R5.reuse, R18 ;  /* 0x0000000517197223 */ /* 0x080fe20000000012 */
[----:B------:R-:W-:-:S03]  /*1ae0*/  FFMA R21, R22, R5, R21 ;  /* 0x0000000516157223 */ /* 0x000fc60000000015 */
[-C--:B------:R-:W-:Y:S01]  /*1af0*/  FFMA R18, R22, R6.reuse, R25 ;  /* 0x0000000616127223 */ /* 0x080fe20000000019 */
[C---:B------:R-:W-:Y:S01]  /*1b00*/  FFMA R24, R11.reuse, R5, R24 ;  /* 0x000000050b187223 */ /* 0x040fe20000000018 */
[C---:B0-----:R-:W-:Y:S02]  /*1b10*/  FFMA R28, R11.reuse, R6, R21 ;  /* 0x000000060b1c7223 */ /* 0x041fe40000000015 */
[----:B------:R-:W-:Y:S02]  /*1b20*/  FFMA R18, R11, R7, R18 ;  /* 0x000000070b127223 */ /* 0x000fe40000000012 */
[----:B------:R-:W0:Y:S01]  /*1b30*/  LDS.128 R4, [R2+0xf0] ;  /* 0x0000f00002047984 */ /* 0x000e220000000c00 */
[----:B------:R-:W-:Y:S01]  /*1b40*/  IADD3 R31, PT, PT, R10, 0x360, RZ ;  /* 0x000003600a1f7810 */ /* 0x000fe20007ffe0ff */
[----:B0-----:R-:W-:-:S04]  /*1b50*/  FFMA R21, R23, R4, R30 ;  /* 0x0000000417157223 */ /* 0x001fc8000000001e */
[----:B------:R-:W-:-:S04]  /*1b60*/  IMAD.WIDE.U32 R30, R31, 0x4, R16 ;  /* 0x000000041f1e7825 */ /* 0x000fc800078e0010 */
[C---:B------:R-:W-:Y:S01]  /*1b70*/  FFMA R25, R23.reuse, R5, R26 ;  /* 0x0000000517197223 */ /* 0x040fe2000000001a */
[C---:B------:R-:W-:Y:S01]  /*1b80*/  FFMA R19, R23.reuse, R6, R19 ;  /* 0x0000000617137223 */ /* 0x040fe20000000013 */
[----:B------:R-:W-:Y:S02]  /*1b90*/  FFMA R23, R23, R7, R12 ;  /* 0x0000000717177223 */ /* 0x000fe4000000000c */
[----:B------:R0:W5:Y:S01]  /*1ba0*/  LDG.E.CONSTANT R12, desc[UR6][R30.64] ;  /* 0x000000061e0c7981 */ /* 0x000162000c1e9900 */
[----:B------:R-:W-:-:S04]  /*1bb0*/  FFMA R26, R22, R5, R21 ;  /* 0x00000005161a7223 */ /* 0x000fc80000000015 */
[----:B------:R-:W-:Y:S01]  /*1bc0*/  FFMA R26, R11, R6, R26 ;  /* 0x000000060b1a7223 */ /* 0x000fe2000000001a */
[C---:B0-----:R-:W-:Y:S02]  /*1bd0*/  IADD3 R31, PT, PT, R10.reuse, 0x3c0, RZ ;  /* 0x000003c00a1f7810 */ /* 0x041fe40007ffe0ff */
[C---:B------:R-:W-:Y:S02]  /*1be0*/  IADD3 R33, PT, PT, R10.reuse, 0x480, RZ ;  /* 0x000004800a217810 */ /* 0x040fe40007ffe0ff */
[----:B------:R-:W-:-:S03]  /*1bf0*/  IADD3 R35, PT, PT, R10, 0x4e0, RZ ;  /* 0x000004e00a237810 */ /* 0x000fc60007ffe0ff */
[----:B------:R-:W-:-:S04]  /*1c00*/  IMAD.WIDE.U32 R32, R33, 0x4, R16 ;  /* 0x0000000421207825 */ /* 0x000fc800078e0010 */
[C---:B--2---:R-:W-:Y:S01]  /*1c10*/  FFMA R27, R13.reuse, R4, R14 ;  /* 0x000000040d1b7223 */ /* 0x044fe2000000000e */
[----:B------:R-:W-:-:S03]  /*1c20*/  FFMA R21, R13, R5, R24 ;  /* 0x000000050d157223 */ /* 0x000fc60000000018 */
[C---:B---3--:R-:W-:Y:S01]  /*1c30*/  FFMA R4, R20.reuse, R5, R27 ;  /* 0x0000000514047223 */ /* 0x048fe2000000001b */
[----:B------:R-:W-:-:S03]  /*1c40*/  FFMA R24, R20, R6, R21 ;  /* 0x0000000614187223 */ /* 0x000fc60000000015 */
[-C--:B----4-:R-:W-:Y:S02]  /*1c50*/  FFMA R21, R15, R6.reuse, R4 ;  /* 0x000000060f157223 */ /* 0x090fe40000000004 */
[----:B------:R-:W0:Y:S01]  /*1c60*/  LDS.64 R4, [R2+0x100] ;  /* 0x0001000002047984 */ /* 0x000e220000000a00 */
[CC--:B------:R-:W-:Y:S01]  /*1c70*/  FFMA R14, R22.reuse, R6.reuse, R25 ;  /* 0x00000006160e7223 */ /* 0x0c0fe20000000019 */
[C---:B------:R-:W-:Y:S01]  /*1c80*/  FFMA R25, R13.reuse, R6, R28 ;  /* 0x000000060d197223 */ /* 0x040fe2000000001c */
[-C--:B------:R-:W-:Y:S01]  /*1c90*/  FFMA R6, R22, R7.reuse, R19 ;  /* 0x0000000716067223 */ /* 0x080fe20000000013 */
[-C--:B------:R-:W-:Y:S02]  /*1ca0*/  FFMA R27, R13, R7.reuse, R18 ;  /* 0x000000070d1b7223 */ /* 0x080fe40000000012 */
[----:B------:R-:W1:Y:S01]  /*1cb0*/  LDS.64 R18, [R2+0x168] ;  /* 0x0001680002127984 */ /* 0x000e620000000a00 */
[-C--:B------:R-:W-:Y:S01]  /*1cc0*/  FFMA R28, R20, R7.reuse, R25 ;  /* 0x00000007141c7223 */ /* 0x080fe20000000019 */
[-C--:B------:R-:W-:Y:S01]  /*1cd0*/  FFMA R14, R11, R7.reuse, R14 ;  /* 0x000000070b0e7223 */ /* 0x080fe2000000000e */
[----:B------:R-:W-:Y:S01]  /*1ce0*/  FFMA R24, R15, R7, R24 ;  /* 0x000000070f187223 */ /* 0x000fe20000000018 */
[-C--:B0-----:R-:W-:Y:S01]  /*1cf0*/  FFMA R22, R22, R4.reuse, R23 ;  /* 0x0000000416167223 */ /* 0x081fe20000000017 */
[-C--:B------:R-:W-:Y:S01]  /*1d00*/  FFMA R30, R20, R4.reuse, R27 ;  /* 0x00000004141e7223 */ /* 0x080fe2000000001b */
[-C--:B------:R-:W-:Y:S01]  /*1d10*/  FFMA R27, R11, R4.reuse, R6 ;  /* 0x000000040b1b7223 */ /* 0x080fe20000000006 */
[----:B------:R-:W-:Y:S01]  /*1d20*/  FFMA R25, R15, R4, R28 ;  /* 0x000000040f197223 */ /* 0x000fe2000000001c */
[-C--:B------:R-:W-:Y:S01]  /*1d30*/  FFMA R22, R11, R5.reuse, R22 ;  /* 0x000000050b167223 */ /* 0x080fe20000000016 */
[----:B------:R-:W-:-:S02]  /*1d40*/  FFMA R23, R15, R5, R30 ;  /* 0x000000050f177223 */ /* 0x000fc4000000001e */
[----:B------:R-:W0:Y:S01]  /*1d50*/  LDS.128 R4, [R2+0x170] ;  /* 0x0001700002047984 */ /* 0x000e220000000c00 */
[----:B-1----:R-:W-:Y:S01]  /*1d60*/  FFMA R29, R13, R18, R26 ;  /* 0x000000120d1d7223 */ /* 0x002fe2000000001a */
[----:B------:R-:W-:-:S04]  /*1d70*/  IMAD.WIDE.U32 R30, R31, 0x4, R16 ;  /* 0x000000041f1e7825 */ /* 0x000fc800078e0010 */
[-C--:B------:R-:W-:Y:S01]  /*1d80*/  FFMA R26, R20, R19.reuse, R29 ;  /* 0x00000013141a7223 */ /* 0x080fe2000000001d */
[----:B------:R-:W-:Y:S01]  /*1d90*/  IADD3 R29, PT, PT, R10, 0x420, RZ ;  /* 0x000004200a1d7810 */ /* 0x000fe20007ffe0ff */
[----:B------:R-:W-:Y:S02]  /*1da0*/  FFMA R11, R13, R19, R14 ;  /* 0x000000130d0b7223 */ /* 0x000fe4000000000e */
[----:B------:R1:W2:Y:S02]  /*1db0*/  LDG.E.CONSTANT R14, desc[UR6][R30.64] ;  /* 0x000000061e0e7981 */ /* 0x0002a4000c1e9900 */
[----:B------:R-:W-:-:S04]  /*1dc0*/  IMAD.WIDE.U32 R28, R29, 0x4, R16 ;  /* 0x000000041d1c7825 */ /* 0x000fc800078e0010 */
[CC--:B0-----:R-:W-:Y:S01]  /*1dd0*/  FFMA R18, R13.reuse, R4.reuse, R27 ;  /* 0x000000040d127223 */ /* 0x0c1fe2000000001b */
[-C--:B------:R-:W-:Y:S02]  /*1de0*/  FFMA R27, R13, R5.reuse, R22 ;  /* 0x000000050d1b7223 */ /* 0x080fe40000000016 */
[----:B------:R0:W3:Y:S01]  /*1df0*/  LDG.E.CONSTANT R13, desc[UR6][R28.64] ;  /* 0x000000061c0d7981 */ /* 0x0000e2000c1e9900 */
[C---:B------:R-:W-:Y:S01]  /*1e00*/  FFMA R22, R20.reuse, R4, R11 ;  /* 0x0000000414167223 */ /* 0x040fe2000000000b */
[----:B-1----:R-:W-:Y:S02]  /*1e10*/  IMAD.WIDE.U32 R30, R35, 0x4, R16 ;  /* 0x00000004231e7825 */ /* 0x002fe400078e0010 */
[----:B------:R1:W4:Y:S02]  /*1e20*/  LDG.E.CONSTANT R11, desc[UR6][R32.64] ;  /* 0x00000006200b7981 */ /* 0x000324000c1e9900 */
[C---:B------:R-:W-:Y:S01]  /*1e30*/  FFMA R19, R20.reuse, R5, R18 ;  /* 0x0000000514137223 */ /* 0x040fe20000000012 */
[----:B------:R-:W-:-:S02]  /*1e40*/  FFMA R18, R20, R6, R27 ;  /* 0x0000000614127223 */ /* 0x000fc4000000001b */
[----:B------:R3:W4:Y:S01]  /*1e50*/  LDG.E.CONSTANT R20, desc[UR6][R30.64] ;  /* 0x000000061e147981 */ /* 0x000722000c1e9900 */
[C---:B------:R-:W-:Y:S01]  /*1e60*/  FFMA R27, R15.reuse, R4, R26 ;  /* 0x000000040f1b7223 */ /* 0x040fe2000000001a */
[C---:B------:R-:W-:Y:S01]  /*1e70*/  FFMA R22, R15.reuse, R5, R22 ;  /* 0x000000050f167223 */ /* 0x040fe20000000016 */
[C---:B------:R-:W-:Y:S01]  /*1e80*/  FFMA R19, R15.reuse, R6, R19 ;  /* 0x000000060f137223 */ /* 0x040fe20000000013 */
[----:B------:R-:W-:Y:S02]  /*1e90*/  FFMA R18, R15, R7, R18 ;  /* 0x000000070f127223 */ /* 0x000fe40000000012 */
[----:B------:R-:W5:Y:S01]  /*1ea0*/  LDS.128 R4, [R2+0x1e0] ;  /* 0x0001e00002047984 */ /* 0x000f620000000c00 */
[----:B0-----:R-:W-:-:S05]  /*1eb0*/  IADD3 R29, PT, PT, R10, 0x540, RZ ;  /* 0x000005400a1d7810 */ /* 0x001fca0007ffe0ff */
[----:B------:R-:W-:-:S04]  /*1ec0*/  IMAD.WIDE.U32 R28, R29, 0x4, R16 ;  /* 0x000000041d1c7825 */ /* 0x000fc800078e0010 */
[C---:B-----5:R-:W-:Y:S02]  /*1ed0*/  FFMA R15, R12.reuse, R4, R21 ;  /* 0x000000040c0f7223 */ /* 0x060fe40000000015 */
[----:B------:R0:W5:Y:S01]  /*1ee0*/  LDG.E.CONSTANT R21, desc[UR6][R28.64] ;  /* 0x000000061c157981 */ /* 0x000162000c1e9900 */
[C---:B-1----:R-:W-:Y:S01]  /*1ef0*/  FFMA R33, R12.reuse, R5, R24 ;  /* 0x000000050c217223 */ /* 0x042fe20000000018 */
[C---:B------:R-:W-:Y:S01]  /*1f00*/  FFMA R25, R12.reuse, R6, R25 ;  /* 0x000000060c197223 */ /* 0x040fe20000000019 */
[----:B------:R-:W-:Y:S01]  /*1f10*/  FFMA R23, R12, R7, R23 ;  /* 0x000000070c177223 */ /* 0x000fe20000000017 */
[----:B------:R-:W-:-:S05]  /*1f20*/  IADD3 R35, PT, PT, R10, 0x5a0, RZ ;  /* 0x000005a00a237810 */ /* 0x000fca0007ffe0ff */
[----:B------:R-:W-:Y:S01]  /*1f30*/  IMAD.WIDE.U32 R34, R35, 0x4, R16 ;  /* 0x0000000423227825 */ /* 0x000fe200078e0010 */
[----:B------:R-:W-:-:S05]  /*1f40*/  IADD3 R37, PT, PT, R10, 0x660, RZ ;  /* 0x000006600a257810 */ /* 0x000fca0007ffe0ff */
[----:B------:R-:W-:-:S04]  /*1f50*/  IMAD.WIDE.U32 R36, R37, 0x4, R16 ;  /* 0x0000000425247825 */ /* 0x000fc800078e0010 */
[C---:B--2---:R-:W-:Y:S01]  /*1f60*/  FFMA R4, R14.reuse, R5, R15 ;  /* 0x000000050e047223 */ /* 0x044fe2000000000f */
[CC--:B------:R-:W-:Y:S01]  /*1f70*/  FFMA R32, R14.reuse, R6.reuse, R33 ;  /* 0x000000060e207223 */ /* 0x0c0fe20000000021 */
[-C--:B------:R-:W-:Y:S02]  /*1f80*/  FFMA R24, R14, R7.reuse, R25 ;  /* 0x000000070e187223 */ /* 0x080fe40000000019 */
[C---:B---3--:R-:W-:Y:S02]  /*1f90*/  FFMA R30, R13.reuse, R6, R4 ;  /* 0x000000060d1e7223 */ /* 0x048fe40000000004 */
[----:B------:R-:W1:Y:S01]  /*1fa0*/  LDS.64 R4, [R2+0x1f0] ;  /* 0x0001f00002047984 */ /* 0x000e620000000a00 */
[----:B------:R-:W-:-:S03]  /*1fb0*/  FFMA R32, R13, R7, R32 ;  /* 0x000000070d207223 */ /* 0x000fc60000000020 */
[----:B------:R-:W4:Y:S01]  /*1fc0*/  LDS.64 R6, [R2+0x258] ;  /* 0x0002580002067984 */ /* 0x000f220000000a00 */
[----:B-1----:R-:W-:-:S04]  /*1fd0*/  FFMA R26, R14, R4, R23 ;  /* 0x000000040e1a7223 */ /* 0x002fc80000000017 */
[----:B------:R-:W-:Y:S01]  /*1fe0*/  FFMA R26, R13, R5, R26 ;  /* 0x000000050d1a7223 */ /* 0x000fe2000000001a */
[CC--:B----4-:R-:W-:Y:S01]  /*1ff0*/  FFMA R5, R11.reuse, R6.reuse, R30 ;  /* 0x000000060b057223 */ /* 0x0d0fe2000000001e */
[C---:B------:R-:W-:Y:S01]  /*2000*/  FFMA R27, R12.reuse, R6, R27 ;  /* 0x000000060c1b7223 */ /* 0x040fe2000000001b */
[-C--:B------:R-:W-:Y:S01]  /*2010*/  FFMA R15, R11, R7.reuse, R32 ;  /* 0x000000070b0f7223 */ /* 0x080fe20000000020 */
[----:B------:R-:W-:Y:S01]  /*2020*/  FFMA R24, R13, R4, R24 ;  /* 0x000000040d187223 */ /* 0x000fe20000000018 */
[-C--:B------:R-:W-:Y:S01]  /*2030*/  FFMA R23, R12, R7.reuse, R22 ;  /* 0x000000070c177223 */ /* 0x080fe20000000016 */
[-C--:B0-----:R-:W-:Y:S01]  /*2040*/  FFMA R28, R14, R7.reuse, R27 ;  /* 0x000000070e1c7223 */ /* 0x081fe2000000001b */
[----:B------:R-:W-:Y:S02]  /*2050*/  FFMA R32, R20, R7, R5 ;  /* 0x0000000714207223 */ /* 0x000fe40000000005 */
[----:B------:R-:W0:Y:S02]  /*2060*/  LDS.128 R4, [R2+0x260] ;  /* 0x0002600002047984 */ /* 0x000e240000000c00 */
[CC--:B0-----:R-:W-:Y:S01]  /*2070*/  FFMA R19, R12.reuse, R4.reuse, R19 ;  /* 0x000000040c137223 */ /* 0x0c1fe20000000013 */
[-C--:B------:R-:W-:Y:S01]  /*2080*/  FFMA R25, R12, R5.reuse, R18 ;  /* 0x000000050c197223 */ /* 0x080fe20000000012 */
[-C--:B------:R-:W-:Y:S01]  /*2090*/  FFMA R22, R14, R4.reuse, R23 ;  /* 0x000000040e167223 */ /* 0x080fe20000000017 */
[-C--:B------:R-:W-:Y:S01]  /*20a0*/  FFMA R24, R11, R4.reuse, R24 ;  /* 0x000000040b187223 */ /* 0x080fe20000000018 */
[----:B------:R-:W-:Y:S01]  /*20b0*/  FFMA R12, R20, R4, R15 ;  /* 0x00000004140c7223 */ /* 0x000fe2000000000f */
[CC--:B------:R-:W-:Y:S01]  /*20c0*/  FFMA R19, R14.reuse, R5.reuse, R19 ;  /* 0x000000050e137223 */ /* 0x0c0fe20000000013 */
[----:B------:R-:W-:Y:S01]  /*20d0*/  FFMA R30, R14, R6, R25 ;  /* 0x000000060e1e7223 */ /* 0x000fe20000000019 */
[-C--:B------:R-:W-:Y:S01]  /*20e0*/  FFMA R22, R13, R5.reuse, R22 ;  /* 0x000000050d167223 */ /* 0x080fe20000000016 */
[-C--:B------:R-:W-:Y:S01]  /*20f0*/  FFMA R23, R11, R5.reuse, R26 ;  /* 0x000000050b177223 */ /* 0x080fe2000000001a */
[C---:B------:R-:W-:Y:S01]  /*2100*/  FFMA R24, R20.reuse, R5, R24 ;  /* 0x0000000514187223 */ /* 0x040fe20000000018 */
[C---:B------:R-:W-:Y:S01]  /*2110*/  FFMA R28, R13.reuse, R4, R28 ;  /* 0x000000040d1c7223 */ /* 0x040fe2000000001c */
[C---:B------:R-:W-:Y:S01]  /*2120*/  FFMA R19, R13.reuse, R6, R19 ;  /* 0x000000060d137223 */ /* 0x040fe20000000013 */
[----:B------:R-:W-:Y:S01]  /*2130*/  FFMA R30, R13, R7, R30 ;  /* 0x000000070d1e7223 */ /* 0x000fe2000000001e */
[C---:B-----5:R-:W-:Y:S01]  /*2140*/  FFMA R5, R21.reuse, R5, R12 ;  /* 0x0000000515057223 */ /* 0x060fe2000000000c */
[----:B------:R0:W2:Y:S04]  /*2150*/  LDG.E.CONSTANT R18, desc[UR6][R34.64] ;  /* 0x0000000622127981 */ /* 0x0000a8000c1e9900 */
[----:B------:R-:W0:Y:S01]  /*2160*/  LDS.128 R12, [R2+0x2d0] ;  /* 0x0002d000020c7984 */ /* 0x000e220000000c00 */
[----:B------:R-:W-:Y:S01]  /*2170*/  FFMA R25, R21, R4, R32 ;  /* 0x0000000415197223 */ /* 0x000fe20000000020 */
[----:B------:R-:W-:Y:S01]  /*2180*/  FFMA R4, R20, R6, R23 ;  /* 0x0000000614047223 */ /* 0x000fe20000000017 */
[----:B------:R-:W-:Y:S01]  /*2190*/  IADD3 R23, PT, PT, R10, 0x600, RZ ;  /* 0x000006000a177810 */ /* 0x000fe20007ffe0ff */
[----:B0-----:R-:W-:-:S04]  /*21a0*/  FFMA R35, R11, R13, R22 ;  /* 0x0000000d0b237223 */ /* 0x001fc80000000016 */
[----:B------:R-:W-:-:S06]  /*21b0*/  IMAD.WIDE.U32 R22, R23, 0x4, R16 ;  /* 0x0000000417167825 */ /* 0x000fcc00078e0010 */
[----:B------:R-:W3:Y:S04]  /*21c0*/  LDG.E.CONSTANT R23, desc[UR6][R22.64] ;  /* 0x0000000616177981 */ /* 0x000ee8000c1e9900 */
[----:B------:R0:W4:Y:S01]  /*21d0*/  LDG.E.CONSTANT R22, desc[UR6][R36.64] ;  /* 0x0000000624167981 */ /* 0x000122000c1e9900 */
[C---:B------:R-:W-:Y:S01]  /*21e0*/  FFMA R33, R11.reuse, R12, R28 ;  /* 0x0000000c0b217223 */ /* 0x040fe2000000001c */
[C---:B------:R-:W-:Y:S01]  /*21f0*/  FFMA R31, R11.reuse, R14, R19 ;  /* 0x0000000e0b1f7223 */ /* 0x040fe20000000013 */
[----:B------:R-:W-:Y:S01]  /*2200*/  FFMA R29, R11, R15, R30 ;  /* 0x0000000f0b1d7223 */ /* 0x000fe2000000001e */
[----:B------:R-:W-:-:S05]  /*2210*/  IADD3 R11, PT, PT, R10, 0x6c0, RZ ;  /* 0x000006c00a0b7810 */ /* 0x000fca0007ffe0ff */
[----:B0-----:R-:W-:-:S05]  /*2220*/  IMAD.WIDE.U32 R36, R11, 0x4, R16 ;  /* 0x000000040b247825 */ /* 0x001fca00078e0010 */
[----:B------:R0:W5:Y:S01]  /*2230*/  LDG.E.CONSTANT R11, desc[UR6][R36.64] ;  /* 0x00000006240b7981 */ /* 0x000162000c1e9900 */
[C---:B------:R-:W-:Y:S01]  /*2240*/  FFMA R7, R21.reuse, R7, R4 ;  /* 0x0000000715077223 */ /* 0x040fe20000000004 */
[----:B------:R-:W-:Y:S01]  /*2250*/  FFMA R27, R21, R6, R24 ;  /* 0x00000006151b7223 */ /* 0x000fe20000000018 */
[----:B------:R-:W-:Y:S01]  /*2260*/  FFMA R4, R20, R13, R33 ;  /* 0x0000000d14047223 */ /* 0x000fe20000000021 */
[----:B0-----:R-:W-:-:S05]  /*2270*/  IADD3 R37, PT, PT, R10, 0x720, RZ ;  /* 0x000007200a257810 */ /* 0x001fca0007ffe0ff */
[----:B------:R-:W-:-:S04]  /*2280*/  IMAD.WIDE.U32 R36, R37, 0x4, R16 ;  /* 0x0000000425247825 */ /* 0x000fc800078e0010 */
[C---:B--2---:R-:W-:Y:S01]  /*2290*/  FFMA R12, R18.reuse, R12, R25 ;  /* 0x0000000c120c7223 */ /* 0x044fe20000000019 */
[C---:B------:R-:W-:Y:S01]  /*22a0*/  FFMA R6, R18.reuse, R13, R5 ;  /* 0x0000000d12067223 */ /* 0x040fe20000000005 */
[-C--:B------:R-:W-:Y:S01]  /*22b0*/  FFMA R25, R21, R14.reuse, R4 ;  /* 0x0000000e15197223 */ /* 0x080fe20000000004 */
[CC--:B------:R-:W-:Y:S01]  /*22c0*/  FFMA R24, R18.reuse, R14.reuse, R27 ;  /* 0x0000000e12187223 */ /* 0x0c0fe2000000001b */
[----:B------:R-:W0:Y:S01]  /*22d0*/  LDS.64 R4, [R2+0x2e0] ;  /* 0x0002e00002047984 */ /* 0x000e220000000a00 */
[----:B------:R-:W-:Y:S01]  /*22e0*/  FFMA R26, R18, R15, R7 ;  /* 0x0000000f121a7223 */ /* 0x000fe20000000007 */
[C---:B---3--:R-:W-:Y:S01]  /*22f0*/  FFMA R19, R23.reuse, R13, R12 ;  /* 0x0000000d17137223 */ /* 0x048fe2000000000c */
[CC--:B------:R-:W-:Y:S01]  /*2300*/  FFMA R12, R20.reuse, R14.reuse, R35 ;  /* 0x0000000e140c7223 */ /* 0x0c0fe20000000023 */
[CC--:B------:R-:W-:Y:S01]  /*2310*/  FFMA R13, R23.reuse, R14.reuse, R6 ;  /* 0x0000000e170d7223 */ /* 0x0c0fe20000000006 */
[-C--:B------:R-:W-:Y:S01]  /*2320*/  FFMA R6, R20, R15.reuse, R31 ;  /* 0x0000000f14067223 */ /* 0x080fe2000000001f */
[-C--:B------:R-:W-:Y:S01]  /*2330*/  FFMA R7, R23, R15.reuse, R24 ;  /* 0x0000000f17077223 */ /* 0x080fe20000000018 */
[C---:B----4-:R-:W-:Y:S01]  /*2340*/  FFMA R19, R22.reuse, R14, R19 ;  /* 0x0000000e16137223 */ /* 0x050fe20000000013 */
[-C--:B------:R-:W-:Y:S01]  /*2350*/  FFMA R14, R21, R15.reuse, R12 ;  /* 0x0000000f150e7223 */ /* 0x080fe2000000000c */
[----:B------:R-:W-:-:S02]  /*2360*/  FFMA R15, R22, R15, R13 ;  /* 0x0000000f160f7223 */ /* 0x000fc4000000000d */
[----:B------:R-:W1:Y:S01]  /*2370*/  LDS.64 R12, [R2+0x348] ;  /* 0x00034800020c7984 */ /* 0x000e620000000a00 */
[-C--:B0-----:R-:W-:Y:S01]  /*2380*/  FFMA R20, R20, R4.reuse, R29 ;  /* 0x0000000414147223 */ /* 0x081fe2000000001d */
[-C--:B------:R-:W-:Y:S01]  /*2390*/  FFMA R26, R23, R4.reuse, R26 ;  /* 0x00000004171a7223 */ /* 0x080fe2000000001a */
[CC--:B------:R-:W-:Y:S01]  /*23a0*/  FFMA R27, R21.reuse, R4.reuse, R6 ;  /* 0x00000004151b7223 */ /* 0x0c0fe20000000006 */
[----:B------:R-:W-:Y:S01]  /*23b0*/  IADD3 R29, PT, PT, R10, 0x780, RZ ;  /* 0x000007800a1d7810 */ /* 0x000fe20007ffe0ff */
[-C--:B------:R-:W-:Y:S01]  /*23c0*/  FFMA R20, R21, R5.reuse, R20 ;  /* 0x0000000515147223 */ /* 0x080fe20000000014 */
[C---:B------:R-:W-:Y:S01]  /*23d0*/  FFMA R21, R22.reuse, R4, R7 ;  /* 0x0000000416157223 */ /* 0x040fe20000000007 */
[----:B------:R-:W-:Y:S02]  /*23e0*/  FFMA R26, R22, R5, R26 ;  /* 0x00000005161a7223 */ /* 0x000fe4000000001a */
[----:B------:R-:W0:Y:S01]  /*23f0*/  LDS.128 R4, [R2+0x350] ;  /* 0x0003500002047984 */ /* 0x000e220000000c00 */
[----:B------:R-:W-:-:S04]  /*2400*/  IMAD.WIDE.U32 R28, R29, 0x4, R16 ;  /* 0x000000041d1c7825 */ /* 0x000fc800078e0010 */
[C---:B-1----:R-:W-:Y:S01]  /*2410*/  FFMA R12, R18.reuse, R12, R25 ;  /* 0x0000000c120c7223 */ /* 0x042fe20000000019 */
[----:B------:R-:W-:-:S03]  /*2420*/  FFMA R14, R18, R13, R14 ;  /* 0x0000000d120e7223 */ /* 0x000fc6000000000e */
[----:B------:R-:W-:Y:S02]  /*2430*/  FFMA R31, R23, R13, R12 ;  /* 0x0000000d171f7223 */ /* 0x000fe4000000000c */
[----:B------:R-:W2:Y:S04]  /*2440*/  LDG.E.CONSTANT R13, desc[UR6][R36.64] ;  /* 0x00000006240d7981 */ /* 0x000ea8000c1e9900 */
[----:B------:R1:W3:Y:S01]  /*2450*/  LDG.E.CONSTANT R12, desc[UR6][R28.64] ;  /* 0x000000061c0c7981 */ /* 0x0002e2000c1e9900 */
[----:B0-----:R-:W-:Y:S01]  /*2460*/  FFMA R33, R18, R5, R20 ;  /* 0x0000000512217223 */ /* 0x001fe20000000014 */
[----:B------:R-:W-:-:S03]  /*2470*/  IADD3 R35, PT, PT, R10, 0x7e0, RZ ;  /* 0x000007e00a237810 */ /* 0x000fc60007ffe0ff */
[----:B------:R-:W-:Y:S01]  /*2480*/  FFMA R30, R23, R6, R33 ;  /* 0x00000006171e7223 */ /* 0x000fe20000000021 */
[----:B------:R-:W-:Y:S01]  /*2490*/  IADD3 R33, PT, PT, R10, 0x840, RZ ;  /* 0x000008400a217810 */ /* 0x000fe20007ffe0ff */
[----:B------:R-:W-:-:S04]  /*24a0*/  IMAD.WIDE.U32 R34, R35, 0x4, R16 ;  /* 0x0000000423227825 */ /* 0x000fc800078e0010 */
[-C--:B------:R-:W-:Y:S01]  /*24b0*/  FFMA R24, R18, R4.reuse, R27 ;  /* 0x0000000412187223 */ /* 0x080fe2000000001b */
[----:B------:R-:W-:Y:S01]  /*24c0*/  IMAD.WIDE.U32 R32, R33, 0x4, R16 ;  /* 0x0000000421207825 */ /* 0x000fe200078e0010 */
[----:B------:R-:W4:Y:S03]  /*24d0*/  LDG.E.CONSTANT R20, desc[UR6][R34.64] ;  /* 0x0000000622147981 */ /* 0x000f26000c1e9900 */
[CC--:B------:R-:W-:Y:S01]  /*24e0*/  FFMA R27, R23.reuse, R4.reuse, R14 ;  /* 0x00000004171b7223 */ /* 0x0c0fe2000000000e */
[-C--:B------:R-:W-:Y:S01]  /*24f0*/  FFMA R25, R23, R5.reuse, R24 ;  /* 0x0000000517197223 */ /* 0x080fe20000000018 */
[----:B------:R0:W4:Y:S01]  /*2500*/  LDG.E.CONSTANT R18, desc[UR6][R32.64] ;  /* 0x0000000620127981 */ /* 0x000122000c1e9900 */
[C---:B------:R-:W-:Y:S01]  /*2510*/  FFMA R24, R22.reuse, R4, R31 ;  /* 0x0000000416187223 */ /* 0x040fe2000000001f */
[C---:B-1----:R-:W-:Y:S01]  /*2520*/  FFMA R28, R22.reuse, R5, R27 ;  /* 0x00000005161c7223 */ /* 0x042fe2000000001b */
[C---:B------:R-:W-:Y:S01]  /*2530*/  FFMA R14, R22.reuse, R6, R25 ;  /* 0x00000006160e7223 */ /* 0x040fe20000000019 */
[----:B------:R-:W-:-:S02]  /*2540*/  FFMA R22, R22, R7, R30 ;  /* 0x0000000716167223 */ /* 0x000fc4000000001e */
[----:B------:R-:W5:Y:S01]  /*2550*/  LDS.128 R4, [R2+0x3c0] ;  /* 0x0003c00002047984 */ /* 0x000f620000000c00 */
[----:B------:R-:W-:-:S05]  /*2560*/  IADD3 R31, PT, PT, R10, 0x8a0, RZ ;  /* 0x000008a00a1f7810 */ /* 0x000fca0007ffe0ff */
[----:B------:R-:W-:-:S04]  /*2570*/  IMAD.WIDE.U32 R30, R31, 0x4, R16 ;  /* 0x000000041f1e7825 */ /* 0x000fc800078e0010 */
[C---:B-----5:R-:W-:Y:S02]  /*2580*/  FFMA R4, R11.reuse, R4, R19 ;  /* 0x000000040b047223 */ /* 0x060fe40000000013 */
[----:B------:R1:W5:Y:S01]  /*2590*/  LDG.E.CONSTANT R19, desc[UR6][R30.64] ;  /* 0x000000061e137981 */ /* 0x000362000c1e9900 */
[C---:B------:R-:W-:Y:S01]  /*25a0*/  FFMA R15, R11.reuse, R5, R15 ;  /* 0x000000050b0f7223 */ /* 0x040fe2000000000f */
[C---:B0-----:R-:W-:Y:S01]  /*25b0*/  FFMA R32, R11.reuse, R6, R21 ;  /* 0x000000060b207223 */ /* 0x041fe20000000015 */
[----:B------:R-:W-:Y:S01]  /*25c0*/  FFMA R21, R11, R7, R26 ;  /* 0x000000070b157223 */ /* 0x000fe2000000001a */
[C---:B------:R-:W-:Y:S02]  /*25d0*/  IADD3 R29, PT, PT, R10.reuse, 0x900, RZ ;  /* 0x000009000a1d7810 */ /* 0x040fe40007ffe0ff */
[----:B------:R-:W-:-:S05]  /*25e0*/  IADD3 R35, PT, PT, R10, 0x960, RZ ;  /* 0x000009600a237810 */ /* 0x000fca0007ffe0ff */
[----:B------:R-:W-:Y:S01]  /*25f0*/  IMAD.WIDE.U32 R34, R35, 0x4, R16 ;  /* 0x0000000423227825 */ /* 0x000fe200078e0010 */
[----:B------:R-:W-:-:S03]  /*2600*/  IADD3 R33, PT, PT, R10, 0x9c0, RZ ;  /* 0x000009c00a217810 */ /* 0x000fc60007ffe0ff */
[C---:B--2---:R-:W-:Y:S01]  /*2610*/  FFMA R23, R13.reuse, R5, R4 ;  /* 0x000000050d177223 */ /* 0x044fe20000000004 */
[CC--:B------:R-:W-:Y:S01]  /*2620*/  FFMA R15, R13.reuse, R6.reuse, R15 ;  /* 0x000000060d0f7223 */ /* 0x0c0fe2000000000f */
[----:B------:R-:W0:Y:S01]  /*2630*/  LDS.64 R4, [R2+0x3d0] ;  /* 0x0003d00002047984 */ /* 0x000e220000000a00 */
[CC--:B------:R-:W-:Y:S01]  /*2640*/  FFMA R27, R13.reuse, R7.reuse, R32 ;  /* 0x000000070d1b7223 */ /* 0x0c0fe20000000020 */
[C---:B---3--:R-:W-:Y:S01]  /*2650*/  FFMA R23, R12.reuse, R6, R23 ;  /* 0x000000060c177223 */ /* 0x048fe20000000017 */
[----:B------:R-:W-:Y:S02]  /*2660*/  FFMA R25, R12, R7, R15 ;  /* 0x000000070c197223 */ /* 0x000fe4000000000f */
[----:B------:R-:W2:Y:S01]  /*2670*/  LDS.64 R6, [R2+0x438] ;  /* 0x0004380002067984 */ /* 0x000ea20000000a00 */
[----:B0-----:R-:W-:-:S04]  /*2680*/  FFMA R26, R13, R4, R21 ;  /* 0x000000040d1a7223 */ /* 0x001fc80000000015 */
[----:B------:R-:W-:Y:S01]  /*2690*/  FFMA R21, R12, R5, R26 ;  /* 0x000000050c157223 */ /* 0x000fe2000000001a */
[CC--:B--2---:R-:W-:Y:S01]  /*26a0*/  FFMA R24, R11.reuse, R6.reuse, R24 ;  /* 0x000000060b187223 */ /* 0x0c4fe20000000018 */
[----:B----4-:R-:W-:Y:S01]  /*26b0*/  FFMA R5, R20, R6, R23 ;  /* 0x0000000614057223 */ /* 0x010fe20000000017 */
[----:B------:R-:W-:Y:S01]  /*26c0*/  FFMA R15, R12, R4, R27 ;  /* 0x000000040c0f7223 */ /* 0x000fe2000000001b */
[-C--:B------:R-:W-:Y:S01]  /*26d0*/  FFMA R28, R11, R7.reuse, R28 ;  /* 0x000000070b1c7223 */ /* 0x080fe2000000001c */
[-C--:B-1----:R-:W-:Y:S01]  /*26e0*/  FFMA R31, R13, R7.reuse, R24 ;  /* 0x000000070d1f7223 */ /* 0x082fe20000000018 */
[-C--:B------:R-:W-:Y:S01]  /*26f0*/  FFMA R23, R20, R7.reuse, R25 ;  /* 0x0000000714177223 */ /* 0x080fe20000000019 */
[C---:B------:R-:W-:Y:S02]  /*2700*/  FFMA R24, R18.reuse, R7, R5 ;  /* 0x0000000712187223 */ /* 0x040fe40000000005 */
[----:B------:R-:W0:Y:S02]  /*2710*/  LDS.128 R4, [R2+0x440] ;  /* 0x0004400002047984 */ /* 0x000e240000000c00 */
[CC--:B0-----:R-:W-:Y:S01]  /*2720*/  FFMA R14, R11.reuse, R4.reuse, R14 ;  /* 0x000000040b0e7223 */ /* 0x0c1fe2000000000e */
[-C--:B------:R-:W-:Y:S01]  /*2730*/  FFMA R11, R11, R5.reuse, R22 ;  /* 0x000000050b0b7223 */ /* 0x080fe20000000016 */
[CC--:B------:R-:W-:Y:S01]  /*2740*/  FFMA R26, R13.reuse, R4.reuse, R28 ;  /* 0x000000040d1a7223 */ /* 0x0c0fe2000000001c */
[----:B------:R-:W-:Y:S01]  /*2750*/  FFMA R28, R18, R4, R23 ;  /* 0x00000004121c7223 */ /* 0x000fe20000000017 */
[-C--:B------:R-:W-:Y:S01]  /*2760*/  FFMA R21, R20, R5.reuse, R21 ;  /* 0x0000000514157223 */ /* 0x080fe20000000015 */
[----:B------:R-:W-:Y:S01]  /*2770*/  FFMA R22, R13, R6, R11 ;  /* 0x000000060d167223 */ /* 0x000fe2000000000b */
[-C--:B------:R-:W-:Y:S01]  /*2780*/  FFMA R31, R12, R4.reuse, R31 ;  /* 0x000000040c1f7223 */ /* 0x080fe2000000001f */
[-C--:B------:R-:W-:Y:S01]  /*2790*/  FFMA R25, R20, R4.reuse, R15 ;  /* 0x0000000414197223 */ /* 0x080fe2000000000f */
[C---:B-----5:R-:W-:Y:S01]  /*27a0*/  FFMA R11, R19.reuse, R4, R24 ;  /* 0x00000004130b7223 */ /* 0x060fe20000000018 */
[----:B------:R-:W-:Y:S01]  /*27b0*/  FFMA R4, R19, R5, R28 ;  /* 0x0000000513047223 */ /* 0x000fe2000000001c */
[----:B------:R-:W-:Y:S01]  /*27c0*/  FFMA R24, R18, R6, R21 ;  /* 0x0000000612187223 */ /* 0x000fe20000000015 */
[----:B------:R-:W-:-:S04]  /*27d0*/  IMAD.WIDE.U32 R28, R29, 0x4, R16 ;  /* 0x000000041d1c7825 */ /* 0x000fc800078e0010 */
[C---:B------:R-:W-:Y:S01]  /*27e0*/  FFMA R22, R12.reuse, R7, R22 ;  /* 0x000000070c167223 */ /* 0x040fe20000000016 */
[----:B------:R-:W-:Y:S01]  /*27f0*/  FFMA R27, R13, R5, R14 ;  /* 0x000000050d1b7223 */ /* 0x000fe2000000000e */
[----:B------:R-:W-:Y:S01]  /*2800*/  FFMA R7, R19, R7, R24 ;  /* 0x0000000713077223 */ /* 0x000fe20000000018 */
[C---:B------:R-:W-:Y:S01]  /*2810*/  FFMA R26, R12.reuse, R5, R26 ;  /* 0x000000050c1a7223 */ /* 0x040fe2000000001a */
[----:B------:R0:W2:Y:S01]  /*2820*/  LDG.E.CONSTANT R24, desc[UR6][R28.64] ;  /* 0x000000061c187981 */ /* 0x0000a2000c1e9900 */
[----:B------:R-:W-:-:S03]  /*2830*/  FFMA R27, R12, R6, R27 ;  /* 0x000000060c1b7223 */ /* 0x000fc6000000001b */
[----:B------:R1:W3:Y:S04]  /*2840*/  LDG.E.CONSTANT R23, desc[UR6][R34.64] ;  /* 0x0000000622177981 */ /* 0x0002e8000c1e9900 */
[----:B------:R-:W4:Y:S01]  /*2850*/  LDS.128 R12, [R2+0x4b0] ;  /* 0x0004b000020c7984 */ /* 0x000f220000000c00 */
[----:B------:R-:W-:Y:S01]  /*2860*/  FFMA R25, R18, R5, R25 ;  /* 0x0000000512197223 */ /* 0x000fe20000000019 */
[----:B------:R-:W-:-:S04]  /*2870*/  IMAD.WIDE.U32 R32, R33, 0x4, R16 ;  /* 0x0000000421207825 */ /* 0x000fc800078e0010 */
[----:B------:R-:W-:Y:S01]  /*2880*/  FFMA R5, R19, R6, R25 ;  /* 0x0000000613057223 */ /* 0x000fe20000000019 */
[----:B----4-:R-:W-:Y:S02]  /*2890*/  FFMA R25, R20, R15, R22 ;  /* 0x0000000f14197223 */ /* 0x010fe40000000016 */
[----:B------:R4:W5:Y:S01]  /*28a0*/  LDG.E.CONSTANT R22, desc[UR6][R32.64] ;  /* 0x0000000620167981 */ /* 0x000962000c1e9900 */
[----:B------:R-:W-:Y:S01]  /*28b0*/  IADD3 R37, PT, PT, R10, 0xa20, RZ ;  /* 0x00000a200a257810 */ /* 0x000fe20007ffe0ff */
[----:B------:R-:W-:-:S04]  /*28c0*/  FFMA R31, R20, R12, R31 ;  /* 0x0000000c141f7223 */ /* 0x000fc8000000001f */
[----:B0-----:R-:W-:-:S04]  /*28d0*/  IMAD.WIDE.U32 R28, R37, 0x4, R16 ;  /* 0x00000004251c7825 */ /* 0x001fc800078e0010 */
[-C--:B------:R-:W-:Y:S01]  /*28e0*/  FFMA R6, R18, R13.reuse, R31 ;  /* 0x0000000d12067223 */ /* 0x080fe2000000001f */
[C---:B------:R-:W-:Y:S01]  /*28f0*/  FFMA R21, R20.reuse, R13, R26 ;  /* 0x0000000d14157223 */ /* 0x040fe2000000001a */
[----:B------:R-:W-:-:S03]  /*2900*/  FFMA R27, R20, R14, R27 ;  /* 0x0000000e141b7223 */ /* 0x000fc6000000001b */
[CC--:B------:R-:W-:Y:S01]  /*2910*/  FFMA R30, R18.reuse, R14.reuse, R21 ;  /* 0x0000000e121e7223 */ /* 0x0c0fe20000000015 */
[----:B------:R-:W-:Y:S01]  /*2920*/  FFMA R21, R19, R14, R6 ;  /* 0x0000000e13157223 */ /* 0x000fe20000000006 */
[----:B------:R-:W-:Y:S01]  /*2930*/  FFMA R6, R18, R15, R27 ;  /* 0x0000000f12067223 */ /* 0x000fe2000000001b */
[C---:B-1----:R-:W-:Y:S02]  /*2940*/  IADD3 R35, PT, PT, R10.reuse, 0xb40, RZ ;  /* 0x00000b400a237810 */ /* 0x042fe40007ffe0ff */
[----:B----4-:R-:W-:-:S03]  /*2950*/  IADD3 R33, PT, PT, R10, 0xba0, RZ ;  /* 0x00000ba00a217810 */ /* 0x010fc60007ffe0ff */
[----:B------:R-:W-:-:S04]  /*2960*/  IMAD.WIDE.U32 R34, R35, 0x4, R16 ;  /* 0x0000000423227825 */ /* 0x000fc800078e0010 */
[----:B------:R-:W-:-:S04]  /*2970*/  IMAD.WIDE.U32 R32, R33, 0x4, R16 ;  /* 0x0000000421207825 */ /* 0x000fc800078e0010 */
[C---:B--2---:R-:W-:Y:S01]  /*2980*/  FFMA R12, R24.reuse, R12, R11 ;  /* 0x0000000c180c7223 */ /* 0x044fe2000000000b */
[CC--:B------:R-:W-:Y:S01]  /*2990*/  FFMA R4, R24.reuse, R13.reuse, R4 ;  /* 0x0000000d18047223 */ /* 0x0c0fe20000000004 */
[----:B------:R-:W2:Y:S01]  /*29a0*/  LDG.E.CONSTANT R11, desc[UR6][R28.64] ;  /* 0x000000061c0b7981 */ /* 0x000ea2000c1e9900 */
[-C--:B------:R-:W-:Y:S01]  /*29b0*/  FFMA R26, R24, R14.reuse, R5 ;  /* 0x0000000e181a7223 */ /* 0x080fe20000000005 */
[C---:B---3--:R-:W-:Y:S01]  /*29c0*/  FFMA R31, R23.reuse, R13, R12 ;  /* 0x0000000d171f7223 */ /* 0x048fe2000000000c */
[C---:B------:R-:W-:Y:S02]  /*29d0*/  FFMA R13, R23.reuse, R14, R4 ;  /* 0x0000000e170d7223 */ /* 0x040fe40000000004 */
[----:B------:R-:W0:Y:S02]  /*29e0*/  LDS.64 R4, [R2+0x4c0] ;  /* 0x0004c00002047984 */ /* 0x000e240000000a00 */
[----:B0-----:R-:W-:Y:S01]  /*29f0*/  FFMA R12, R18, R4, R25 ;  /* 0x00000004120c7223 */ /* 0x001fe20000000019 */
[-C--:B------:R-:W-:Y:S01]  /*2a00*/  FFMA R18, R24, R15.reuse, R7 ;  /* 0x0000000f18127223 */ /* 0x080fe20000000007 */
[-C--:B------:R-:W-:Y:S01]  /*2a10*/  FFMA R25, R23, R15.reuse, R26 ;  /* 0x0000000f17197223 */ /* 0x080fe2000000001a */
[C---:B-----5:R-:W-:Y:S01]  /*2a20*/  FFMA R20, R22.reuse, R14, R31 ;  /* 0x0000000e16147223 */ /* 0x060fe2000000001f */
[CC--:B------:R-:W-:Y:S01]  /*2a30*/  FFMA R14, R19.reuse, R15.reuse, R30 ;  /* 0x0000000f130e7223 */ /* 0x0c0fe2000000001e */
[----:B------:R-:W-:Y:S01]  /*2a40*/  FFMA R15, R22, R15, R13 ;  /* 0x0000000f160f7223 */ /* 0x000fe2000000000d */
[----:B------:R-:W-:-:S02]  /*2a50*/  FFMA R13, R19, R4, R6 ;  /* 0x00000004130d7223 */ /* 0x000fc40000000006 */
[----:B------:R-:W0:Y:S01]  /*2a60*/  LDS.64 R6, [R2+0x528] ;  /* 0x0005280002067984 */ /* 0x000e220000000a00 */
[----:B------:R-:W-:Y:S01]  /*2a70*/  FFMA R18, R23, R4, R18 ;  /* 0x0000000417127223 */ /* 0x000fe20000000012 */
[----:B------:R-:W-:-:S03]  /*2a80*/  FFMA R12, R19, R5, R12 ;  /* 0x00000005130c7223 */ /* 0x000fc6000000000c */
[----:B------:R-:W-:Y:S01]  /*2a90*/  FFMA R26, R22, R5, R18 ;  /* 0x00000005161a7223 */ /* 0x000fe20000000012 */
[----:B0-----:R-:W-:Y:S01]  /*2aa0*/  FFMA R6, R24, R6, R21 ;  /* 0x0000000618067223 */ /* 0x001fe20000000015 */
[----:B------:R-:W-:Y:S01]  /*2ab0*/  FFMA R21, R22, R4, R25 ;  /* 0x0000000416157223 */ /* 0x000fe20000000019 */
[CC--:B------:R-:W-:Y:S02]  /*2ac0*/  FFMA R14, R24.reuse, R7.reuse, R14 ;  /* 0x00000007180e7223 */ /* 0x0c0fe4000000000e */
[----:B------:R-:W-:Y:S02]  /*2ad0*/  FFMA R19, R23, R7, R6 ;  /* 0x0000000717137223 */ /* 0x000fe40000000006 */
[----:B------:R-:W0:Y:S02]  /*2ae0*/  LDS.128 R4, [R2+0x530] ;  /* 0x0005300002047984 */ /* 0x000e240000000c00 */
[C---:B0-----:R-:W-:Y:S02]  /*2af0*/  FFMA R18, R24.reuse, R4, R13 ;  /* 0x0000000418127223 */ /* 0x041fe4000000000d */
[----:B------:R-:W3:Y:S01]  /*2b00*/  LDG.E.CONSTANT R13, desc[UR6][R28.64+0x180] ;  /* 0x000180061c0d7981 */ /* 0x000ee2000c1e9900 */
[----:B------:R-:W-:-:S03]  /*2b10*/  FFMA R31, R24, R5, R12 ;  /* 0x00000005181f7223 */ /* 0x000fc6000000000c */
[----:B------:R0:W4:Y:S01]  /*2b20*/  LDG.E.CONSTANT R12, desc[UR6][R28.64+0x300] ;  /* 0x000300061c0c7981 */ /* 0x000122000c1e9900 */
[----:B------:R-:W-:-:S03]  /*2b30*/  FFMA R25, R23, R5, R18 ;  /* 0x0000000517197223 */ /* 0x000fc60000000012 */
[----:B------:R-:W5:Y:S01]  /*2b40*/  LDG.E.CONSTANT R18, desc[UR6][R34.64] ;  /* 0x0000000622127981 */ /* 0x000f62000c1e9900 */
[----:B------:R-:W-:-:S03]  /*2b50*/  FFMA R24, R22, R4, R19 ;  /* 0x0000000416187223 */ /* 0x000fc60000000013 */
[----:B------:R1:W5:Y:S01]  /*2b60*/  LDG.E.CONSTANT R19, desc[UR6][R32.64] ;  /* 0x0000000620137981 */ /* 0x000362000c1e9900 */
[C---:B------:R-:W-:Y:S01]  /*2b70*/  FFMA R27, R23.reuse, R4, R14 ;  /* 0x00000004171b7223 */ /* 0x040fe2000000000e */
[-C--:B------:R-:W-:Y:S01]  /*2b80*/  FFMA R30, R23, R6.reuse, R31 ;  /* 0x00000006171e7223 */ /* 0x080fe2000000001f */
[C---:B------:R-:W-:Y:S02]  /*2b90*/  FFMA R14, R22.reuse, R6, R25 ;  /* 0x00000006160e7223 */ /* 0x040fe40000000019 */
[C---:B0-----:R-:W-:Y:S01]  /*2ba0*/  FFMA R28, R22.reuse, R5, R27 ;  /* 0x00000005161c7223 */ /* 0x041fe2000000001b */
[----:B------:R-:W-:Y:S02]  /*2bb0*/  FFMA R22, R22, R7, R30 ;  /* 0x0000000716167223 */ /* 0x000fe4000000001e */
[----:B------:R-:W2:Y:S01]  /*2bc0*/  LDS.128 R4, [R2+0x5a0] ;  /* 0x0005a00002047984 */ /* 0x000ea20000000c00 */
[----:B------:R-:W-:-:S05]  /*2bd0*/  IADD3 R31, PT, PT, R10, 0xc00, RZ ;  /* 0x00000c000a1f7810 */ /* 0x000fca0007ffe0ff */
[----:B------:R-:W-:-:S04]  /*2be0*/  IMAD.WIDE.U32 R30, R31, 0x4, R16 ;  /* 0x000000041f1e7825 */ /* 0x000fc800078e0010 */
[C---:B--2---:R-:W-:Y:S02]  /*2bf0*/  FFMA R4, R11.reuse, R4, R20 ;  /* 0x000000040b047223 */ /* 0x044fe40000000014 */
[----:B------:R0:W2:Y:S01]  /*2c00*/  LDG.E.CONSTANT R20, desc[UR6][R30.64] ;  /* 0x000000061e147981 */ /* 0x0000a2000c1e9900 */
[C---:B------:R-:W-:Y:S01]  /*2c10*/  FFMA R15, R11.reuse, R5, R15 ;  /* 0x000000050b0f7223 */ /* 0x040fe2000000000f */
[C---:B-1----:R-:W-:Y:S01]  /*2c20*/  FFMA R32, R11.reuse, R6, R21 ;  /* 0x000000060b207223 */ /* 0x042fe20000000015 */
[----:B------:R-:W-:Y:S01]  /*2c30*/  FFMA R25, R11, R7, R26 ;  /* 0x000000070b197223 */ /* 0x000fe2000000001a */
[----:B0-----:R-:W-:-:S05]  /*2c40*/  IADD3 R31, PT, PT, R10, 0xc60, RZ ;  /* 0x00000c600a1f7810 */ /* 0x001fca0007ffe0ff */
[----:B------:R-:W-:-:S04]  /*2c50*/  IMAD.WIDE.U32 R30, R31, 0x4, R16 ;  /* 0x000000041f1e7825 */ /* 0x000fc800078e0010 */
[C---:B---3--:R-:W-:Y:S01]  /*2c60*/  FFMA R5, R13.reuse, R5, R4 ;  /* 0x000000050d057223 */ /* 0x048fe20000000004 */
[CC--:B------:R-:W-:Y:S01]  /*2c70*/  FFMA R15, R13.reuse, R6.reuse, R15 ;  /* 0x000000060d0f7223 */ /* 0x0c0fe2000000000f */
[CC--:B------:R-:W-:Y:S02]  /*2c80*/  FFMA R27, R13.reuse, R7.reuse, R32 ;  /* 0x000000070d1b7223 */ /* 0x0c0fe40000000020 */
[C---:B----4-:R-:W-:Y:S01]  /*2c90*/  FFMA R21, R12.reuse, R6, R5 ;  /* 0x000000060c157223 */ /* 0x050fe20000000005 */
[C---:B------:R-:W-:Y:S01]  /*2ca0*/  FFMA R23, R12.reuse, R7, R15 ;  /* 0x000000070c177223 */ /* 0x040fe2000000000f */
[----:B------:R-:W0:Y:S04]  /*2cb0*/  LDS.64 R4, [R2+0x5b0] ;  /* 0x0005b00002047984 */ /* 0x000e280000000a00 */
[----:B------:R-:W1:Y:S01]  /*2cc0*/  LDS.64 R6, [R2+0x618] ;  /* 0x0006180002067984 */ /* 0x000e620000000a00 */
[-C--:B0-----:R-:W-:Y:S01]  /*2cd0*/  FFMA R26, R13, R4.reuse, R25 ;  /* 0x000000040d1a7223 */ /* 0x081fe20000000019 */
[----:B------:R-:W-:Y:S01]  /*2ce0*/  FFMA R15, R12, R4, R27 ;  /* 0x000000040c0f7223 */ /* 0x000fe2000000001b */
[CC--:B-1----:R-:W-:Y:S01]  /*2cf0*/  FFMA R4, R11.reuse, R6.reuse, R24 ;  /* 0x000000060b047223 */ /* 0x0c2fe20000000018 */
[----:B-----5:R-:W-:Y:S01]  /*2d00*/  FFMA R6, R18, R6, R21 ;  /* 0x0000000612067223 */ /* 0x020fe20000000015 */
[----:B------:R-:W-:Y:S01]  /*2d10*/  FFMA R24, R11, R7, R28 ;  /* 0x000000070b187223 */ /* 0x000fe2000000001c */
[----:B------:R-:W-:Y:S01]  /*2d20*/  FFMA R26, R12, R5, R26 ;  /* 0x000000050c1a7223 */ /* 0x000fe2000000001a */
[-C--:B------:R-:W-:Y:S01]  /*2d30*/  FFMA R21, R13, R7.reuse, R4 ;  /* 0x000000070d157223 */ /* 0x080fe20000000004 */
[-C--:B------:R-:W-:Y:S01]  /*2d40*/  FFMA R28, R18, R7.reuse, R23 ;  /* 0x00000007121c7223 */ /* 0x080fe20000000017 */
[----:B------:R-:W-:-:S02]  /*2d50*/  FFMA R25, R19, R7, R6 ;  /* 0x0000000713197223 */ /* 0x000fc40000000006 */
[----:B------:R-:W0:Y:S02]  /*2d60*/  LDS.128 R4, [R2+0x620] ;  /* 0x0006200002047984 */ /* 0x000e240000000c00 */
[CC--:B0-----:R-:W-:Y:S01]  /*2d70*/  FFMA R14, R11.reuse, R4.reuse, R14 ;  /* 0x000000040b0e7223 */ /* 0x0c1fe2000000000e */
[----:B------:R-:W-:Y:S01]  /*2d80*/  FFMA R11, R11, R5, R22 ;  /* 0x000000050b0b7223 */ /* 0x000fe20000000016 */
[----:B------:R-:W-:-:S03]  /*2d90*/  FFMA R22, R13, R4, R24 ;  /* 0x000000040d167223 */ /* 0x000fc60000000018 */
[C---:B------:R-:W-:Y:S02]  /*2da0*/  FFMA R24, R13.reuse, R6, R11 ;  /* 0x000000060d187223 */ /* 0x040fe4000000000b */
[----:B------:R0:W3:Y:S01]  /*2db0*/  LDG.E.CONSTANT R11, desc[UR6][R30.64] ;  /* 0x000000061e0b7981 */ /* 0x0000e2000c1e9900 */
[-C--:B------:R-:W-:Y:S01]  /*2dc0*/  FFMA R23, R13, R5.reuse, R14 ;  /* 0x000000050d177223 */ /* 0x080fe2000000000e */
[C---:B------:R-:W-:Y:S01]  /*2dd0*/  FFMA R21, R12.reuse, R4, R21 ;  /* 0x000000040c157223 */ /* 0x040fe20000000015 */
[C---:B------:R-:W-:Y:S01]  /*2de0*/  FFMA R22, R12.reuse, R5, R22 ;  /* 0x000000050c167223 */ /* 0x040fe20000000016 */
[C---:B------:R-:W-:Y:S01]  /*2df0*/  FFMA R24, R12.reuse, R7, R24 ;  /* 0x000000070c187223 */ /* 0x040fe20000000018 */
[----:B------:R-:W-:Y:S01]  /*2e00*/  FFMA R23, R12, R6, R23 ;  /* 0x000000060c177223 */ /* 0x000fe20000000017 */
[-C--:B------:R-:W-:Y:S01]  /*2e10*/  FFMA R12, R18, R4.reuse, R15 ;  /* 0x00000004120c7223 */ /* 0x080fe2000000000f */
[----:B------:R-:W-:-:S03]  /*2e20*/  FFMA R13, R19, R4, R28 ;  /* 0x00000004130d7223 */ /* 0x000fc6000000001c */
[----:B------:R-:W-:Y:S01]  /*2e30*/  FFMA R27, R19, R5, R12 ;  /* 0x00000005131b7223 */ /* 0x000fe2000000000c */
[----:B------:R-:W-:-:S05]  /*2e40*/  IADD3 R37, PT, PT, R10, 0xcc0, RZ ;  /* 0x00000cc00a257810 */ /* 0x000fca0007ffe0ff */
[----:B------:R-:W-:-:S04]  /*2e50*/  IMAD.WIDE.U32 R36, R37, 0x4, R16 ;  /* 0x0000000425247825 */ /* 0x000fc800078e0010 */
[----:B--2---:R-:W-:Y:S01]  /*2e60*/  FFMA R28, R20, R4, R25 ;  /* 0x00000004141c7223 */ /* 0x004fe20000000019 */
[-C--:B------:R-:W-:Y:S01]  /*2e70*/  FFMA R25, R18, R5.reuse, R26 ;  /* 0x0000000512197223 */ /* 0x080fe2000000001a */
[----:B------:R-:W-:Y:S02]  /*2e80*/  FFMA R26, R20, R5, R13 ;  /* 0x00000005141a7223 */ /* 0x000fe4000000000d */
[----:B------:R-:W1:Y:S01]  /*2e90*/  LDS.128 R12, [R2+0x690] ;  /* 0x00069000020c7984 */ /* 0x000e620000000c00 */
[----:B------:R-:W-:Y:S01]  /*2ea0*/  FFMA R4, R19, R6, R25 ;  /* 0x0000000613047223 */ /* 0x000fe20000000019 */
[----:B------:R-:W-:Y:S01]  /*2eb0*/  IADD3 R25, PT, PT, R10, 0xd20, RZ ;  /* 0x00000d200a197810 */ /* 0x000fe20007ffe0ff */
[C---:B-1----:R-:W-:Y:S01]  /*2ec0*/  FFMA R5, R18.reuse, R13, R22 ;  /* 0x0000000d12057223 */ /* 0x042fe20000000016 */
[C---:B0-----:R-:W-:Y:S01]  /*2ed0*/  FFMA R30, R18.reuse, R15, R24 ;  /* 0x0000000f121e7223 */ /* 0x041fe20000000018 */
[C---:B------:R-:W-:Y:S02]  /*2ee0*/  FFMA R22, R18.reuse, R14, R23 ;  /* 0x0000000e12167223 */ /* 0x040fe40000000017 */
[----:B------:R-:W-:Y:S01]  /*2ef0*/  IMAD.WIDE.U32 R24, R25, 0x4, R16 ;  /* 0x0000000419187825 */ /* 0x000fe200078e0010 */
[----:B------:R-:W2:Y:S03]  /*2f00*/  LDG.E.CONSTANT R23, desc[UR6][R36.64] ;  /* 0x0000000624177981 */ /* 0x000ea6000c1e9900 */
[----:B------:R-:W-:-:S02]  /*2f10*/  FFMA R32, R18, R12, R21 ;  /* 0x0000000c12207223 */ /* 0x000fc40000000015 */
[----:B------:R0:W4:Y:S01]  /*2f20*/  LDG.E.CONSTANT R18, desc[UR6][R24.64] ;  /* 0x0000000618127981 */ /* 0x000122000c1e9900 */
[----:B------:R-:W-:-:S05]  /*2f30*/  IADD3 R35, PT, PT, R10, 0xd80, RZ ;  /* 0x00000d800a237810 */ /* 0x000fca0007ffe0ff */
[----:B------:R-:W-:Y:S01]  /*2f40*/  IMAD.WIDE.U32 R34, R35, 0x4, R16 ;  /* 0x0000000423227825 */ /* 0x000fe200078e0010 */
[----:B0-----:R-:W0:Y:S03]  /*2f50*/  LDS.64 R24, [R2+0x6a0] ;  /* 0x0006a00002187984 */ /* 0x001e260000000a00 */
[C---:B------:R-:W-:Y:S01]  /*2f60*/  FFMA R6, R20.reuse, R6, R27 ;  /* 0x0000000614067223 */ /* 0x040fe2000000001b */
[C---:B------:R-:W-:Y:S01]  /*2f70*/  FFMA R21, R19.reuse, R13, R32 ;  /* 0x0000000d13157223 */ /* 0x040fe20000000020 */
[----:B------:R-:W-:Y:S01]  /*2f80*/  FFMA R4, R20, R7, R4 ;  /* 0x0000000714047223 */ /* 0x000fe20000000004 */
[C---:B------:R-:W-:Y:S01]  /*2f90*/  FFMA R7, R19.reuse, R14, R5 ;  /* 0x0000000e13077223 */ /* 0x040fe20000000005 */
[----:B------:R-:W-:Y:S01]  /*2fa0*/  IADD3 R31, PT, PT, R10, 0xde0, RZ ;  /* 0x00000de00a1f7810 */ /* 0x000fe20007ffe0ff */
[----:B0-----:R-:W-:Y:S01]  /*2fb0*/  FFMA R30, R19, R24, R30 ;  /* 0x00000018131e7223 */ /* 0x001fe2000000001e */
[----:B---3--:R-:W-:-:S02]  /*2fc0*/  FFMA R28, R11, R12, R28 ;  /* 0x0000000c0b1c7223 */ /* 0x008fc4000000001c */
[----:B------:R0:W3:Y:S01]  /*2fd0*/  LDG.E.CONSTANT R12, desc[UR6][R34.64] ;  /* 0x00000006220c7981 */ /* 0x0000e2000c1e9900 */
[C---:B------:R-:W-:Y:S01]  /*2fe0*/  FFMA R26, R11.reuse, R13, R26 ;  /* 0x0000000d0b1a7223 */ /* 0x040fe2000000001a */
[C---:B------:R-:W-:Y:S01]  /*2ff0*/  FFMA R6, R11.reuse, R14, R6 ;  /* 0x0000000e0b067223 */ /* 0x040fe20000000006 */
[----:B------:R-:W-:Y:S01]  /*3000*/  FFMA R4, R11, R15, R4 ;  /* 0x0000000f0b047223 */ /* 0x000fe20000000004 */
[----:B0-----:R-:W-:-:S05]  /*3010*/  IADD3 R35, PT, PT, R10, 0xe40, RZ ;  /* 0x00000e400a237810 */ /* 0x001fca0007ffe0ff */
[----:B------:R-:W-:-:S04]  /*3020*/  IMAD.WIDE.U32 R34, R35, 0x4, R16 ;  /* 0x0000000423227825 */ /* 0x000fc800078e0010 */
[C---:B--2---:R-:W-:Y:S01]  /*3030*/  FFMA R13, R23.reuse, R13, R28 ;  /* 0x0000000d170d7223 */ /* 0x044fe2000000001c */
[-C--:B------:R-:W-:Y:S01]  /*3040*/  FFMA R5, R23, R14.reuse, R26 ;  /* 0x0000000e17057223 */ /* 0x080fe2000000001a */
[-C--:B------:R-:W-:Y:S02]  /*3050*/  FFMA R28, R20, R14.reuse, R21 ;  /* 0x0000000e141c7223 */ /* 0x080fe40000000015 */
[----:B----4-:R-:W-:Y:S01]  /*3060*/  FFMA R21, R18, R14, R13 ;  /* 0x0000000e12157223 */ /* 0x010fe2000000000d */
[-C--:B------:R-:W-:Y:S01]  /*3070*/  FFMA R13, R19, R15.reuse, R22 ;  /* 0x0000000f130d7223 */ /* 0x080fe20000000016 */
[-C--:B------:R-:W-:Y:S01]  /*3080*/  FFMA R26, R20, R15.reuse, R7 ;  /* 0x0000000f141a7223 */ /* 0x080fe20000000007 */
[CC--:B------:R-:W-:Y:S01]  /*3090*/  FFMA R27, R23.reuse, R15.reuse, R6 ;  /* 0x0000000f171b7223 */ /* 0x0c0fe20000000006 */
[----:B------:R-:W-:Y:S02]  /*30a0*/  FFMA R22, R18, R15, R5 ;  /* 0x0000000f12167223 */ /* 0x000fe40000000005 */
[----:B------:R-:W0:Y:S01]  /*30b0*/  LDS.64 R14, [R2+0x708] ;  /* 0x00070800020e7984 */ /* 0x000e220000000a00 */
[-C--:B------:R-:W-:Y:S01]  /*30c0*/  FFMA R4, R23, R24.reuse, R4 ;  /* 0x0000001817047223 */ /* 0x080fe20000000004 */
[C---:B------:R-:W-:Y:S01]  /*30d0*/  FFMA R13, R20.reuse, R24, R13 ;  /* 0x00000018140d7223 */ /* 0x040fe2000000000d */
[----:B------:R-:W-:-:S02]  /*30e0*/  FFMA R20, R20, R25, R30 ;  /* 0x0000001914147223 */ /* 0x000fc4000000001e */
[----:B------:R-:W-:Y:S02]  /*30f0*/  FFMA R25, R18, R25, R4 ;  /* 0x0000001912197223 */ /* 0x000fe40000000004 */
[----:B------:R-:W1:Y:S01]  /*3100*/  LDS.128 R4, [R2+0x710] ;  /* 0x0007100002047984 */ /* 0x000e620000000c00 */
[----:B------:R-:W-:-:S04]  /*3110*/  IMAD.WIDE.U32 R30, R31, 0x4, R16 ;  /* 0x000000041f1e7825 */ /* 0x000fc800078e0010 */
[----:B------:R-:W-:Y:S01]  /*3120*/  FFMA R27, R18, R24, R27 ;  /* 0x00000018121b7223 */ /* 0x000fe2000000001b */
[----:B0-----:R-:W-:-:S04]  /*3130*/  FFMA R14, R11, R14, R28 ;  /* 0x0000000e0b0e7223 */ /* 0x001fc8000000001c */
[----:B------:R-:W-:Y:S02]  /*3140*/  FFMA R19, R23, R15, R14 ;  /* 0x0000000f17137223 */ /* 0x000fe4000000000e */
[----:B------:R0:W2:Y:S01]  /*3150*/  LDG.E.CONSTANT R14, desc[UR6][R30.64] ;  /* 0x000000061e0e7981 */ /* 0x0000a2000c1e9900 */
[----:B-1----:R-:W-:-:S03]  /*3160*/  FFMA R24, R11, R4, R13 ;  /* 0x000000040b187223 */ /* 0x002fc6000000000d */
[----:B------:R3:W4:Y:S01]  /*3170*/  LDG.E.CONSTANT R13, desc[UR6][R34.64] ;  /* 0x00000006220d7981 */ /* 0x000722000c1e9900 */
[C---:B------:R-:W-:Y:S01]  /*3180*/  FFMA R26, R11.reuse, R15, R26 ;  /* 0x0000000f0b1a7223 */ /* 0x040fe2000000001a */
[-C--:B------:R-:W-:Y:S01]  /*3190*/  FFMA R11, R11, R5.reuse, R20 ;  /* 0x000000050b0b7223 */ /* 0x080fe20000000014 */
[----:B------:R-:W-:Y:S01]  /*31a0*/  IADD3 R33, PT, PT, R10, 0xea0, RZ ;  /* 0x00000ea00a217810 */ /* 0x000fe20007ffe0ff */
[C---:B------:R-:W-:Y:S01]  /*31b0*/  FFMA R15, R23.reuse, R5, R24 ;  /* 0x00000005170f7223 */ /* 0x040fe20000000018 */
[C---:B------:R-:W-:Y:S01]  /*31c0*/  FFMA R29, R23.reuse, R4, R26 ;  /* 0x00000004171d7223 */ /* 0x040fe2000000001a */
[----:B------:R-:W-:Y:S01]  /*31d0*/  FFMA R24, R23, R6, R11 ;  /* 0x0000000617187223 */ /* 0x000fe2000000000b */
[----:B------:R-:W-:Y:S01]  /*31e0*/  FFMA R23, R18, R4, R19 ;  /* 0x0000000412177223 */ /* 0x000fe20000000013 */
[----:B------:R-:W-:Y:S01]  /*31f0*/  IADD3 R19, PT, PT, R10, 0xf00, RZ ;  /* 0x00000f000a137810 */ /* 0x000fe20007ffe0ff */
[----:B------:R-:W-:-:S04]  /*3200*/  IMAD.WIDE.U32 R32, R33, 0x4, R16 ;  /* 0x0000000421207825 */ /* 0x000fc800078e0010 */
[----:B0-----:R-:W-:Y:S01]  /*3210*/  IMAD.WIDE.U32 R30, R19, 0x4, R16 ;  /* 0x00000004131e7825 */ /* 0x001fe200078e0010 */
[----:B------:R0:W5:Y:S04]  /*3220*/  LDG.E.CONSTANT R11, desc[UR6][R32.64] ;  /* 0x00000006200b7981 */ /* 0x000168000c1e9900 */
[----:B------:R1:W5:Y:S01]  /*3230*/  LDG.E.CONSTANT R19, desc[UR6][R30.64] ;  /* 0x000000061e137981 */ /* 0x000362000c1e9900 */
[C---:B------:R-:W-:Y:S01]  /*3240*/  FFMA R20, R18.reuse, R5, R29 ;  /* 0x0000000512147223 */ /* 0x040fe2000000001d */
[C---:B------:R-:W-:Y:S01]  /*3250*/  FFMA R15, R18.reuse, R6, R15 ;  /* 0x00000006120f7223 */ /* 0x040fe2000000000f */
[----:B------:R-:W-:Y:S02]  /*3260*/  FFMA R18, R18, R7, R24 ;  /* 0x0000000712127223 */ /* 0x000fe40000000018 */
[----:B------:R-:W3:Y:S01]  /*3270*/  LDS.128 R4, [R2+0x780] ;  /* 0x0007800002047984 */ /* 0x000ee20000000c00 */
[----:B------:R-:W-:-:S05]  /*3280*/  IADD3 R29, PT, PT, R10, 0xf60, RZ ;  /* 0x00000f600a1d7810 */ /* 0x000fca0007ffe0ff */
[----:B------:R-:W-:-:S04]  /*3290*/  IMAD.WIDE.U32 R28, R29, 0x4, R16 ;  /* 0x000000041d1c7825 */ /* 0x000fc800078e0010 */
[C---:B---3--:R-:W-:Y:S02]  /*32a0*/  FFMA R35, R12.reuse, R4, R21 ;  /* 0x000000040c237223 */ /* 0x048fe40000000015 */
[----:B------:R3:W3:Y:S01]  /*32b0*/  LDG.E.CONSTANT R21, desc[UR6][R28.64] ;  /* 0x000000061c157981 */ /* 0x0006e2000c1e9900 */
[C---:B0-----:R-:W-:Y:S01]  /*32c0*/  FFMA R33, R12.reuse, R5, R22 ;  /* 0x000000050c217223 */ /* 0x041fe20000000016 */
[CC--:B------:R-:W-:Y:S01]  /*32d0*/  FFMA R27, R12.reuse, R6.reuse, R27 ;  /* 0x000000060c1b7223 */ /* 0x0c0fe2000000001b */
[----:B------:R-:W-:Y:S01]  /*32e0*/  FFMA R25, R12, R7, R25 ;  /* 0x000000070c197223 */ /* 0x000fe20000000019 */
[C---:B--2---:R-:W-:Y:S01]  /*32f0*/  FFMA R26, R14.reuse, R5, R35 ;  /* 0x000000050e1a7223 */ /* 0x044fe20000000023 */
[CC--:B-1----:R-:W-:Y:S01]  /*3300*/  FFMA R30, R14.reuse, R6.reuse, R33 ;  /* 0x000000060e1e7223 */ /* 0x0c2fe20000000021 */
[----:B------:R-:W0:Y:S01]  /*3310*/  LDS.64 R4, [R2+0x790] ;  /* 0x0007900002047984 */ /* 0x000e220000000a00 */
[-C--:B------:R-:W-:Y:S01]  /*3320*/  FFMA R22, R14, R7.reuse, R27 ;  /* 0x000000070e167223 */ /* 0x080fe2000000001b */
[C---:B----4-:R-:W-:Y:S01]  /*3330*/  FFMA R26, R13.reuse, R6, R26 ;  /* 0x000000060d1a7223 */ /* 0x050fe2000000001a */
[----:B------:R-:W-:-:S02]  /*3340*/  FFMA R30, R13, R7, R30 ;  /* 0x000000070d1e7223 */ /* 0x000fc4000000001e */
[----:B------:R-:W1:Y:S01]  /*3350*/  LDS.64 R6, [R2+0x7f8] ;  /* 0x0007f80002067984 */ /* 0x000e620000000a00 */
[----:B0-----:R-:W-:-:S04]  /*3360*/  FFMA R24, R14, R4, R25 ;  /* 0x000000040e187223 */ /* 0x001fc80000000019 */
[----:B------:R-:W-:Y:S01]  /*3370*/  FFMA R24, R13, R5, R24 ;  /* 0x000000050d187223 */ /* 0x000fe20000000018 */
[CC--:B-1----:R-:W-:Y:S01]  /*3380*/  FFMA R5, R12.reuse, R6.reuse, R23 ;  /* 0x000000060c057223 */ /* 0x0c2fe20000000017 */
[----:B-----5:R-:W-:Y:S01]  /*3390*/  FFMA R32, R11, R6, R26 ;  /* 0x000000060b207223 */ /* 0x020fe2000000001a */
[----:B------:R-:W-:Y:S01]  /*33a0*/  FFMA R22, R13, R4, R22 ;  /* 0x000000040d167223 */ /* 0x000fe20000000016 */
[-C--:B------:R-:W-:Y:S01]  /*33b0*/  FFMA R23, R12, R7.reuse, R20 ;  /* 0x000000070c177223 */ /* 0x080fe20000000014 */
[-C--:B------:R-:W-:Y:S01]  /*33c0*/  FFMA R26, R14, R7.reuse, R5 ;  /* 0x000000070e1a7223 */ /* 0x080fe20000000005 */
[-C--:B------:R-:W-:Y:S01]  /*33d0*/  FFMA R30, R11, R7.reuse, R30 ;  /* 0x000000070b1e7223 */ /* 0x080fe2000000001e */
[----:B------:R-:W-:Y:S02]  /*33e0*/  FFMA R32, R19, R7, R32 ;  /* 0x0000000713207223 */ /* 0x000fe40000000020 */
[----:B------:R-:W0:Y:S01]  /*33f0*/  LDS.128 R4, [R2+0x800] ;  /* 0x0008000002047984 */ /* 0x000e220000000c00 */
[----:B------:R-:W-:-:S05]  /*3400*/  IADD3 R35, PT, PT, R10, 0xfc0, RZ ;  /* 0x00000fc00a237810 */ /* 0x000fca0007ffe0ff */
[----:B------:R-:W-:-:S04]  /*3410*/  IMAD.WIDE.U32 R34, R35, 0x4, R16 ;  /* 0x0000000423227825 */ /* 0x000fc800078e0010 */
[CC--:B0-----:R-:W-:Y:S01]  /*3420*/  FFMA R15, R12.reuse, R4.reuse, R15 ;  /* 0x000000040c0f7223 */ /* 0x0c1fe2000000000f */
[-C--:B------:R-:W-:Y:S01]  /*3430*/  FFMA R25, R12, R5.reuse, R18 ;  /* 0x000000050c197223 */ /* 0x080fe20000000012 */
[CC--:B------:R-:W-:Y:S01]  /*3440*/  FFMA R20, R14.reuse, R4.reuse, R23 ;  /* 0x000000040e147223 */ /* 0x0c0fe20000000017 */
[C---:B------:R-:W-:Y:S01]  /*3450*/  FFMA R26, R13.reuse, R4, R26 ;  /* 0x000000040d1a7223 */ /* 0x040fe2000000001a */
[CC--:B------:R-:W-:Y:S01]  /*3460*/  FFMA R23, R14.reuse, R5.reuse, R15 ;  /* 0x000000050e177223 */ /* 0x0c0fe2000000000f */
[-C--:B---3--:R-:W-:Y:S01]  /*3470*/  FFMA R28, R14, R6.reuse, R25 ;  /* 0x000000060e1c7223 */ /* 0x088fe20000000019 */
[C---:B------:R-:W-:Y:S01]  /*3480*/  FFMA R20, R13.reuse, R5, R20 ;  /* 0x000000050d147223 */ /* 0x040fe20000000014 */
[----:B------:R0:W2:Y:S01]  /*3490*/  LDG.E.CONSTANT R18, desc[UR6][R34.64] ;  /* 0x0000000622127981 */ /* 0x0000a2000c1e9900 */
[C---:B------:R-:W-:Y:S01]  /*34a0*/  FFMA R23, R13.reuse, R6, R23 ;  /* 0x000000060d177223 */ /* 0x040fe20000000017 */
[----:B------:R-:W-:Y:S02]  /*34b0*/  FFMA R28, R13, R7, R28 ;  /* 0x000000070d1c7223 */ /* 0x000fe4000000001c */
[----:B------:R-:W1:Y:S01]  /*34c0*/  LDS.128 R12, [R2+0x870] ;  /* 0x00087000020c7984 */ /* 0x000e620000000c00 */
[C---:B------:R-:W-:Y:S01]  /*34d0*/  FFMA R22, R11.reuse, R4, R22 ;  /* 0x000000040b167223 */ /* 0x040fe20000000016 */
[----:B------:R-:W-:Y:S01]  /*34e0*/  FFMA R27, R11, R5, R24 ;  /* 0x000000050b1b7223 */ /* 0x000fe20000000018 */
[----:B0-----:R-:W-:-:S02]  /*34f0*/  IADD3 R35, PT, PT, R10, 0x1020, RZ ;  /* 0x000010200a237810 */ /* 0x001fc40007ffe0ff */
[C---:B------:R-:W-:Y:S01]  /*3500*/  FFMA R22, R19.reuse, R5, R22 ;  /* 0x0000000513167223 */ /* 0x040fe20000000016 */
[----:B------:R-:W-:Y:S01]  /*3510*/  IADD3 R33, PT, PT, R10, 0x1080, RZ ;  /* 0x000010800a217810 */ /* 0x000fe20007ffe0ff */
[----:B------:R-:W-:Y:S01]  /*3520*/  FFMA R30, R19, R4, R30 ;  /* 0x00000004131e7223 */ /* 0x000fe2000000001e */
[----:B------:R-:W-:-:S04]  /*3530*/  IMAD.WIDE.U32 R34, R35, 0x4, R16 ;  /* 0x0000000423227825 */ /* 0x000fc800078e0010 */
[----:B------:R-:W-:Y:S01]  /*3540*/  FFMA R25, R21, R4, R32 ;  /* 0x0000000415197223 */ /* 0x000fe20000000020 */
[-C--:B------:R-:W-:Y:S01]  /*3550*/  FFMA R4, R19, R6.reuse, R27 ;  /* 0x0000000613047223 */ /* 0x080fe2000000001b */
[----:B------:R-:W-:Y:S01]  /*3560*/  FFMA R27, R21, R6, R22 ;  /* 0x00000006151b7223 */ /* 0x000fe20000000016 */
[----:B-1----:R-:W-:Y:S01]  /*3570*/  FFMA R6, R11, R14, R23 ;  /* 0x0000000e0b067223 */ /* 0x002fe20000000017 */
[----:B------:R-:W-:Y:S01]  /*3580*/  IMAD.WIDE.U32 R32, R33, 0x4, R16 ;  /* 0x0000000421207825 */ /* 0x000fe200078e0010 */
[----:B------:R-:W3:Y:S04]  /*3590*/  LDG.E.CONSTANT R23, desc[UR6][R34.64] ;  /* 0x0000000622177981 */ /* 0x000ee8000c1e9900 */
[----:B------:R0:W4:Y:S01]  /*35a0*/  LDG.E.CONSTANT R22, desc[UR6][R32.64] ;  /* 0x0000000620167981 */ /* 0x000122000c1e9900 */
[----:B------:R-:W-:Y:S01]  /*35b0*/  IADD3 R31, PT, PT, R10, 0x10e0, RZ ;  /* 0x000010e00a1f7810 */ /* 0x000fe20007ffe0ff */
[----:B------:R-:W-:-:S04]  /*35c0*/  FFMA R5, R21, R5, R30 ;  /* 0x0000000515057223 */ /* 0x000fc8000000001e */
[----:B------:R-:W-:-:S04]  /*35d0*/  IMAD.WIDE.U32 R30, R31, 0x4, R16 ;  /* 0x000000041f1e7825 */ /* 0x000fc800078e0010 */
[C---:B------:R-:W-:Y:S01]  /*35e0*/  FFMA R26, R11.reuse, R12, R26 ;  /* 0x0000000c0b1a7223 */ /* 0x040fe2000000001a */
[C---:B------:R-:W-:Y:S01]  /*35f0*/  FFMA R29, R11.reuse, R13, R20 ;  /* 0x0000000d0b1d7223 */ /* 0x040fe20000000014 */
[----:B------:R-:W-:Y:S02]  /*3600*/  FFMA R28, R11, R15, R28 ;  /* 0x0000000f0b1c7223 */ /* 0x000fe4000000001c */
[----:B------:R1:W5:Y:S01]  /*3610*/  LDG.E.CONSTANT R11, desc[UR6][R30.64] ;  /* 0x000000061e0b7981 */ /* 0x000362000c1e9900 */
[----:B------:R-:W-:Y:S01]  /*3620*/  FFMA R7, R21, R7, R4 ;  /* 0x0000000715077223 */ /* 0x000fe20000000004 */
[C---:B------:R-:W-:Y:S01]  /*3630*/  FFMA R26, R19.reuse, R13, R26 ;  /* 0x0000000d131a7223 */ /* 0x040fe2000000001a */
[----:B------:R-:W-:Y:S01]  /*3640*/  FFMA R6, R19, R15, R6 ;  /* 0x0000000f13067223 */ /* 0x000fe20000000006 */
[----:B0-----:R-:W-:-:S05]  /*3650*/  IADD3 R33, PT, PT, R10, 0x1140, RZ ;  /* 0x000011400a217810 */ /* 0x001fca0007ffe0ff */
[----:B------:R-:W-:Y:S01]  /*3660*/  IMAD.WIDE.U32 R32, R33, 0x4, R16 ;  /* 0x0000000421207825 */ /* 0x000fe200078e0010 */
[----:B------:R-:W-:-:S05]  /*3670*/  IADD3 R35, PT, PT, R10, 0x1200, RZ ;  /* 0x000012000a237810 */ /* 0x000fca0007ffe0ff */
[----:B------:R-:W-:-:S04]  /*3680*/  IMAD.WIDE.U32 R34, R35, 0x4, R16 ;  /* 0x0000000423227825 */ /* 0x000fc800078e0010 */
[C---:B--2---:R-:W-:Y:S01]  /*3690*/  FFMA R12, R18.reuse, R12, R25 ;  /* 0x0000000c120c7223 */ /* 0x044fe20000000019 */
[C---:B------:R-:W-:Y:S01]  /*36a0*/  FFMA R4, R18.reuse, R13, R5 ;  /* 0x0000000d12047223 */ /* 0x040fe20000000005 */
[CC--:B------:R-:W-:Y:S01]  /*36b0*/  FFMA R24, R18.reuse, R14.reuse, R27 ;  /* 0x0000000e12187223 */ /* 0x0c0fe2000000001b */
[-C--:B------:R-:W-:Y:S01]  /*36c0*/  FFMA R25, R21, R14.reuse, R26 ;  /* 0x0000000e15197223 */ /* 0x080fe2000000001a */
[----:B------:R-:W-:Y:S01]  /*36d0*/  FFMA R26, R18, R15, R7 ;  /* 0x0000000f121a7223 */ /* 0x000fe20000000007 */
[C---:B---3--:R-:W-:Y:S01]  /*36e0*/  FFMA R5, R23.reuse, R13, R12 ;  /* 0x0000000d17057223 */ /* 0x048fe2000000000c */
[-C--:B------:R-:W-:Y:S01]  /*36f0*/  FFMA R13, R23, R14.reuse, R4 ;  /* 0x0000000e170d7223 */ /* 0x080fe20000000004 */
[-C--:B------:R-:W-:Y:S02]  /*3700*/  FFMA R12, R19, R14.reuse, R29 ;  /* 0x0000000e130c7223 */ /* 0x080fe4000000001d */
[C---:B----4-:R-:W-:Y:S02]  /*3710*/  FFMA R20, R22.reuse, R14, R5 ;  /* 0x0000000e16147223 */ /* 0x050fe40000000005 */
[----:B------:R-:W0:Y:S01]  /*3720*/  LDS.64 R4, [R2+0x880] ;  /* 0x0008800002047984 */ /* 0x000e220000000a00 */
[-C--:B------:R-:W-:Y:S01]  /*3730*/  FFMA R14, R21, R15.reuse, R12 ;  /* 0x0000000f150e7223 */ /* 0x080fe2000000000c */
[-C--:B------:R-:W-:Y:S01]  /*3740*/  FFMA R7, R23, R15.reuse, R24 ;  /* 0x0000000f17077223 */ /* 0x080fe20000000018 */
[----:B------:R-:W-:-:S02]  /*3750*/  FFMA R15, R22, R15, R13 ;  /* 0x0000000f160f7223 */ /* 0x000fc4000000000d */
[----:B------:R-:W2:Y:S01]  /*3760*/  LDS.64 R12, [R2+0x8e8] ;  /* 0x0008e800020c7984 */ /* 0x000ea20000000a00 */
[----:B------:R-:W-:Y:S01]  /*3770*/  IADD3 R29, PT, PT, R10, 0x11a0, RZ ;  /* 0x000011a00a1d7810 */ /* 0x000fe20007ffe0ff */
[-C--:B0-----:R-:W-:Y:S01]  /*3780*/  FFMA R24, R19, R4.reuse, R28 ;  /* 0x0000000413187223 */ /* 0x081fe2000000001c */
[-C--:B------:R-:W-:Y:S01]  /*3790*/  FFMA R26, R23, R4.reuse, R26 ;  /* 0x00000004171a7223 */ /* 0x080fe2000000001a */
[CC--:B------:R-:W-:Y:S02]  /*37a0*/  FFMA R19, R21.reuse, R4.reuse, R6 ;  /* 0x0000000415137223 */ /* 0x0c0fe40000000006 */
[-C--:B------:R-:W-:Y:S01]  /*37b0*/  FFMA R24, R21, R5.reuse, R24 ;  /* 0x0000000515187223 */ /* 0x080fe20000000018 */
[C---:B------:R-:W-:Y:S01]  /*37c0*/  FFMA R21, R22.reuse, R4, R7 ;  /* 0x0000000416157223 */ /* 0x040fe20000000007 */
[----:B------:R-:W-:Y:S01]  /*37d0*/  FFMA R26, R22, R5, R26 ;  /* 0x00000005161a7223 */ /* 0x000fe2000000001a */
[C---:B--2---:R-:W-:Y:S01]  /*37e0*/  FFMA R12, R18.reuse, R12, R25 ;  /* 0x0000000c120c7223 */ /* 0x044fe20000000019 */
[----:B------:R-:W0:Y:S01]  /*37f0*/  LDS.128 R4, [R2+0x8f0] ;  /* 0x0008f00002047984 */ /* 0x000e220000000c00 */
[----:B------:R-:W-:Y:S01]  /*3800*/  FFMA R14, R18, R13, R14 ;  /* 0x0000000d120e7223 */ /* 0x000fe2000000000e */
[----:B------:R-:W-:-:S04]  /*3810*/  IMAD.WIDE.U32 R28, R29, 0x4, R16 ;  /* 0x000000041d1c7825 */ /* 0x000fc800078e0010 */
[C---:B-1----:R-:W-:Y:S02]  /*3820*/  FFMA R31, R23.reuse, R13, R12 ;  /* 0x0000000d171f7223 */ /* 0x042fe4000000000c */
[----:B------:R1:W2:Y:S04]  /*3830*/  LDG.E.CONSTANT R13, desc[UR6][R32.64] ;  /* 0x00000006200d7981 */ /* 0x0002a8000c1e9900 */
[----:B------:R3:W4:Y:S01]  /*3840*/  LDG.E.CONSTANT R12, desc[UR6][R28.64] ;  /* 0x000000061c0c7981 */ /* 0x000722000c1e9900 */
[CC--:B0-----:R-:W-:Y:S01]  /*3850*/  FFMA R30, R18.reuse, R4.reuse, R19 ;  /* 0x00000004121e7223 */ /* 0x0c1fe20000000013 */
[-C--:B------:R-:W-:Y:S01]  /*3860*/  FFMA R19, R18, R5.reuse, R24 ;  /* 0x0000000512137223 */ /* 0x080fe20000000018 */
[C---:B------:R-:W-:Y:S02]  /*3870*/  FFMA R27, R23.reuse, R4, R14 ;  /* 0x00000004171b7223 */ /* 0x040fe4000000000e */
[C---:B------:R-:W-:Y:S01]  /*3880*/  FFMA R25, R23.reuse, R5, R30 ;  /* 0x0000000517197223 */ /* 0x040fe2000000001e */
[----:B------:R-:W-:Y:S01]  /*3890*/  FFMA R30, R23, R6, R19 ;  /* 0x00000006171e7223 */ /* 0x000fe20000000013 */
[----:B------:R-:W-:Y:S01]  /*38a0*/  IADD3 R23, PT, PT, R10, 0x1260, RZ ;  /* 0x000012600a177810 */ /* 0x000fe20007ffe0ff */
[----:B------:R0:W4:Y:S04]  /*38b0*/  LDG.E.CONSTANT R19, desc[UR6][R34.64] ;  /* 0x0000000622137981 */ /* 0x000128000c1e9900 */
[----:B-1----:R-:W-:-:S04]  /*38c0*/  IMAD.WIDE.U32 R32, R23, 0x4, R16 ;  /* 0x0000000417207825 */ /* 0x002fc800078e0010 */
[C---:B------:R-:W-:Y:S01]  /*38d0*/  FFMA R24, R22.reuse, R4, R31 ;  /* 0x0000000416187223 */ /* 0x040fe2000000001f */
[----:B------:R1:W4:Y:S01]  /*38e0*/  LDG.E.CONSTANT R18, desc[UR6][R32.64] ;  /* 0x0000000620127981 */ /* 0x000322000c1e9900 */
[C---:B---3--:R-:W-:Y:S01]  /*38f0*/  FFMA R28, R22.reuse, R5, R27 ;  /* 0x00000005161c7223 */ /* 0x048fe2000000001b */
[C---:B------:R-:W-:Y:S01]  /*3900*/  FFMA R14, R22.reuse, R6, R25 ;  /* 0x00000006160e7223 */ /* 0x040fe20000000019 */
[----:B------:R-:W-:Y:S02]  /*3910*/  FFMA R22, R22, R7, R30 ;  /* 0x0000000716167223 */ /* 0x000fe4000000001e */
        /* <DEDUP_REMOVED lines=9> */
[C---:B-1----:R-:W-:Y:S02]  /*39b0*/  IADD3 R33, PT, PT, R10.reuse, 0x1380, RZ ;  /* 0x000013800a217810 */ /* 0x042fe40007ffe0ff */
[----:B---3--:R-:W-:-:S05]  /*39c0*/  IADD3 R31, PT, PT, R10, 0x13e0, RZ ;  /* 0x000013e00a1f7810 */ /* 0x008fca0007ffe0ff */
[----:B------:R-:W-:-:S04]  /*39d0*/  IMAD.WIDE.U32 R30, R31, 0x4, R16 ;  /* 0x000000041f1e7825 */ /* 0x000fc800078e0010 */
[C---:B--2---:R-:W-:Y:S01]  /*39e0*/  FFMA R5, R13.reuse, R5, R4 ;  /* 0x000000050d057223 */ /* 0x044fe20000000004 */
[CC--:B------:R-:W-:Y:S01]  /*39f0*/  FFMA R15, R13.reuse, R6.reuse, R15 ;  /* 0x000000060d0f7223 */ /* 0x0c0fe2000000000f */
[CC--:B------:R-:W-:Y:S02]  /*3a00*/  FFMA R23, R13.reuse, R7.reuse, R34 ;  /* 0x000000070d177223 */ /* 0x0c0fe40000000022 */
[C---:B----4-:R-:W-:Y:S01]  /*3a10*/  FFMA R32, R12.reuse, R6, R5 ;  /* 0x000000060c207223 */ /* 0x050fe20000000005 */
[C---:B------:R-:W-:Y:S01]  /*3a20*/  FFMA R34, R12.reuse, R7, R15 ;  /* 0x000000070c227223 */ /* 0x040fe2000000000f */
[----:B------:R-:W0:Y:S04]  /*3a30*/  LDS.64 R4, [R2+0x970] ;  /* 0x0009700002047984 */ /* 0x000e280000000a00 */
[----:B------:R-:W1:Y:S01]  /*3a40*/  LDS.64 R6, [R2+0x9d8] ;  /* 0x0009d80002067984 */ /* 0x000e620000000a00 */
[-C--:B0-----:R-:W-:Y:S01]  /*3a50*/  FFMA R26, R13, R4.reuse, R21 ;  /* 0x000000040d1a7223 */ /* 0x081fe20000000015 */
[C---:B------:R-:W-:Y:S01]  /*3a60*/  FFMA R15, R12.reuse, R4, R23 ;  /* 0x000000040c0f7223 */ /* 0x040fe20000000017 */
[-C--:B-1----:R-:W-:Y:S01]  /*3a70*/  FFMA R24, R11, R6.reuse, R24 ;  /* 0x000000060b187223 */ /* 0x082fe20000000018 */
[----:B------:R-:W-:Y:S01]  /*3a80*/  FFMA R25, R19, R6, R32 ;  /* 0x0000000613197223 */ /* 0x000fe20000000020 */
[----:B------:R-:W-:Y:S01]  /*3a90*/  FFMA R26, R12, R5, R26 ;  /* 0x000000050c1a7223 */ /* 0x000fe2000000001a */
[-C--:B------:R-:W-:Y:S01]  /*3aa0*/  FFMA R28, R11, R7.reuse, R28 ;  /* 0x000000070b1c7223 */ /* 0x080fe2000000001c */
[-C--:B------:R-:W-:Y:S01]  /*3ab0*/  FFMA R21, R13, R7.reuse, R24 ;  /* 0x000000070d157223 */ /* 0x080fe20000000018 */
[-C--:B------:R-:W-:Y:S01]  /*3ac0*/  FFMA R23, R19, R7.reuse, R34 ;  /* 0x0000000713177223 */ /* 0x080fe20000000022 */
[----:B------:R-:W-:-:S02]  /*3ad0*/  FFMA R25, R18, R7, R25 ;  /* 0x0000000712197223 */ /* 0x000fc40000000019 */
[----:B------:R-:W0:Y:S01]  /*3ae0*/  LDS.128 R4, [R2+0x9e0] ;  /* 0x0009e00002047984 */ /* 0x000e220000000c00 */
[----:B------:R-:W-:-:S04]  /*3af0*/  IMAD.WIDE.U32 R34, R35, 0x4, R16 ;  /* 0x0000000423227825 */ /* 0x000fc800078e0010 */
[----:B------:R-:W-:-:S04]  /*3b00*/  IMAD.WIDE.U32 R32, R33, 0x4, R16 ;  /* 0x0000000421207825 */ /* 0x000fc800078e0010 */
[C---:B0-----:R-:W-:Y:S01]  /*3b10*/  FFMA R14, R11.reuse, R4, R14 ;  /* 0x000000040b0e7223 */ /* 0x041fe2000000000e */
[----:B------:R-:W-:-:S04]  /*3b20*/  FFMA R11, R11, R5, R22 ;  /* 0x000000050b0b7223 */ /* 0x000fc80000000016 */
[----:B------:R-:W-:Y:S01]  /*3b30*/  FFMA R22, R13, R6, R11 ;  /* 0x000000060d167223 */ /* 0x000fe2000000000b */
[----:B-----5:R-:W-:Y:S01]  /*3b40*/  FFMA R11, R20, R4, R25 ;  /* 0x00000004140b7223 */ /* 0x020fe20000000019 */
[----:B------:R-:W-:-:S04]  /*3b50*/  FFMA R25, R19, R5, R26 ;  /* 0x0000000513197223 */ /* 0x000fc8000000001a */
[----:B------:R-:W-:Y:S01]  /*3b60*/  FFMA R24, R18, R6, R25 ;  /* 0x0000000612187223 */ /* 0x000fe20000000019 */
[-C--:B------:R-:W-:Y:S01]  /*3b70*/  FFMA R22, R12, R7.reuse, R22 ;  /* 0x000000070c167223 */ /* 0x080fe20000000016 */
[-C--:B------:R-:W-:Y:S01]  /*3b80*/  FFMA R23, R18, R4.reuse, R23 ;  /* 0x0000000412177223 */ /* 0x080fe20000000017 */
[CC--:B------:R-:W-:Y:S01]  /*3b90*/  FFMA R28, R13.reuse, R4.reuse, R28 ;  /* 0x000000040d1c7223 */ /* 0x0c0fe2000000001c */
[----:B------:R-:W-:Y:S01]  /*3ba0*/  FFMA R7, R20, R7, R24 ;  /* 0x0000000714077223 */ /* 0x000fe20000000018 */
[-C--:B------:R-:W-:Y:S01]  /*3bb0*/  FFMA R27, R13, R5.reuse, R14 ;  /* 0x000000050d1b7223 */ /* 0x080fe2000000000e */
[----:B------:R-:W2:Y:S01]  /*3bc0*/  LDG.E.CONSTANT R24, desc[UR6][R34.64] ;  /* 0x0000000622187981 */ /* 0x000ea2000c1e9900 */
[-C--:B------:R-:W-:Y:S01]  /*3bd0*/  FFMA R21, R12, R4.reuse, R21 ;  /* 0x000000040c157223 */ /* 0x080fe20000000015 */
[C---:B------:R-:W-:Y:S01]  /*3be0*/  FFMA R29, R19.reuse, R4, R15 ;  /* 0x00000004131d7223 */ /* 0x040fe2000000000f */
[-C--:B------:R-:W-:Y:S01]  /*3bf0*/  FFMA R4, R20, R5.reuse, R23 ;  /* 0x0000000514047223 */ /* 0x080fe20000000017 */
[C---:B------:R-:W-:Y:S01]  /*3c00*/  FFMA R28, R12.reuse, R5, R28 ;  /* 0x000000050c1c7223 */ /* 0x040fe2000000001c */
[----:B------:R-:W-:Y:S01]  /*3c10*/  FFMA R27, R12, R6, R27 ;  /* 0x000000060c1b7223 */ /* 0x000fe2000000001b */
[----:B------:R0:W3:Y:S04]  /*3c20*/  LDG.E.CONSTANT R23, desc[UR6][R32.64] ;  /* 0x0000000620177981 */ /* 0x0000e8000c1e9900 */
[----:B------:R-:W1:Y:S02]  /*3c30*/  LDS.128 R12, [R2+0xa50] ;  /* 0x000a5000020c7984 */ /* 0x000e640000000c00 */
[----:B-1----:R-:W-:-:S02]  /*3c40*/  FFMA R25, R19, R15, R22 ;  /* 0x0000000f13197223 */ /* 0x002fc40000000016 */
[----:B------:R-:W4:Y:S01]  /*3c50*/  LDG.E.CONSTANT R22, desc[UR6][R30.64] ;  /* 0x000000061e167981 */ /* 0x000f22000c1e9900 */
[----:B------:R-:W-:-:S04]  /*3c60*/  FFMA R29, R18, R5, R29 ;  /* 0x00000005121d7223 */ /* 0x000fc8000000001d */
[----:B------:R-:W-:Y:S01]  /*3c70*/  FFMA R5, R20, R6, R29 ;  /* 0x0000000614057223 */ /* 0x000fe2000000001d */
[C---:B------:R-:W-:Y:S01]  /*3c80*/  FFMA R6, R19.reuse, R12, R21 ;  /* 0x0000000c13067223 */ /* 0x040fe20000000015 */
[CC--:B------:R-:W-:Y:S01]  /*3c90*/  FFMA R21, R19.reuse, R13.reuse, R28 ;  /* 0x0000000d13157223 */ /* 0x0c0fe2000000001c */
[----:B------:R-:W-:Y:S02]  /*3ca0*/  FFMA R27, R19, R14, R27 ;  /* 0x0000000e131b7223 */ /* 0x000fe4000000001b */
[----:B0-----:R-:W-:Y:S01]  /*3cb0*/  FFMA R33, R18, R13, R6 ;  /* 0x0000000d12217223 */ /* 0x001fe20000000006 */
[----:B------:R-:W-:-:S05]  /*3cc0*/  IADD3 R29, PT, PT, R10, 0x1440, RZ ;  /* 0x000014400a1d7810 */ /* 0x000fca0007ffe0ff */
[----:B------:R-:W-:-:S04]  /*3cd0*/  IMAD.WIDE.U32 R28, R29, 0x4, R16 ;  /* 0x000000041d1c7825 */ /* 0x000fc800078e0010 */
[----:B------:R-:W-:Y:S01]  /*3ce0*/  FFMA R27, R18, R15, R27 ;  /* 0x0000000f121b7223 */ /* 0x000fe2000000001b */
[----:B------:R-:W-:-:S05]  /*3cf0*/  IADD3 R35, PT, PT, R10, 0x1560, RZ ;  /* 0x000015600a237810 */ /* 0x000fca0007ffe0ff */
[----:B------:R-:W-:-:S04]  /*3d00*/  IMAD.WIDE.U32 R34, R35, 0x4, R16 ;  /* 0x0000000423227825 */ /* 0x000fc800078e0010 */
[C---:B--2---:R-:W-:Y:S01]  /*3d10*/  FFMA R12, R24.reuse, R12, R11 ;  /* 0x0000000c180c7223 */ /* 0x044fe2000000000b */
[CC--:B------:R-:W-:Y:S01]  /*3d20*/  FFMA R4, R24.reuse, R13.reuse, R4 ;  /* 0x0000000d18047223 */ /* 0x0c0fe20000000004 */
[-C--:B------:R-:W-:Y:S01]  /*3d30*/  FFMA R6, R24, R14.reuse, R5 ;  /* 0x0000000e18067223 */ /* 0x080fe20000000005 */
[----:B------:R-:W2:Y:S01]  /*3d40*/  LDG.E.CONSTANT R11, desc[UR6][R28.64] ;  /* 0x000000061c0b7981 */ /* 0x000ea2000c1e9900 */
[C---:B---3--:R-:W-:Y:S01]  /*3d50*/  FFMA R19, R23.reuse, R13, R12 ;  /* 0x0000000d17137223 */ /* 0x048fe2000000000c */
[CC--:B------:R-:W-:Y:S02]  /*3d60*/  FFMA R13, R23.reuse, R14.reuse, R4 ;  /* 0x0000000e170d7223 */ /* 0x0c0fe40000000004 */
[----:B------:R-:W0:Y:S01]  /*3d70*/  LDS.64 R4, [R2+0xa60] ;  /* 0x000a600002047984 */ /* 0x000e220000000a00 */
[-C--:B------:R-:W-:Y:S01]  /*3d80*/  FFMA R12, R18, R14.reuse, R21 ;  /* 0x0000000e120c7223 */ /* 0x080fe20000000015 */
[----:B------:R-:W-:Y:S01]  /*3d90*/  FFMA R21, R20, R14, R33 ;  /* 0x0000000e14157223 */ /* 0x000fe20000000021 */
[----:B0-----:R-:W-:Y:S01]  /*3da0*/  FFMA R18, R18, R4, R25 ;  /* 0x0000000412127223 */ /* 0x001fe20000000019 */
[-C--:B------:R-:W-:Y:S01]  /*3db0*/  FFMA R25, R23, R15.reuse, R6 ;  /* 0x0000000f17197223 */ /* 0x080fe20000000006 */
[----:B----4-:R-:W-:Y:S01]  /*3dc0*/  FFMA R19, R22, R14, R19 ;  /* 0x0000000e16137223 */ /* 0x010fe20000000013 */
[----:B------:R-:W-:-:S02]  /*3dd0*/  FFMA R14, R24, R15, R7 ;  /* 0x0000000f180e7223 */ /* 0x000fc40000000007 */
[----:B------:R-:W0:Y:S01]  /*3de0*/  LDS.64 R6, [R2+0xac8] ;  /* 0x000ac80002067984 */ /* 0x000e220000000a00 */
[-C--:B------:R-:W-:Y:S01]  /*3df0*/  FFMA R12, R20, R15.reuse, R12 ;  /* 0x0000000f140c7223 */ /* 0x080fe2000000000c */
[CC--:B------:R-:W-:Y:S01]  /*3e00*/  FFMA R14, R23.reuse, R4.reuse, R14 ;  /* 0x00000004170e7223 */ /* 0x0c0fe2000000000e */
[----:B------:R-:W-:Y:S01]  /*3e10*/  FFMA R15, R22, R15, R13 ;  /* 0x0000000f160f7223 */ /* 0x000fe2000000000d */
[C---:B------:R-:W-:Y:S01]  /*3e20*/  FFMA R13, R20.reuse, R4, R27 ;  /* 0x00000004140d7223 */ /* 0x040fe2000000001b */
[-C--:B------:R-:W-:Y:S01]  /*3e30*/  FFMA R20, R20, R5.reuse, R18 ;  /* 0x0000000514147223 */ /* 0x080fe20000000012 */
[----:B------:R-:W-:Y:S01]  /*3e40*/  FFMA R26, R22, R5, R14 ;  /* 0x00000005161a7223 */ /* 0x000fe2000000000e */
[----:B0-----:R-:W-:Y:S01]  /*3e50*/  FFMA R6, R24, R6, R21 ;  /* 0x0000000618067223 */ /* 0x001fe20000000015 */
[----:B------:R-:W-:Y:S01]  /*3e60*/  FFMA R21, R22, R4, R25 ;  /* 0x0000000416157223 */ /* 0x000fe20000000019 */
[CC--:B------:R-:W-:Y:S02]  /*3e70*/  FFMA R14, R24.reuse, R7.reuse, R12 ;  /* 0x00000007180e7223 */ /* 0x0c0fe4000000000c */
[----:B------:R-:W-:Y:S01]  /*3e80*/  FFMA R25, R23, R7, R6 ;  /* 0x0000000717197223 */ /* 0x000fe20000000006 */
[----:B------:R-:W3:Y:S04]  /*3e90*/  LDG.E.CONSTANT R12, desc[UR6][R28.64+0x300] ;  /* 0x000300061c0c7981 */ /* 0x000ee8000c1e9900 */
[----:B------:R-:W0:Y:S02]  /*3ea0*/  LDS.128 R4, [R2+0xad0] ;  /* 0x000ad00002047984 */ /* 0x000e240000000c00 */
[----:B0-----:R-:W-:-:S02]  /*3eb0*/  FFMA R18, R24, R4, R13 ;  /* 0x0000000418127223 */ /* 0x001fc4000000000d */
[----:B------:R0:W4:Y:S01]  /*3ec0*/  LDG.E.CONSTANT R13, desc[UR6][R28.64+0x180] ;  /* 0x000180061c0d7981 */ /* 0x000122000c1e9900 */
[----:B------:R-:W-:-:S03]  /*3ed0*/  FFMA R33, R24, R5, R20 ;  /* 0x0000000518217223 */ /* 0x000fc60000000014 */
[----:B------:R-:W5:Y:S01]  /*3ee0*/  LDG.E.CONSTANT R20, desc[UR6][R34.64] ;  /* 0x0000000622147981 */ /* 0x000f62000c1e9900 */
[C---:B------:R-:W-:Y:S01]  /*3ef0*/  FFMA R30, R23.reuse, R6, R33 ;  /* 0x00000006171e7223 */ /* 0x040fe20000000021 */
[----:B------:R-:W-:Y:S01]  /*3f00*/  IADD3 R33, PT, PT, R10, 0x15c0, RZ ;  /* 0x000015c00a217810 */ /* 0x000fe20007ffe0ff */
[----:B------:R-:W-:-:S04]  /*3f10*/  FFMA R27, R23, R5, R18 ;  /* 0x00000005171b7223 */ /* 0x000fc80000000012 */
[----:B------:R-:W-:-:S05]  /*3f20*/  IMAD.WIDE.U32 R32, R33, 0x4, R16 ;  /* 0x0000000421207825 */ /* 0x000fca00078e0010 */
[----:B------:R1:W5:Y:S01]  /*3f30*/  LDG.E.CONSTANT R18, desc[UR6][R32.64] ;  /* 0x0000000620127981 */ /* 0x000362000c1e9900 */
[-C--:B------:R-:W-:Y:S01]  /*3f40*/  FFMA R31, R23, R4.reuse, R14 ;  /* 0x00000004171f7223 */ /* 0x080fe2000000000e */
[C---:B------:R-:W-:Y:S01]  /*3f50*/  FFMA R24, R22.reuse, R4, R25 ;  /* 0x0000000416187223 */ /* 0x040fe20000000019 */
        /* <DEDUP_REMOVED lines=13> */
[C---:B----4-:R-:W-:Y:S01]  /*4030*/  FFMA R5, R13.reuse, R5, R4 ;  /* 0x000000050d057223 */ /* 0x050fe20000000004 */
[----:B------:R-:W-:-:S03]  /*4040*/  FFMA R15, R13, R6, R15 ;  /* 0x000000060d0f7223 */ /* 0x000fc6000000000f */
[C---:B---3--:R-:W-:Y:S02]  /*4050*/  FFMA R21, R12.reuse, R6, R5 ;  /* 0x000000060c157223 */ /* 0x048fe40000000005 */
[----:B------:R-:W0:Y:S01]  /*4060*/  LDS.64 R4, [R2+0xb50] ;  /* 0x000b500002047984 */ /* 0x000e220000000a00 */
[CC--:B------:R-:W-:Y:S01]  /*4070*/  FFMA R27, R13.reuse, R7.reuse, R32 ;  /* 0x000000070d1b7223 */ /* 0x0c0fe20000000020 */
[C---:B------:R-:W-:Y:S02]  /*4080*/  FFMA R25, R12.reuse, R7, R15 ;  /* 0x000000070c197223 */ /* 0x040fe4000000000f */
[----:B------:R-:W1:Y:S01]  /*4090*/  LDS.64 R6, [R2+0xbb8] ;  /* 0x000bb80002067984 */ /* 0x000e620000000a00 */
[-C--:B0-----:R-:W-:Y:S01]  /*40a0*/  FFMA R26, R13, R4.reuse, R23 ;  /* 0x000000040d1a7223 */ /* 0x081fe20000000017 */
[----:B------:R-:W-:-:S03]  /*40b0*/  FFMA R15, R12, R4, R27 ;  /* 0x000000040c0f7223 */ /* 0x000fc6000000001b */
[----:B------:R-:W-:Y:S01]  /*40c0*/  FFMA R26, R12, R5, R26 ;  /* 0x000000050c1a7223 */ /* 0x000fe2000000001a */
[CC--:B-1----:R-:W-:Y:S01]  /*40d0*/  FFMA R4, R11.reuse, R6.reuse, R24 ;  /* 0x000000060b047223 */ /* 0x0c2fe20000000018 */
[C---:B-----5:R-:W-:Y:S01]  /*40e0*/  FFMA R5, R20.reuse, R6, R21 ;  /* 0x0000000614057223 */ /* 0x060fe20000000015 */
[-C--:B------:R-:W-:Y:S01]  /*40f0*/  FFMA R24, R11, R7.reuse, R28 ;  /* 0x000000070b187223 */ /* 0x080fe2000000001c */
[-C--:B------:R-:W-:Y:S01]  /*4100*/  FFMA R25, R20, R7.reuse, R25 ;  /* 0x0000000714197223 */ /* 0x080fe20000000019 */
[-C--:B------:R-:W-:Y:S01]  /*4110*/  FFMA R21, R13, R7.reuse, R4 ;  /* 0x000000070d157223 */ /* 0x080fe20000000004 */
[----:B------:R-:W-:Y:S02]  /*4120*/  FFMA R28, R18, R7, R5 ;  /* 0x00000007121c7223 */ /* 0x000fe40000000005 */
        /* <DEDUP_REMOVED lines=12> */
[----:B------:R-:W-:Y:S01]  /*41f0*/  FFMA R12, R18, R4, R25 ;  /* 0x00000004120c7223 */ /* 0x000fe20000000019 */
[----:B------:R-:W-:Y:S01]  /*4200*/  FFMA R25, R20, R5, R26 ;  /* 0x0000000514197223 */ /* 0x000fe2000000001a */
[----:B------:R-:W-:-:S03]  /*4210*/  IADD3 R33, PT, PT, R10, 0x16e0, RZ ;  /* 0x000016e00a217810 */ /* 0x000fc60007ffe0ff */
[C---:B------:R-:W-:Y:S01]  /*4220*/  FFMA R32, R18.reuse, R6, R25 ;  /* 0x0000000612207223 */ /* 0x040fe20000000019 */
[C---:B--2---:R-:W-:Y:S01]  /*4230*/  FFMA R28, R19.reuse, R4, R28 ;  /* 0x00000004131c7223 */ /* 0x044fe2000000001c */
[-C--:B------:R-:W-:Y:S01]  /*4240*/  FFMA R4, R18, R5.reuse, R15 ;  /* 0x0000000512047223 */ /* 0x080fe2000000000f */
[C---:B------:R-:W-:Y:S02]  /*4250*/  FFMA R26, R19.reuse, R5, R12 ;  /* 0x00000005131a7223 */ /* 0x040fe4000000000c */
[----:B------:R-:W1:Y:S01]  /*4260*/  LDS.128 R12, [R2+0xc30] ;  /* 0x000c3000020c7984 */ /* 0x000e620000000c00 */
[C---:B------:R-:W-:Y:S01]  /*4270*/  FFMA R6, R19.reuse, R6, R4 ;  /* 0x0000000613067223 */ /* 0x040fe20000000004 */
[----:B------:R-:W-:Y:S01]  /*4280*/  FFMA R4, R19, R7, R32 ;  /* 0x0000000713047223 */ /* 0x000fe20000000020 */
[----:B------:R-:W-:-:S04]  /*4290*/  IMAD.WIDE.U32 R32, R33, 0x4, R16 ;  /* 0x0000000421207825 */ /* 0x000fc800078e0010 */
[----:B-1----:R-:W-:Y:S01]  /*42a0*/  FFMA R7, R20, R14, R23 ;  /* 0x0000000e14077223 */ /* 0x002fe20000000017 */
[----:B------:R-:W-:Y:S01]  /*42b0*/  IADD3 R23, PT, PT, R10, 0x1740, RZ ;  /* 0x000017400a177810 */ /* 0x000fe20007ffe0ff */
[C---:B------:R-:W-:Y:S01]  /*42c0*/  FFMA R25, R20.reuse, R12, R21 ;  /* 0x0000000c14197223 */ /* 0x040fe20000000015 */
[----:B------:R-:W-:Y:S01]  /*42d0*/  FFMA R27, R20, R13, R22 ;  /* 0x0000000d141b7223 */ /* 0x000fe20000000016 */
[----:B------:R-:W2:Y:S02]  /*42e0*/  LDG.E.CONSTANT R21, desc[UR6][R32.64] ;  /* 0x0000000620157981 */ /* 0x000ea4000c1e9900 */
[----:B------:R-:W-:-:S04]  /*42f0*/  IMAD.WIDE.U32 R22, R23, 0x4, R16 ;  /* 0x0000000417167825 */ /* 0x000fc800078e0010 */
[----:B------:R-:W-:Y:S02]  /*4300*/  FFMA R5, R20, R15, R24 ;  /* 0x0000000f14057223 */ /* 0x000fe40000000018 */
[----:B------:R1:W4:Y:S01]  /*4310*/  LDG.E.CONSTANT R20, desc[UR6][R22.64] ;  /* 0x0000000616147981 */ /* 0x000322000c1e9900 */
[----:B0-----:R-:W-:-:S05]  /*4320*/  IADD3 R31, PT, PT, R10, 0x17a0, RZ ;  /* 0x000017a00a1f7810 */ /* 0x001fca0007ffe0ff */
[----:B------:R-:W-:Y:S01]  /*4330*/  IMAD.WIDE.U32 R30, R31, 0x4, R16 ;  /* 0x000000041f1e7825 */ /* 0x000fe200078e0010 */
[----:B-1----:R-:W0:Y:S03]  /*4340*/  LDS.64 R22, [R2+0xc40] ;  /* 0x000c400002167984 */ /* 0x002e260000000a00 */
[CC--:B------:R-:W-:Y:S01]  /*4350*/  FFMA R24, R18.reuse, R13.reuse, R25 ;  /* 0x0000000d12187223 */ /* 0x0c0fe20000000019 */
[C---:B---3--:R-:W-:Y:S02]  /*4360*/  FFMA R28, R11.reuse, R12, R28 ;  /* 0x0000000c0b1c7223 */ /* 0x048fe4000000001c */
[----:B------:R1:W3:Y:S01]  /*4370*/  LDG.E.CONSTANT R12, desc[UR6][R30.64] ;  /* 0x000000061e0c7981 */ /* 0x0002e2000c1e9900 */
[C---:B------:R-:W-:Y:S01]  /*4380*/  FFMA R34, R11.reuse, R13, R26 ;  /* 0x0000000d0b227223 */ /* 0x040fe2000000001a */
[----:B------:R-:W-:Y:S01]  /*4390*/  FFMA R26, R18, R14, R27 ;  /* 0x0000000e121a7223 */ /* 0x000fe2000000001b */
[----:B------:R-:W-:-:S03]  /*43a0*/  FFMA R4, R11, R15, R4 ;  /* 0x0000000f0b047223 */ /* 0x000fc60000000004 */
[----:B------:R-:W-:Y:S01]  /*43b0*/  FFMA R26, R19, R15, R26 ;  /* 0x0000000f131a7223 */ /* 0x000fe2000000001a */
[C---:B------:R-:W-:Y:S02]  /*43c0*/  IADD3 R29, PT, PT, R10.reuse, 0x1800, RZ ;  /* 0x000018000a1d7810 */ /* 0x040fe40007ffe0ff */
[----:B------:R-:W-:Y:S01]  /*43d0*/  IADD3 R35, PT, PT, R10, 0x1860, RZ ;  /* 0x000018600a237810 */ /* 0x000fe20007ffe0ff */
[----:B--2---:R-:W-:Y:S01]  /*43e0*/  FFMA R25, R21, R13, R28 ;  /* 0x0000000d15197223 */ /* 0x004fe2000000001c */
[-C--:B------:R-:W-:Y:S01]  /*43f0*/  FFMA R28, R19, R14.reuse, R24 ;  /* 0x0000000e131c7223 */ /* 0x080fe20000000018 */
[-C--:B------:R-:W-:Y:S01]  /*4400*/  FFMA R24, R11, R14.reuse, R6 ;  /* 0x0000000e0b187223 */ /* 0x080fe20000000006 */
[CC--:B------:R-:W-:Y:S01]  /*4410*/  FFMA R13, R21.reuse, R14.reuse, R34 ;  /* 0x0000000e150d7223 */ /* 0x0c0fe20000000022 */
[-C--:B------:R-:W-:Y:S01]  /*4420*/  FFMA R6, R18, R15.reuse, R7 ;  /* 0x0000000f12067223 */ /* 0x080fe20000000007 */
[C---:B----4-:R-:W-:Y:S01]  /*4430*/  FFMA R27, R20.reuse, R14, R25 ;  /* 0x0000000e141b7223 */ /* 0x050fe20000000019 */
[-C--:B------:R-:W-:Y:S01]  /*4440*/  FFMA R25, R21, R15.reuse, R24 ;  /* 0x0000000f15197223 */ /* 0x080fe20000000018 */
[----:B------:R-:W-:-:S02]  /*4450*/  FFMA R24, R20, R15, R13 ;  /* 0x0000000f14187223 */ /* 0x000fc4000000000d */
[----:B------:R-:W2:Y:S01]  /*4460*/  LDS.64 R14, [R2+0xca8] ;  /* 0x000ca800020e7984 */ /* 0x000ea20000000a00 */
[-C--:B0-----:R-:W-:Y:S01]  /*4470*/  FFMA R18, R18, R22.reuse, R5 ;  /* 0x0000001612127223 */ /* 0x081fe20000000005 */
[-C--:B------:R-:W-:Y:S01]  /*4480*/  FFMA R4, R21, R22.reuse, R4 ;  /* 0x0000001615047223 */ /* 0x080fe20000000004 */
[C---:B------:R-:W-:Y:S02]  /*4490*/  FFMA R13, R19.reuse, R22, R6 ;  /* 0x00000016130d7223 */ /* 0x040fe40000000006 */
[-C--:B------:R-:W-:Y:S01]  /*44a0*/  FFMA R18, R19, R23.reuse, R18 ;  /* 0x0000001713127223 */ /* 0x080fe20000000012 */
[----:B------:R-:W-:Y:S02]  /*44b0*/  FFMA R23, R20, R23, R4 ;  /* 0x0000001714177223 */ /* 0x000fe40000000004 */
[----:B------:R-:W0:Y:S01]  /*44c0*/  LDS.128 R4, [R2+0xcb0] ;  /* 0x000cb00002047984 */ /* 0x000e220000000c00 */
[----:B------:R-:W-:-:S04]  /*44d0*/  IMAD.WIDE.U32 R34, R35, 0x4, R16 ;  /* 0x0000000423227825 */ /* 0x000fc800078e0010 */
[----:B------:R-:W-:Y:S01]  /*44e0*/  FFMA R25, R20, R22, R25 ;  /* 0x0000001614197223 */ /* 0x000fe20000000019 */
[----:B--2---:R-:W-:Y:S01]  /*44f0*/  FFMA R14, R11, R14, R28 ;  /* 0x0000000e0b0e7223 */ /* 0x004fe2000000001c */
[----:B------:R-:W-:-:S04]  /*4500*/  IMAD.WIDE.U32 R28, R29, 0x4, R16 ;  /* 0x000000041d1c7825 */ /* 0x000fc800078e0010 */
[----:B------:R-:W-:Y:S02]  /*4510*/  FFMA R19, R21, R15, R14 ;  /* 0x0000000f15137223 */ /* 0x000fe4000000000e */
[----:B------:R2:W4:Y:S01]  /*4520*/  LDG.E.CONSTANT R14, desc[UR6][R28.64] ;  /* 0x000000061c0e7981 */ /* 0x000522000c1e9900 */
[----:B0-----:R-:W-:-:S03]  /*4530*/  FFMA R22, R11, R4, R13 ;  /* 0x000000040b167223 */ /* 0x001fc6000000000d */
[----:B------:R3:W5:Y:S01]  /*4540*/  LDG.E.CONSTANT R13, desc[UR6][R34.64] ;  /* 0x00000006220d7981 */ /* 0x000762000c1e9900 */
[C---:B------:R-:W-:Y:S01]  /*4550*/  FFMA R26, R11.reuse, R15, R26 ;  /* 0x0000000f0b1a7223 */ /* 0x040fe2000000001a */
[----:B------:R-:W-:Y:S01]  /*4560*/  FFMA R11, R11, R5, R18 ;  /* 0x000000050b0b7223 */ /* 0x000fe20000000012 */
[----:B------:R-:W-:-:S03]  /*4570*/  IADD3 R33, PT, PT, R10, 0x18c0, RZ ;  /* 0x000018c00a217810 */ /* 0x000fc60007ffe0ff */
[----:B------:R-:W-:Y:S01]  /*4580*/  FFMA R18, R21, R6, R11 ;  /* 0x0000000615127223 */ /* 0x000fe2000000000b */
[----:B------:R-:W-:Y:S01]  /*4590*/  IADD3 R11, PT, PT, R10, 0x1920, RZ ;  /* 0x000019200a0b7810 */ /* 0x000fe20007ffe0ff */
[----:B------:R-:W-:-:S04]  /*45a0*/  IMAD.WIDE.U32 R32, R33, 0x4, R16 ;  /* 0x0000000421207825 */ /* 0x000fc800078e0010 */
[CC--:B-1----:R-:W-:Y:S01]  /*45b0*/  FFMA R31, R21.reuse, R4.reuse, R26 ;  /* 0x00000004151f7223 */ /* 0x0c2fe2000000001a */
[-C--:B------:R-:W-:Y:S01]  /*45c0*/  FFMA R15, R21, R5.reuse, R22 ;  /* 0x00000005150f7223 */ /* 0x080fe20000000016 */
[C---:B------:R-:W-:Y:S01]  /*45d0*/  FFMA R21, R20.reuse, R4, R19 ;  /* 0x0000000414157223 */ /* 0x040fe20000000013 */
[----:B--2---:R-:W-:Y:S01]  /*45e0*/  IMAD.WIDE.U32 R28, R11, 0x4, R16 ;  /* 0x000000040b1c7825 */ /* 0x004fe200078e0010 */
[----:B------:R0:W2:Y:S03]  /*45f0*/  LDG.E.CONSTANT R19, desc[UR6][R32.64] ;  /* 0x0000000620137981 */ /* 0x0000a6000c1e9900 */
[C---:B------:R-:W-:Y:S01]  /*4600*/  FFMA R22, R20.reuse, R5, R31 ;  /* 0x0000000514167223 */ /* 0x040fe2000000001f */
[----:B------:R5:W2:Y:S01]  /*4610*/  LDG.E.CONSTANT R11, desc[UR6][R28.64] ;  /* 0x000000061c0b7981 */ /* 0x000aa2000c1e9900 */
[C---:B------:R-:W-:Y:S01]  /*4620*/  FFMA R15, R20.reuse, R6, R15 ;  /* 0x00000006140f7223 */ /* 0x040fe2000000000f */
[----:B------:R-:W-:-:S02]  /*4630*/  FFMA R20, R20, R7, R18 ;  /* 0x0000000714147223 */ /* 0x000fc40000000012 */
[----:B------:R-:W3:Y:S01]  /*4640*/  LDS.128 R4, [R2+0xd20] ;  /* 0x000d200002047984 */ /* 0x000ee20000000c00 */
[----:B------:R-:W-:Y:S01]  /*4650*/  IADD3 R31, PT, PT, R10, 0x1980, RZ ;  /* 0x000019800a1f7810 */ /* 0x000fe20007ffe0ff */
[----:B---3--:R-:W-:-:S04]  /*4660*/  FFMA R35, R12, R4, R27 ;  /* 0x000000040c237223 */ /* 0x008fc8000000001b */
[----:B------:R-:W-:-:S05]  /*4670*/  IMAD.WIDE.U32 R26, R31, 0x4, R16 ;  /* 0x000000041f1a7825 */ /* 0x000fca00078e0010 */
[----:B------:R1:W3:Y:S01]  /*4680*/  LDG.E.CONSTANT R18, desc[UR6][R26.64] ;  /* 0x000000061a127981 */ /* 0x0002e2000c1e9900 */
[C---:B------:R-:W-:Y:S01]  /*4690*/  FFMA R31, R12.reuse, R5, R24 ;  /* 0x000000050c1f7223 */ /* 0x040fe20000000018 */
[C---:B------:R-:W-:Y:S01]  /*46a0*/  FFMA R25, R12.reuse, R6, R25 ;  /* 0x000000060c197223 */ /* 0x040fe20000000019 */
[----:B------:R-:W-:Y:S01]  /*46b0*/  FFMA R23, R12, R7, R23 ;  /* 0x000000070c177223 */ /* 0x000fe20000000017 */
[----:B0-----:R-:W-:-:S05]  /*46c0*/  IADD3 R33, PT, PT, R10, 0x1a40, RZ ;  /* 0x00001a400a217810 */ /* 0x001fca0007ffe0ff */
[----:B------:R-:W-:-:S04]  /*46d0*/  IMAD.WIDE.U32 R32, R33, 0x4, R16 ;  /* 0x0000000421207825 */ /* 0x000fc800078e0010 */
[C---:B----4-:R-:W-:Y:S01]  /*46e0*/  FFMA R4, R14.reuse, R5, R35 ;  /* 0x000000050e047223 */ /* 0x050fe20000000023 */
[----:B------:R-:W-:-:S03]  /*46f0*/  FFMA R30, R14, R6, R31 ;  /* 0x000000060e1e7223 */ /* 0x000fc6000000001f */
[C---:B-----5:R-:W-:Y:S02]  /*4700*/  FFMA R28, R13.reuse, R6, R4 ;  /* 0x000000060d1c7223 */ /* 0x060fe40000000004 */
[----:B------:R-:W0:Y:S01]  /*4710*/  LDS.64 R4, [R2+0xd30] ;  /* 0x000d300002047984 */ /* 0x000e220000000a00 */
[CC--:B------:R-:W-:Y:S01]  /*4720*/  FFMA R25, R14.reuse, R7.reuse, R25 ;  /* 0x000000070e197223 */ /* 0x0c0fe20000000019 */
[----:B------:R-:W-:Y:S02]  /*4730*/  FFMA R30, R13, R7, R30 ;  /* 0x000000070d1e7223 */ /* 0x000fe4000000001e */
[----:B------:R-:W4:Y:S01]  /*4740*/  LDS.64 R6, [R2+0xd98] ;  /* 0x000d980002067984 */ /* 0x000f220000000a00 */
[----:B0-----:R-:W-:-:S04]  /*4750*/  FFMA R24, R14, R4, R23 ;  /* 0x000000040e187223 */ /* 0x001fc80000000017 */
[----:B------:R-:W-:Y:S01]  /*4760*/  FFMA R24, R13, R5, R24 ;  /* 0x000000050d187223 */ /* 0x000fe20000000018 */
[CC--:B----4-:R-:W-:Y:S01]  /*4770*/  FFMA R5, R12.reuse, R6.reuse, R21 ;  /* 0x000000060c057223 */ /* 0x0d0fe20000000015 */
[----:B--2---:R-:W-:Y:S01]  /*4780*/  FFMA R6, R19, R6, R28 ;  /* 0x0000000613067223 */ /* 0x004fe2000000001c */
[-C--:B------:R-:W-:Y:S01]  /*4790*/  FFMA R21, R12, R7.reuse, R22 ;  /* 0x000000070c157223 */ /* 0x080fe20000000016 */
[----:B-1----:R-:W-:Y:S01]  /*47a0*/  FFMA R26, R13, R4, R25 ;  /* 0x000000040d1a7223 */ /* 0x002fe20000000019 */
[-C--:B------:R-:W-:Y:S01]  /*47b0*/  FFMA R28, R14, R7.reuse, R5 ;  /* 0x000000070e1c7223 */ /* 0x080fe20000000005 */
[-C--:B------:R-:W-:Y:S01]  /*47c0*/  FFMA R22, R19, R7.reuse, R30 ;  /* 0x0000000713167223 */ /* 0x080fe2000000001e */
[----:B------:R-:W-:Y:S02]  /*47d0*/  FFMA R27, R11, R7, R6 ;  /* 0x000000070b1b7223 */ /* 0x000fe40000000006 */
[----:B------:R-:W0:Y:S01]  /*47e0*/  LDS.128 R4, [R2+0xda0] ;  /* 0x000da00002047984 */ /* 0x000e220000000c00 */
[----:B------:R-:W-:-:S05]  /*47f0*/  IADD3 R35, PT, PT, R10, 0x19e0, RZ ;  /* 0x000019e00a237810 */ /* 0x000fca0007ffe0ff */
[----:B------:R-:W-:-:S04]  /*4800*/  IMAD.WIDE.U32 R34, R35, 0x4, R16 ;  /* 0x0000000423227825 */ /* 0x000fc800078e0010 */
[-C--:B0-----:R-:W-:Y:S01]  /*4810*/  FFMA R26, R19, R4.reuse, R26 ;  /* 0x00000004131a7223 */ /* 0x081fe2000000001a */
[CC--:B------:R-:W-:Y:S01]  /*4820*/  FFMA R15, R12.reuse, R4.reuse, R15 ;  /* 0x000000040c0f7223 */ /* 0x0c0fe2000000000f */
[-C--:B------:R-:W-:Y:S01]  /*4830*/  FFMA R23, R12, R5.reuse, R20 ;  /* 0x000000050c177223 */ /* 0x080fe20000000014 */
[-C--:B------:R-:W-:Y:S01]  /*4840*/  FFMA R12, R14, R4.reuse, R21 ;  /* 0x000000040e0c7223 */ /* 0x080fe20000000015 */
[C---:B------:R-:W-:Y:S01]  /*4850*/  FFMA R21, R11.reuse, R4, R22 ;  /* 0x000000040b157223 */ /* 0x040fe20000000016 */
[-C--:B------:R-:W-:Y:S02]  /*4860*/  FFMA R31, R11, R5.reuse, R26 ;  /* 0x000000050b1f7223 */ /* 0x080fe4000000001a */
[----:B------:R0:W2:Y:S01]  /*4870*/  LDG.E.CONSTANT R26, desc[UR6][R34.64] ;  /* 0x00000006221a7981 */ /* 0x0000a2000c1e9900 */
[----:B---3--:R-:W-:-:S03]  /*4880*/  FFMA R22, R18, R5, R21 ;  /* 0x0000000512167223 */ /* 0x008fc60000000015 */
[----:B------:R-:W3:Y:S01]  /*4890*/  LDG.E.CONSTANT R21, desc[UR6][R32.64] ;  /* 0x0000000620157981 */ /* 0x000ee2000c1e9900 */
[CC--:B------:R-:W-:Y:S01]  /*48a0*/  FFMA R15, R14.reuse, R5.reuse, R15 ;  /* 0x000000050e0f7223 */ /* 0x0c0fe2000000000f */
[----:B------:R-:W-:Y:S01]  /*48b0*/  FFMA R20, R14, R6, R23 ;  /* 0x000000060e147223 */ /* 0x000fe20000000017 */
[C---:B------:R-:W-:Y:S01]  /*48c0*/  FFMA R29, R13.reuse, R4, R28 ;  /* 0x000000040d1d7223 */ /* 0x040fe2000000001c */
[C---:B------:R-:W-:Y:S01]  /*48d0*/  FFMA R28, R13.reuse, R5, R12 ;  /* 0x000000050d1c7223 */ /* 0x040fe2000000000c */
[C---:B------:R-:W-:Y:S01]  /*48e0*/  FFMA R25, R13.reuse, R6, R15 ;  /* 0x000000060d197223 */ /* 0x040fe2000000000f */
[----:B------:R-:W-:Y:S02]  /*48f0*/  FFMA R20, R13, R7, R20 ;  /* 0x000000070d147223 */ /* 0x000fe40000000014 */
[----:B------:R-:W1:Y:S01]  /*4900*/  LDS.128 R12, [R2+0xe10] ;  /* 0x000e1000020c7984 */ /* 0x000e620000000c00 */
[----:B------:R-:W-:Y:S01]  /*4910*/  FFMA R23, R19, R5, R24 ;  /* 0x0000000513177223 */ /* 0x000fe20000000018 */
[----:B------:R-:W-:-:S03]  /*4920*/  FFMA R27, R18, R4, R27 ;  /* 0x00000004121b7223 */ /* 0x000fc6000000001b */
[-C--:B------:R-:W-:Y:S01]  /*4930*/  FFMA R4, R11, R6.reuse, R23 ;  /* 0x000000060b047223 */ /* 0x080fe20000000017 */
[----:B------:R-:W-:Y:S01]  /*4940*/  FFMA R23, R18, R6, R31 ;  /* 0x0000000612177223 */ /* 0x000fe2000000001f */
[----:B------:R-:W-:Y:S02]  /*4950*/  IADD3 R31, PT, PT, R10, 0x1aa0, RZ ;  /* 0x00001aa00a1f7810 */ /* 0x000fe40007ffe0ff */
[----:B------:R-:W-:-:S03]  /*4960*/  FFMA R5, R18, R7, R4 ;  /* 0x0000000712057223 */ /* 0x000fc60000000004 */
[----:B------:R-:W-:-:S04]  /*4970*/  IMAD.WIDE.U32 R30, R31, 0x4, R16 ;  /* 0x000000041f1e7825 */ /* 0x000fc800078e0010 */
[C---:B-1----:R-:W-:Y:S01]  /*4980*/  FFMA R4, R19.reuse, R14, R25 ;  /* 0x0000000e13047223 */ /* 0x042fe20000000019 */
[C---:B------:R-:W-:Y:S02]  /*4990*/  FFMA R25, R19.reuse, R15, R20 ;  /* 0x0000000f13197223 */ /* 0x040fe40000000014 */
[----:B------:R-:W4:Y:S01]  /*49a0*/  LDG.E.CONSTANT R20, desc[UR6][R30.64] ;  /* 0x000000061e147981 */ /* 0x000f22000c1e9900 */
[C---:B------:R-:W-:Y:S01]  /*49b0*/  FFMA R24, R19.reuse, R12, R29 ;  /* 0x0000000c13187223 */ /* 0x040fe2000000001d */
[----:B------:R-:W-:Y:S01]  /*49c0*/  IADD3 R29, PT, PT, R10, 0x1b00, RZ ;  /* 0x00001b000a1d7810 */ /* 0x000fe20007ffe0ff */
[----:B------:R-:W-:-:S04]  /*49d0*/  FFMA R6, R19, R13, R28 ;  /* 0x0000000d13067223 */ /* 0x000fc8000000001c */
[----:B------:R-:W-:-:S04]  /*49e0*/  IMAD.WIDE.U32 R28, R29, 0x4, R16 ;  /* 0x000000041d1c7825 */ /* 0x000fc800078e0010 */
[C---:B------:R-:W-:Y:S01]  /*49f0*/  FFMA R7, R11.reuse, R13, R24 ;  /* 0x0000000d0b077223 */ /* 0x040fe20000000018 */
[----:B------:R-:W-:-:S03]  /*4a00*/  FFMA R6, R11, R14, R6 ;  /* 0x0000000e0b067223 */ /* 0x000fc60000000006 */
[C---:B------:R-:W-:Y:S01]  /*4a10*/  FFMA R7, R18.reuse, R14, R7 ;  /* 0x0000000e12077223 */ /* 0x040fe20000000007 */
[----:B------:R-:W-:Y:S01]  /*4a20*/  FFMA R6, R18, R15, R6 ;  /* 0x0000000f12067223 */ /* 0x000fe20000000006 */
[----:B0-----:R-:W-:-:S05]  /*4a30*/  IADD3 R35, PT, PT, R10, 0x1bc0, RZ ;  /* 0x00001bc00a237810 */ /* 0x001fca0007ffe0ff */
[----:B------:R-:W-:-:S04]  /*4a40*/  IMAD.WIDE.U32 R34, R35, 0x4, R16 ;  /* 0x0000000423227825 */ /* 0x000fc800078e0010 */
[----:B--2---:R-:W-:-:S04]  /*4a50*/  FFMA R12, R26, R12, R27 ;  /* 0x0000000c1a0c7223 */ /* 0x004fc8000000001b */
[-C--:B---3--:R-:W-:Y:S02]  /*4a60*/  FFMA R19, R21, R13.reuse, R12 ;  /* 0x0000000d15137223 */ /* 0x088fe4000000000c */
[----:B------:R-:W2:Y:S01]  /*4a70*/  LDG.E.CONSTANT R12, desc[UR6][R28.64] ;  /* 0x000000061c0c7981 */ /* 0x000ea2000c1e9900 */
[C---:B------:R-:W-:Y:S01]  /*4a80*/  FFMA R22, R26.reuse, R13, R22 ;  /* 0x0000000d1a167223 */ /* 0x040fe20000000016 */
[----:B------:R-:W-:-:S03]  /*4a90*/  FFMA R24, R26, R14, R23 ;  /* 0x0000000e1a187223 */ /* 0x000fc60000000017 */
[----:B------:R-:W-:Y:S02]  /*4aa0*/  FFMA R13, R21, R14, R22 ;  /* 0x0000000e150d7223 */ /* 0x000fe40000000016 */
[----:B------:R-:W0:Y:S01]  /*4ab0*/  LDS.64 R22, [R2+0xe20] ;  /* 0x000e200002167984 */ /* 0x000e220000000a00 */
[C---:B------:R-:W-:Y:S01]  /*4ac0*/  FFMA R27, R11.reuse, R15, R4 ;  /* 0x0000000f0b1b7223 */ /* 0x040fe20000000004 */
[----:B0-----:R-:W-:-:S03]  /*4ad0*/  FFMA R4, R11, R22, R25 ;  /* 0x000000160b047223 */ /* 0x001fc60000000019 */
[----:B------:R-:W-:Y:S01]  /*4ae0*/  FFMA R11, R18, R22, R27 ;  /* 0x00000016120b7223 */ /* 0x000fe2000000001b */
[----:B----4-:R-:W-:Y:S01]  /*4af0*/  FFMA R19, R20, R14, R19 ;  /* 0x0000000e14137223 */ /* 0x010fe20000000013 */
[----:B------:R-:W-:Y:S01]  /*4b00*/  FFMA R14, R26, R15, R5 ;  /* 0x0000000f1a0e7223 */ /* 0x000fe20000000005 */
[----:B------:R-:W-:Y:S02]  /*4b10*/  FFMA R18, R18, R23, R4 ;  /* 0x0000001712127223 */ /* 0x000fe40000000004 */
[----:B------:R-:W0:Y:S01]  /*4b20*/  LDS.64 R4, [R2+0xe88] ;  /* 0x000e880002047984 */ /* 0x000e220000000a00 */
[----:B------:R-:W-:-:S04]  /*4b30*/  FFMA R14, R21, R22, R14 ;  /* 0x00000016150e7223 */ /* 0x000fc8000000000e */
[C---:B------:R-:W-:Y:S02]  /*4b40*/  FFMA R23, R20.reuse, R23, R14 ;  /* 0x0000001714177223 */ /* 0x040fe4000000000e */
[----:B------:R1:W3:Y:S01]  /*4b50*/  LDG.E.CONSTANT R14, desc[UR6][R28.64+0x180] ;  /* 0x000180061c0e7981 */ /* 0x0002e2000c1e9900 */
[-C--:B------:R-:W-:Y:S01]  /*4b60*/  FFMA R25, R21, R15.reuse, R24 ;  /* 0x0000000f15197223 */ /* 0x080fe20000000018 */
[C---:B------:R-:W-:Y:S02]  /*4b70*/  FFMA R24, R20.reuse, R15, R13 ;  /* 0x0000000f14187223 */ /* 0x040fe4000000000d */
[----:B------:R-:W4:Y:S01]  /*4b80*/  LDG.E.CONSTANT R13, desc[UR6][R34.64] ;  /* 0x00000006220d7981 */ /* 0x000f22000c1e9900 */
[----:B------:R-:W-:Y:S01]  /*4b90*/  FFMA R25, R20, R22, R25 ;  /* 0x0000001614197223 */ /* 0x000fe20000000019 */
[C---:B0-----:R-:W-:Y:S01]  /*4ba0*/  FFMA R4, R26.reuse, R4, R7 ;  /* 0x000000041a047223 */ /* 0x041fe20000000007 */
[----:B------:R-:W-:-:S03]  /*4bb0*/  FFMA R22, R26, R5, R6 ;  /* 0x000000051a167223 */ /* 0x000fc60000000006 */
[----:B------:R-:W-:Y:S02]  /*4bc0*/  FFMA R15, R21, R5, R4 ;  /* 0x00000005150f7223 */ /* 0x000fe40000000004 */
[----:B------:R-:W0:Y:S01]  /*4bd0*/  LDS.128 R4, [R2+0xe90] ;  /* 0x000e900002047984 */ /* 0x000e220000000c00 */
[C---:B------:R-:W-:Y:S02]  /*4be0*/  IADD3 R33, PT, PT, R10.reuse, 0x1c20, RZ ;  /* 0x00001c200a217810 */ /* 0x040fe40007ffe0ff */
[----:B-1----:R-:W-:-:S03]  /*4bf0*/  IADD3 R29, PT, PT, R10, 0x1c80, RZ ;  /* 0x00001c800a1d7810 */ /* 0x002fc60007ffe0ff */
[----:B------:R-:W-:-:S04]  /*4c00*/  IMAD.WIDE.U32 R32, R33, 0x4, R16 ;  /* 0x0000000421207825 */ /* 0x000fc800078e0010 */
[----:B------:R-:W-:-:S04]  /*4c10*/  IMAD.WIDE.U32 R28, R29, 0x4, R16 ;  /* 0x000000041d1c7825 */ /* 0x000fc800078e0010 */
[C---:B0-----:R-:W-:Y:S01]  /*4c20*/  FFMA R30, R26.reuse, R4, R11 ;  /* 0x000000041a1e7223 */ /* 0x041fe2000000000b */
[-C--:B------:R-:W-:Y:S02]  /*4c30*/  FFMA R11, R26, R5.reuse, R18 ;  /* 0x000000051a0b7223 */ /* 0x080fe40000000012 */
[----:B------:R0:W5:Y:S02]  /*4c40*/  LDG.E.CONSTANT R18, desc[UR6][R32.64] ;  /* 0x0000000620127981 */ /* 0x000164000c1e9900 */
[C---:B------:R-:W-:Y:S02]  /*4c50*/  FFMA R26, R21.reuse, R6, R11 ;  /* 0x00000006151a7223 */ /* 0x040fe4000000000b */
[----:B------:R1:W5:Y:S01]  /*4c60*/  LDG.E.CONSTANT R11, desc[UR6][R28.64] ;  /* 0x000000061c0b7981 */ /* 0x000362000c1e9900 */
[CC--:B------:R-:W-:Y:S01]  /*4c70*/  FFMA R31, R21.reuse, R4.reuse, R22 ;  /* 0x00000004151f7223 */ /* 0x0c0fe20000000016 */
[----:B------:R-:W-:Y:S01]  /*4c80*/  FFMA R27, R21, R5, R30 ;  /* 0x00000005151b7223 */ /* 0x000fe2000000001e */
[----:B------:R-:W-:-:S02]  /*4c90*/  FFMA R21, R20, R4, R15 ;  /* 0x0000000414157223 */ /* 0x000fc4000000000f */
[C---:B------:R-:W-:Y:S01]  /*4ca0*/  FFMA R22, R20.reuse, R5, R31 ;  /* 0x0000000514167223 */ /* 0x040fe2000000001f */
[C---:B------:R-:W-:Y:S01]  /*4cb0*/  FFMA R15, R20.reuse, R6, R27 ;  /* 0x00000006140f7223 */ /* 0x040fe2000000001b */
[----:B------:R-:W-:Y:S02]  /*4cc0*/  FFMA R20, R20, R7, R26 ;  /* 0x0000000714147223 */ /* 0x000fe4000000001a */
[----:B------:R-:W2:Y:S01]  /*4cd0*/  LDS.128 R4, [R2+0xf00] ;  /* 0x000f000002047984 */ /* 0x000ea20000000c00 */
[----:B------:R-:W-:-:S05]  /*4ce0*/  IADD3 R27, PT, PT, R10, 0x1ce0, RZ ;  /* 0x00001ce00a1b7810 */ /* 0x000fca0007ffe0ff */
[----:B------:R-:W-:-:S04]  /*4cf0*/  IMAD.WIDE.U32 R26, R27, 0x4, R16 ;  /* 0x000000041b1a7825 */ /* 0x000fc800078e0010 */
[C---:B--2---:R-:W-:Y:S02]  /*4d00*/  FFMA R31, R12.reuse, R4, R19 ;  /* 0x000000040c1f7223 */ /* 0x044fe40000000013 */
[----:B------:R5:W2:Y:S01]  /*4d10*/  LDG.E.CONSTANT R19, desc[UR6][R26.64] ;  /* 0x000000061a137981 */ /* 0x000aa2000c1e9900 */
[C---:B0-----:R-:W-:Y:S01]  /*4d20*/  FFMA R33, R12.reuse, R5, R24 ;  /* 0x000000050c217223 */ /* 0x041fe20000000018 */
[CC--:B-1----:R-:W-:Y:S01]  /*4d30*/  FFMA R29, R12.reuse, R6.reuse, R25 ;  /* 0x000000060c1d7223 */ /* 0x0c2fe20000000019 */
[----:B------:R-:W-:Y:S01]  /*4d40*/  FFMA R23, R12, R7, R23 ;  /* 0x000000070c177223 */ /* 0x000fe20000000017 */
[C---:B---3--:R-:W-:Y:S01]  /*4d50*/  FFMA R4, R14.reuse, R5, R31 ;  /* 0x000000050e047223 */ /* 0x048fe2000000001f */
[----:B------:R-:W-:-:S03]  /*4d60*/  FFMA R28, R14, R6, R33 ;  /* 0x000000060e1c7223 */ /* 0x000fc60000000021 */
[C---:B----4-:R-:W-:Y:S02]  /*4d70*/  FFMA R25, R13.reuse, R6, R4 ;  /* 0x000000060d197223 */ /* 0x050fe40000000004 */
[----:B------:R-:W0:Y:S01]  /*4d80*/  LDS.64 R4, [R2+0xf10] ;  /* 0x000f100002047984 */ /* 0x000e220000000a00 */
[CC--:B------:R-:W-:Y:S01]  /*4d90*/  FFMA R24, R14.reuse, R7.reuse, R29 ;  /* 0x000000070e187223 */ /* 0x0c0fe2000000001d */
[----:B------:R-:W-:Y:S02]  /*4da0*/  FFMA R28, R13, R7, R28 ;  /* 0x000000070d1c7223 */ /* 0x000fe4000000001c */
[----:B------:R-:W1:Y:S01]  /*4db0*/  LDS.64 R6, [R2+0xf78] ;  /* 0x000f780002067984 */ /* 0x000e620000000a00 */
[----:B0-----:R-:W-:-:S04]  /*4dc0*/  FFMA R30, R14, R4, R23 ;  /* 0x000000040e1e7223 */ /* 0x001fc80000000017 */
[C---:B------:R-:W-:Y:S01]  /*4dd0*/  FFMA R23, R13.reuse, R5, R30 ;  /* 0x000000050d177223 */ /* 0x040fe2000000001e */
[C---:B-1----:R-:W-:Y:S01]  /*4de0*/  FFMA R5, R12.reuse, R6, R21 ;  /* 0x000000060c057223 */ /* 0x042fe20000000015 */
[-C--:B------:R-:W-:Y:S01]  /*4df0*/  FFMA R21, R12, R7.reuse, R22 ;  /* 0x000000070c157223 */ /* 0x080fe20000000016 */
[----:B------:R-:W-:Y:S02]  /*4e00*/  FFMA R24, R13, R4, R24 ;  /* 0x000000040d187223 */ /* 0x000fe40000000018 */
[-C--:B------:R-:W-:Y:S01]  /*4e10*/  FFMA R30, R14, R7.reuse, R5 ;  /* 0x000000070e1e7223 */ /* 0x080fe20000000005 */
[C---:B-----5:R-:W-:Y:S01]  /*4e20*/  FFMA R26, R18.reuse, R6, R25 ;  /* 0x00000006121a7223 */ /* 0x060fe20000000019 */
[----:B------:R-:W-:-:S03]  /*4e30*/  FFMA R22, R18, R7, R28 ;  /* 0x0000000712167223 */ /* 0x000fc6000000001c */
[----:B------:R-:W-:Y:S02]  /*4e40*/  FFMA R26, R11, R7, R26 ;  /* 0x000000070b1a7223 */ /* 0x000fe4000000001a */
[----:B------:R-:W0:Y:S01]  /*4e50*/  LDS.128 R4, [R2+0xf80] ;  /* 0x000f800002047984 */ /* 0x000e220000000c00 */
[----:B------:R-:W-:-:S05]  /*4e60*/  IADD3 R35, PT, PT, R10, 0x1d40, RZ ;  /* 0x00001d400a237810 */ /* 0x000fca0007ffe0ff */
[----:B------:R-:W-:Y:S01]  /*4e70*/  IMAD.WIDE.U32 R34, R35, 0x4, R16 ;  /* 0x0000000423227825 */ /* 0x000fe200078e0010 */
[----:B------:R-:W-:-:S03]  /*4e80*/  IADD3 R33, PT, PT, R10, 0x1da0, RZ ;  /* 0x00001da00a217810 */ /* 0x000fc60007ffe0ff */
[CC--:B0-----:R-:W-:Y:S01]  /*4e90*/  FFMA R15, R12.reuse, R4.reuse, R15 ;  /* 0x000000040c0f7223 */ /* 0x0c1fe2000000000f */
[-C--:B------:R-:W-:Y:S01]  /*4ea0*/  FFMA R25, R12, R5.reuse, R20 ;  /* 0x000000050c197223 */ /* 0x080fe20000000014 */
[-C--:B------:R-:W-:Y:S02]  /*4eb0*/  FFMA R12, R14, R4.reuse, R21 ;  /* 0x000000040e0c7223 */ /* 0x080fe40000000015 */
[----:B------:R-:W3:Y:S01]  /*4ec0*/  LDG.E.CONSTANT R21, desc[UR6][R34.64] ;  /* 0x0000000622157981 */ /* 0x000ee2000c1e9900 */
[C---:B------:R-:W-:Y:S01]  /*4ed0*/  FFMA R24, R18.reuse, R4, R24 ;  /* 0x0000000412187223 */ /* 0x040fe20000000018 */
[-C--:B------:R-:W-:Y:S01]  /*4ee0*/  FFMA R23, R18, R5.reuse, R23 ;  /* 0x0000000512177223 */ /* 0x080fe20000000017 */
[C---:B------:R-:W-:Y:S01]  /*4ef0*/  FFMA R15, R14.reuse, R5, R15 ;  /* 0x000000050e0f7223 */ /* 0x040fe2000000000f */
[----:B------:R-:W-:Y:S01]  /*4f00*/  FFMA R28, R14, R6, R25 ;  /* 0x000000060e1c7223 */ /* 0x000fe20000000019 */
[-C--:B------:R-:W-:Y:S01]  /*4f10*/  FFMA R29, R13, R4.reuse, R30 ;  /* 0x000000040d1d7223 */ /* 0x080fe2000000001e */
[C---:B------:R-:W-:Y:S01]  /*4f20*/  FFMA R22, R11.reuse, R4, R22 ;  /* 0x000000040b167223 */ /* 0x040fe20000000016 */
[----:B------:R-:W-:Y:S01]  /*4f30*/  FFMA R20, R11, R6, R23 ;  /* 0x000000060b147223 */ /* 0x000fe20000000017 */
[----:B------:R-:W-:-:S04]  /*4f40*/  IMAD.WIDE.U32 R32, R33, 0x4, R16 ;  /* 0x0000000421207825 */ /* 0x000fc800078e0010 */
[C---:B------:R-:W-:Y:S01]  /*4f50*/  FFMA R27, R13.reuse, R5, R12 ;  /* 0x000000050d1b7223 */ /* 0x040fe2000000000c */
[C---:B------:R-:W-:Y:S01]  /*4f60*/  FFMA R25, R13.reuse, R6, R15 ;  /* 0x000000060d197223 */ /* 0x040fe2000000000f */
[----:B------:R-:W-:Y:S02]  /*4f70*/  FFMA R28, R13, R7, R28 ;  /* 0x000000070d1c7223 */ /* 0x000fe4000000001c */
[----:B------:R-:W0:Y:S01]  /*4f80*/  LDS.128 R12, [R2+0xff0] ;  /* 0x000ff000020c7984 */ /* 0x000e220000000c00 */
[----:B------:R-:W-:-:S05]  /*4f90*/  IADD3 R31, PT, PT, R10, 0x1e00, RZ ;  /* 0x00001e000a1f7810 */ /* 0x000fca0007ffe0ff */
[----:B------:R-:W-:-:S04]  /*4fa0*/  IMAD.WIDE.U32 R30, R31, 0x4, R16 ;  /* 0x000000041f1e7825 */ /* 0x000fc800078e0010 */
[----:B0-----:R-:W-:Y:S01]  /*4fb0*/  FFMA R23, R18, R12, R29 ;  /* 0x0000000c12177223 */ /* 0x001fe2000000001d */
[----:B--2---:R-:W-:Y:S01]  /*4fc0*/  FFMA R26, R19, R4, R26 ;  /* 0x00000004131a7223 */ /* 0x004fe2000000001a */
[-C--:B------:R-:W-:Y:S01]  /*4fd0*/  FFMA R4, R11, R5.reuse, R24 ;  /* 0x000000050b047223 */ /* 0x080fe20000000018 */
[----:B------:R-:W-:-:S03]  /*4fe0*/  FFMA R24, R19, R5, R22 ;  /* 0x0000000513187223 */ /* 0x000fc60000000016 */
[C---:B------:R-:W-:Y:S01]  /*4ff0*/  FFMA R22, R19.reuse, R6, R4 ;  /* 0x0000000613167223 */ /* 0x040fe20000000004 */
[----:B------:R-:W-:Y:S02]  /*5000*/  FFMA R4, R19, R7, R20 ;  /* 0x0000000713047223 */ /* 0x000fe40000000014 */
[----:B------:R-:W2:Y:S01]  /*5010*/  LDG.E.CONSTANT R20, desc[UR6][R32.64] ;  /* 0x0000000620147981 */ /* 0x000ea2000c1e9900 */
[C---:B------:R-:W-:Y:S01]  /*5020*/  FFMA R5, R18.reuse, R13, R27 ;  /* 0x0000000d12057223 */ /* 0x040fe2000000001b */
[C---:B------:R-:W-:Y:S01]  /*5030*/  FFMA R6, R18.reuse, R14, R25 ;  /* 0x0000000e12067223 */ /* 0x040fe20000000019 */
[----:B------:R-:W-:Y:S02]  /*5040*/  FFMA R7, R18, R15, R28 ;  /* 0x0000000f12077223 */ /* 0x000fe4000000001c */
[----:B------:R-:W4:Y:S01]  /*5050*/  LDG.E.CONSTANT R18, desc[UR6][R30.64] ;  /* 0x000000061e127981 */ /* 0x000f22000c1e9900 */
[----:B------:R-:W-:-:S05]  /*5060*/  IADD3 R29, PT, PT, R10, 0x1e60, RZ ;  /* 0x00001e600a1d7810 */ /* 0x000fca0007ffe0ff */
[----:B------:R-:W-:-:S04]  /*5070*/  IMAD.WIDE.U32 R28, R29, 0x4, R16 ;  /* 0x000000041d1c7825 */ /* 0x000fc800078e0010 */
[----:B---3--:R-:W-:Y:S02]  /*5080*/  FFMA R27, R21, R12, R26 ;  /* 0x0000000c151b7223 */ /* 0x008fe4000000001a */
[----:B------:R-:W3:Y:S01]  /*5090*/  LDG.E.CONSTANT R12, desc[UR6][R28.64] ;  /* 0x000000061c0c7981 */ /* 0x000ee2000c1e9900 */
[-C--:B------:R-:W-:Y:S01]  /*50a0*/  FFMA R26, R11, R13.reuse, R23 ;  /* 0x0000000d0b1a7223 */ /* 0x080fe20000000017 */
[-C--:B------:R-:W-:Y:S01]  /*50b0*/  FFMA R23, R21, R13.reuse, R24 ;  /* 0x0000000d15177223 */ /* 0x080fe20000000018 */
[-C--:B------:R-:W-:Y:S01]  /*50c0*/  FFMA R24, R11, R14.reuse, R5 ;  /* 0x0000000e0b187223 */ /* 0x080fe20000000005 */
[-C--:B------:R-:W-:Y:S01]  /*50d0*/  FFMA R25, R21, R14.reuse, R22 ;  /* 0x0000000e15197223 */ /* 0x080fe20000000016 */
[-C--:B------:R-:W-:Y:S01]  /*50e0*/  FFMA R26, R19, R14.reuse, R26 ;  /* 0x0000000e131a7223 */ /* 0x080fe2000000001a */
[C---:B--2---:R-:W-:Y:S02]  /*50f0*/  FFMA R5, R20.reuse, R14, R23 ;  /* 0x0000000e14057223 */ /* 0x044fe40000000017 */
[----:B------:R-:W0:Y:S01]  /*5100*/  LDS.64 R22, [R2+0x1000] ;  /* 0x0010000002167984 */ /* 0x000e220000000a00 */
[----:B------:R-:W-:-:S04]  /*5110*/  FFMA R27, R20, R13, R27 ;  /* 0x0000000d141b7223 */ /* 0x000fc8000000001b */
[C---:B----4-:R-:W-:Y:S01]  /*5120*/  FFMA R27, R18.reuse, R14, R27 ;  /* 0x0000000e121b7223 */ /* 0x050fe2000000001b */
[-C--:B------:R-:W-:Y:S01]  /*5130*/  FFMA R14, R11, R15.reuse, R6 ;  /* 0x0000000f0b0e7223 */ /* 0x080fe20000000006 */
[-C--:B------:R-:W-:Y:S01]  /*5140*/  FFMA R6, R19, R15.reuse, R24 ;  /* 0x0000000f13067223 */ /* 0x080fe20000000018 */
[-C--:B------:R-:W-:Y:S01]  /*5150*/  FFMA R24, R18, R15.reuse, R5 ;  /* 0x0000000f12187223 */ /* 0x080fe20000000005 */
[-C--:B0-----:R-:W-:Y:S01]  /*5160*/  FFMA R13, R11, R22.reuse, R7 ;  /* 0x000000160b0d7223 */ /* 0x081fe20000000007 */
[CC--:B------:R-:W-:Y:S02]  /*5170*/  FFMA R7, R21.reuse, R15.reuse, R4 ;  /* 0x0000000f15077223 */ /* 0x0c0fe40000000004 */
[----:B------:R-:W0:Y:S01]  /*5180*/  LDS.64 R4, [R2+0x1068] ;  /* 0x0010680002047984 */ /* 0x000e220000000a00 */
[C---:B------:R-:W-:Y:S01]  /*5190*/  FFMA R25, R20.reuse, R15, R25 ;  /* 0x0000000f14197223 */ /* 0x040fe20000000019 */
[----:B------:R-:W-:Y:S01]  /*51a0*/  FFMA R30, R20, R22, R7 ;  /* 0x00000016141e7223 */ /* 0x000fe20000000007 */
[C---:B0-----:R-:W-:Y:S01]  /*51b0*/  FFMA R15, R21.reuse, R4, R26 ;  /* 0x00000004150f7223 */ /* 0x041fe2000000001a */
[----:B------:R-:W-:-:S03]  /*51c0*/  FFMA R33, R21, R5, R6 ;  /* 0x0000000515217223 */ /* 0x000fc60000000006 */
[----:B------:R-:W-:Y:S02]  /*51d0*/  FFMA R15, R20, R5, R15 ;  /* 0x00000005140f7223 */ /* 0x000fe4000000000f */
[----:B------:R-:W0:Y:S01]  /*51e0*/  LDS.128 R4, [R2+0x1070] ;  /* 0x0010700002047984 */ /* 0x000e220000000c00 */
[CC--:B------:R-:W-:Y:S01]  /*51f0*/  FFMA R11, R19.reuse, R22.reuse, R14 ;  /* 0x00000016130b7223 */ /* 0x0c0fe2000000000e */
[----:B------:R-:W-:Y:S01]  /*5200*/  FFMA R14, R19, R23, R13 ;  /* 0x00000017130e7223 */ /* 0x000fe2000000000d */
[----:B------:R-:W-:Y:S01]  /*5210*/  FFMA R25, R18, R22, R25 ;  /* 0x0000001612197223 */ /* 0x000fe20000000019 */
[----:B------:R-:W2:Y:S01]  /*5220*/  LDG.E.CONSTANT R13, desc[UR6][R28.64+0x300] ;  /* 0x000300061c0d7981 */ /* 0x000ea2000c1e9900 */
[C---:B0-----:R-:W-:Y:S01]  /*5230*/  FFMA R22, R21.reuse, R4, R11 ;  /* 0x0000000415167223 */ /* 0x041fe2000000000b */
[----:B------:R-:W-:Y:S02]  /*5240*/  FFMA R21, R21, R5, R14 ;  /* 0x0000000515157223 */ /* 0x000fe4000000000e */
[----:B------:R0:W4:Y:S01]  /*5250*/  LDG.E.CONSTANT R14, desc[UR6][R28.64+0x180] ;  /* 0x000180061c0e7981 */ /* 0x000122000c1e9900 */
[----:B------:R-:W-:-:S02]  /*5260*/  IADD3 R37, PT, PT, R10, 0x1f80, RZ ;  /* 0x00001f800a257810 */ /* 0x000fc40007ffe0ff */
[----:B------:R-:W-:-:S03]  /*5270*/  IADD3 R35, PT, PT, R10, 0x1fe0, RZ ;  /* 0x00001fe00a237810 */ /* 0x000fc60007ffe0ff */
[----:B------:R-:W-:-:S04]  /*5280*/  IMAD.WIDE.U32 R36, R37, 0x4, R16 ;  /* 0x0000000425247825 */ /* 0x000fc800078e0010 */
[----:B------:R-:W-:Y:S01]  /*5290*/  IMAD.WIDE.U32 R34, R35, 0x4, R16 ;  /* 0x0000000423227825 */ /* 0x000fe200078e0010 */
[----:B------:R-:W5:Y:S04]  /*52a0*/  LDG.E.CONSTANT R11, desc[UR6][R36.64] ;  /* 0x00000006240b7981 */ /* 0x000f68000c1e9900 */
[----:B------:R1:W5:Y:S01]  /*52b0*/  LDG.E.CONSTANT R19, desc[UR6][R34.64] ;  /* 0x0000000622137981 */ /* 0x000362000c1e9900 */
[C---:B------:R-:W-:Y:S01]  /*52c0*/  FFMA R33, R20.reuse, R4, R33 ;  /* 0x0000000414217223 */ /* 0x040fe20000000021 */
[C---:B------:R-:W-:Y:S01]  /*52d0*/  FFMA R31, R20.reuse, R5, R22 ;  /* 0x00000005141f7223 */ /* 0x040fe20000000016 */
[----:B------:R-:W-:Y:S01]  /*52e0*/  FFMA R22, R20, R6, R21 ;  /* 0x0000000614167223 */ /* 0x000fe20000000015 */
[C---:B------:R-:W-:Y:S01]  /*52f0*/  FFMA R21, R18.reuse, R4, R15 ;  /* 0x0000000412157223 */ /* 0x040fe2000000000f */
[C---:B------:R-:W-:Y:S01]  /*5300*/  FFMA R23, R18.reuse, R23, R30 ;  /* 0x0000001712177223 */ /* 0x040fe2000000001e */
[C---:B------:R-:W-:Y:S01]  /*5310*/  FFMA R20, R18.reuse, R5, R33 ;  /* 0x0000000512147223 */ /* 0x040fe20000000021 */
[C---:B------:R-:W-:Y:S01]  /*5320*/  FFMA R15, R18.reuse, R6, R31 ;  /* 0x00000006120f7223 */ /* 0x040fe2000000001f */
[----:B------:R-:W-:-:S02]  /*5330*/  FFMA R18, R18, R7, R22 ;  /* 0x0000000712127223 */ /* 0x000fc40000000016 */
[----:B------:R-:W3:Y:S01]  /*5340*/  LDS.128 R4, [R2+0x10e0] ;  /* 0x0010e00002047984 */ /* 0x000ee20000000c00 */
[----:B0-----:R-:W-:Y:S01]  /*5350*/  IADD3 R29, PT, PT, R10, 0x2040, RZ ;  /* 0x000020400a1d7810 */ /* 0x001fe20007ffe0ff */
[----:B---3--:R-:W-:-:S04]  /*5360*/  FFMA R31, R12, R4, R27 ;  /* 0x000000040c1f7223 */ /* 0x008fc8000000001b */
[----:B------:R-:W-:-:S05]  /*5370*/  IMAD.WIDE.U32 R26, R29, 0x4, R16 ;  /* 0x000000041d1a7825 */ /* 0x000fca00078e0010 */
[----:B------:R0:W3:Y:S01]  /*5380*/  LDG.E.CONSTANT R22, desc[UR6][R26.64] ;  /* 0x000000061a167981 */ /* 0x0000e2000c1e9900 */
[C---:B------:R-:W-:Y:S01]  /*5390*/  FFMA R29, R12.reuse, R5, R24 ;  /* 0x000000050c1d7223 */ /* 0x040fe20000000018 */
[C---:B------:R-:W-:Y:S01]  /*53a0*/  FFMA R25, R12.reuse, R6, R25 ;  /* 0x000000060c197223 */ /* 0x040fe20000000019 */
[----:B------:R-:W-:Y:S01]  /*53b0*/  FFMA R23, R12, R7, R23 ;  /* 0x000000070c177223 */ /* 0x000fe20000000017 */
[----:B-1----:R-:W-:-:S05]  /*53c0*/  IADD3 R35, PT, PT, R10, 0x20a0, RZ ;  /* 0x000020a00a237810 */ /* 0x002fca0007ffe0ff */
[----:B------:R-:W-:-:S04]  /*53d0*/  IMAD.WIDE.U32 R34, R35, 0x4, R16 ;  /* 0x0000000423227825 */ /* 0x000fc800078e0010 */
[C---:B----4-:R-:W-:Y:S01]  /*53e0*/  FFMA R28, R14.reuse, R5, R31 ;  /* 0x000000050e1c7223 */ /* 0x050fe2000000001f */
[CC--:B------:R-:W-:Y:S01]  /*53f0*/  FFMA R32, R14.reuse, R6.reuse, R29 ;  /* 0x000000060e207223 */ /* 0x0c0fe2000000001d */
[----:B------:R-:W1:Y:S01]  /*5400*/  LDS.64 R4, [R2+0x10f0] ;  /* 0x0010f00002047984 */ /* 0x000e620000000a00 */
[CC--:B------:R-:W-:Y:S01]  /*5410*/  FFMA R24, R14.reuse, R7.reuse, R25 ;  /* 0x000000070e187223 */ /* 0x0c0fe20000000019 */
[C---:B--2---:R-:W-:Y:S01]  /*5420*/  FFMA R28, R13.reuse, R6, R28 ;  /* 0x000000060d1c7223 */ /* 0x044fe2000000001c */
[----:B------:R-:W-:Y:S02]  /*5430*/  FFMA R32, R13, R7, R32 ;  /* 0x000000070d207223 */ /* 0x000fe40000000020 */
[----:B------:R-:W2:Y:S01]  /*5440*/  LDS.64 R6, [R2+0x1158] ;  /* 0x0011580002067984 */ /* 0x000ea20000000a00 */
[----:B-1----:R-:W-:-:S04]  /*5450*/  FFMA R30, R14, R4, R23 ;  /* 0x000000040e1e7223 */ /* 0x002fc80000000017 */
[----:B0-----:R-:W-:Y:S01]  /*5460*/  FFMA R26, R13, R5, R30 ;  /* 0x000000050d1a7223 */ /* 0x001fe2000000001e */
[CC--:B--2---:R-:W-:Y:S01]  /*5470*/  FFMA R5, R12.reuse, R6.reuse, R21 ;  /* 0x000000060c057223 */ /* 0x0c4fe20000000015 */
[----:B-----5:R-:W-:Y:S01]  /*5480*/  FFMA R6, R11, R6, R28 ;  /* 0x000000060b067223 */ /* 0x020fe2000000001c */
[----:B------:R-:W-:Y:S01]  /*5490*/  FFMA R24, R13, R4, R24 ;  /* 0x000000040d187223 */ /* 0x000fe20000000018 */
[-C--:B------:R-:W-:Y:S01]  /*54a0*/  FFMA R21, R12, R7.reuse, R20 ;  /* 0x000000070c157223 */ /* 0x080fe20000000014 */
[-C--:B------:R-:W-:Y:S01]  /*54b0*/  FFMA R28, R14, R7.reuse, R5 ;  /* 0x000000070e1c7223 */ /* 0x080fe20000000005 */
[-C--:B------:R-:W-:Y:S01]  /*54c0*/  FFMA R32, R11, R7.reuse, R32 ;  /* 0x000000070b207223 */ /* 0x080fe20000000020 */
[----:B------:R-:W-:Y:S02]  /*54d0*/  FFMA R25, R19, R7, R6 ;  /* 0x0000000713197223 */ /* 0x000fe40000000006 */
[----:B------:R-:W0:Y:S02]  /*54e0*/  LDS.128 R4, [R2+0x1160] ;  /* 0x0011600002047984 */ /* 0x000e240000000c00 */
[CC--:B0-----:R-:W-:Y:S01]  /*54f0*/  FFMA R15, R12.reuse, R4.reuse, R15 ;  /* 0x000000040c0f7223 */ /* 0x0c1fe2000000000f */
[-C--:B------:R-:W-:Y:S01]  /*5500*/  FFMA R23, R12, R5.reuse, R18 ;  /* 0x000000050c177223 */ /* 0x080fe20000000012 */
[CC--:B------:R-:W-:Y:S01]  /*5510*/  FFMA R20, R14.reuse, R4.reuse, R21 ;  /* 0x000000040e147223 */ /* 0x0c0fe20000000015 */
[C---:B------:R-:W-:Y:S01]  /*5520*/  FFMA R28, R13.reuse, R4, R28 ;  /* 0x000000040d1c7223 */ /* 0x040fe2000000001c */
[CC--:B------:R-:W-:Y:S01]  /*5530*/  FFMA R21, R14.reuse, R5.reuse, R15 ;  /* 0x000000050e157223 */ /* 0x0c0fe2000000000f */
[----:B------:R-:W-:Y:S01]  /*5540*/  FFMA R30, R14, R6, R23 ;  /* 0x000000060e1e7223 */ /* 0x000fe20000000017 */
[----:B------:R-:W-:Y:S01]  /*5550*/  FFMA R20, R13, R5, R20 ;  /* 0x000000050d147223 */ /* 0x000fe20000000014 */
[----:B------:R-:W-:Y:S01]  /*5560*/  FFMA R24, R11, R4, R24 ;  /* 0x000000040b187223 */ /* 0x000fe20000000018 */
[C---:B------:R-:W-:Y:S01]  /*5570*/  FFMA R21, R13.reuse, R6, R21 ;  /* 0x000000060d157223 */ /* 0x040fe20000000015 */
[----:B------:R-:W-:Y:S01]  /*5580*/  FFMA R30, R13, R7, R30 ;  /* 0x000000070d1e7223 */ /* 0x000fe2000000001e */
[----:B------:R0:W2:Y:S04]  /*5590*/  LDG.E.CONSTANT R18, desc[UR6][R34.64] ;  /* 0x0000000622127981 */ /* 0x0000a8000c1e9900 */
[----:B------:R-:W1:Y:S01]  /*55a0*/  LDS.128 R12, [R2+0x11d0] ;  /* 0x0011d000020c7984 */ /* 0x000e620000000c00 */
[-C--:B------:R-:W-:Y:S01]  /*55b0*/  FFMA R23, R11, R5.reuse, R26 ;  /* 0x000000050b177223 */ /* 0x080fe2000000001a */
[C---:B------:R-:W-:Y:S01]  /*55c0*/  FFMA R27, R19.reuse, R5, R24 ;  /* 0x00000005131b7223 */ /* 0x040fe20000000018 */
[CC--:B------:R-:W-:Y:S01]  /*55d0*/  FFMA R32, R19.reuse, R4.reuse, R32 ;  /* 0x0000000413207223 */ /* 0x0c0fe20000000020 */
[----:B---3--:R-:W-:Y:S01]  /*55e0*/  FFMA R25, R22, R4, R25 ;  /* 0x0000000416197223 */ /* 0x008fe20000000019 */
[----:B0-----:R-:W-:Y:S01]  /*55f0*/  IADD3 R35, PT, PT, R10, 0x2100, RZ ;  /* 0x000021000a237810 */ /* 0x001fe20007ffe0ff */
[-C--:B------:R-:W-:Y:S01]  /*5600*/  FFMA R4, R19, R6.reuse, R23 ;  /* 0x0000000613047223 */ /* 0x080fe20000000017 */
[----:B------:R-:W-:-:S03]  /*5610*/  FFMA R27, R22, R6, R27 ;  /* 0x00000006161b7223 */ /* 0x000fc6000000001b */
[----:B------:R-:W-:-:S05]  /*5620*/  IMAD.WIDE.U32 R34, R35, 0x4, R16 ;  /* 0x0000000423227825 */ /* 0x000fca00078e0010 */
[----:B------:R-:W3:Y:S01]  /*5630*/  LDG.E.CONSTANT R23, desc[UR6][R34.64] ;  /* 0x0000000622177981 */ /* 0x000ee2000c1e9900 */
[C---:B-1----:R-:W-:Y:S01]  /*5640*/  FFMA R6, R11.reuse, R14, R21 ;  /* 0x0000000e0b067223 */ /* 0x042fe20000000015 */
[----:B------:R-:W-:Y:S01]  /*5650*/  IADD3 R21, PT, PT, R10, 0x2160, RZ ;  /* 0x000021600a157810 */ /* 0x000fe20007ffe0ff */
[----:B------:R-:W-:-:S04]  /*5660*/  FFMA R29, R11, R13, R20 ;  /* 0x0000000d0b1d7223 */ /* 0x000fc80000000014 */
[----:B------:R-:W-:-:S06]  /*5670*/  IMAD.WIDE.U32 R20, R21, 0x4, R16 ;  /* 0x0000000415147825 */ /* 0x000fcc00078e0010 */
[----:B------:R-:W4:Y:S01]  /*5680*/  LDG.E.CONSTANT R20, desc[UR6][R20.64] ;  /* 0x0000000614147981 */ /* 0x000f22000c1e9900 */
[----:B------:R-:W-:Y:S01]  /*5690*/  IADD3 R33, PT, PT, R10, 0x21c0, RZ ;  /* 0x000021c00a217810 */ /* 0x000fe20007ffe0ff */
[----:B------:R-:W-:-:S04]  /*56a0*/  FFMA R5, R22, R5, R32 ;  /* 0x0000000516057223 */ /* 0x000fc80000000020 */
[----:B------:R-:W-:-:S04]  /*56b0*/  IMAD.WIDE.U32 R32, R33, 0x4, R16 ;  /* 0x0000000421207825 */ /* 0x000fc800078e0010 */
[C---:B------:R-:W-:Y:S01]  /*56c0*/  FFMA R28, R11.reuse, R12, R28 ;  /* 0x0000000c0b1c7223 */ /* 0x040fe2000000001c */
[----:B------:R-:W-:Y:S02]  /*56d0*/  FFMA R30, R11, R15, R30 ;  /* 0x0000000f0b1e7223 */ /* 0x000fe4000000001e */
[----:B------:R0:W5:Y:S01]  /*56e0*/  LDG.E.CONSTANT R11, desc[UR6][R32.64] ;  /* 0x00000006200b7981 */ /* 0x000162000c1e9900 */
[----:B------:R-:W-:Y:S01]  /*56f0*/  FFMA R7, R22, R7, R4 ;  /* 0x0000000716077223 */ /* 0x000fe20000000004 */
[----:B------:R-:W-:Y:S01]  /*5700*/  FFMA R29, R19, R14, R29 ;  /* 0x0000000e131d7223 */ /* 0x000fe2000000001d */
[C---:B------:R-:W-:Y:S02]  /*5710*/  IADD3 R37, PT, PT, R10.reuse, 0x2280, RZ ;  /* 0x000022800a257810 */ /* 0x040fe40007ffe0ff */
[----:B0-----:R-:W-:-:S05]  /*5720*/  IADD3 R33, PT, PT, R10, 0x2220, RZ ;  /* 0x000022200a217810 */ /* 0x001fca0007ffe0ff */
[----:B------:R-:W-:-:S04]  /*5730*/  IMAD.WIDE.U32 R32, R33, 0x4, R16 ;  /* 0x0000000421207825 */ /* 0x000fc800078e0010 */
[----:B------:R-:W-:Y:S01]  /*5740*/  IMAD.WIDE.U32 R36, R37, 0x4, R16 ;  /* 0x0000000425247825 */ /* 0x000fe200078e0010 */
[----:B------:R-:W-:-:S05]  /*5750*/  IADD3 R35, PT, PT, R10, 0x22e0, RZ ;  /* 0x000022e00a237810 */ /* 0x000fca0007ffe0ff */
[----:B------:R-:W-:-:S04]  /*5760*/  IMAD.WIDE.U32 R34, R35, 0x4, R16 ;  /* 0x0000000423227825 */ /* 0x000fc800078e0010 */
[C---:B--2---:R-:W-:Y:S01]  /*5770*/  FFMA R12, R18.reuse, R12, R25 ;  /* 0x0000000c120c7223 */ /* 0x044fe20000000019 */
[CC--:B------:R-:W-:Y:S01]  /*5780*/  FFMA R4, R18.reuse, R13.reuse, R5 ;  /* 0x0000000d12047223 */ /* 0x0c0fe20000000005 */
[-C--:B------:R-:W-:Y:S02]  /*5790*/  FFMA R25, R19, R13.reuse, R28 ;  /* 0x0000000d13197223 */ /* 0x080fe4000000001c */
[C---:B---3--:R-:W-:Y:S01]  /*57a0*/  FFMA R5, R23.reuse, R13, R12 ;  /* 0x0000000d17057223 */ /* 0x048fe2000000000c */
[CC--:B------:R-:W-:Y:S01]  /*57b0*/  FFMA R12, R18.reuse, R14.reuse, R27 ;  /* 0x0000000e120c7223 */ /* 0x0c0fe2000000001b */
[-C--:B------:R-:W-:Y:S01]  /*57c0*/  FFMA R13, R23, R14.reuse, R4 ;  /* 0x0000000e170d7223 */ /* 0x080fe20000000004 */
[-C--:B------:R-:W-:Y:S01]  /*57d0*/  FFMA R27, R19, R15.reuse, R6 ;  /* 0x0000000f131b7223 */ /* 0x080fe20000000006 */
[-C--:B------:R-:W-:Y:S01]  /*57e0*/  FFMA R6, R18, R15.reuse, R7 ;  /* 0x0000000f12067223 */ /* 0x080fe20000000007 */
[CC--:B------:R-:W-:Y:S01]  /*57f0*/  FFMA R7, R23.reuse, R15.reuse, R12 ;  /* 0x0000000f17077223 */ /* 0x0c0fe2000000000c */
[CC--:B----4-:R-:W-:Y:S01]  /*5800*/  FFMA R21, R20.reuse, R14.reuse, R5 ;  /* 0x0000000e14157223 */ /* 0x0d0fe20000000005 */
[-C--:B------:R-:W-:Y:S01]  /*5810*/  FFMA R28, R20, R15.reuse, R13 ;  /* 0x0000000f141c7223 */ /* 0x080fe2000000000d */
[----:B------:R-:W0:Y:S04]  /*5820*/  LDS.64 R4, [R2+0x11e0] ;  /* 0x0011e00002047984 */ /* 0x000e280000000a00 */
[----:B------:R-:W1:Y:S01]  /*5830*/  LDS.64 R12, [R2+0x1248] ;  /* 0x00124800020c7984 */ /* 0x000e620000000a00 */
[C---:B------:R-:W-:Y:S01]  /*5840*/  FFMA R25, R22.reuse, R14, R25 ;  /* 0x0000000e16197223 */ /* 0x040fe20000000019 */
[----:B------:R-:W-:Y:S01]  /*5850*/  FFMA R14, R22, R15, R29 ;  /* 0x0000000f160e7223 */ /* 0x000fe2000000001d */
[-C--:B0-----:R-:W-:Y:S01]  /*5860*/  FFMA R6, R23, R4.reuse, R6 ;  /* 0x0000000417067223 */ /* 0x081fe20000000006 */
[----:B------:R-:W-:Y:S01]  /*5870*/  FFMA R30, R19, R4, R30 ;  /* 0x00000004131e7223 */ /* 0x000fe2000000001e */
[----:B-1----:R-:W-:Y:S01]  /*5880*/  FFMA R12, R18, R12, R25 ;  /* 0x0000000c120c7223 */ /* 0x002fe20000000019 */
[----:B------:R-:W-:-:S02]  /*5890*/  FFMA R19, R22, R4, R27 ;  /* 0x0000000416137223 */ /* 0x000fc4000000001b */
[-C--:B------:R-:W-:Y:S01]  /*58a0*/  FFMA R22, R22, R5.reuse, R30 ;  /* 0x0000000516167223 */ /* 0x080fe2000000001e */
[C---:B------:R-:W-:Y:S01]  /*58b0*/  FFMA R15, R20.reuse, R4, R7 ;  /* 0x00000004140f7223 */ /* 0x040fe20000000007 */
[----:B------:R-:W-:Y:S01]  /*58c0*/  FFMA R24, R20, R5, R6 ;  /* 0x0000000514187223 */ /* 0x000fe20000000006 */
[CC--:B------:R-:W-:Y:S01]  /*58d0*/  FFMA R14, R18.reuse, R13.reuse, R14 ;  /* 0x0000000d120e7223 */ /* 0x0c0fe2000000000e */
[C---:B------:R-:W-:Y:S01]  /*58e0*/  FFMA R29, R23.reuse, R13, R12 ;  /* 0x0000000d171d7223 */ /* 0x040fe2000000000c */
[----:B------:R-:W0:Y:S04]  /*58f0*/  LDS.128 R4, [R2+0x1250] ;  /* 0x0012500002047984 */ /* 0x000e280000000c00 */
[----:B------:R1:W2:Y:S04]  /*5900*/  LDG.E.CONSTANT R13, desc[UR6][R32.64] ;  /* 0x00000006200d7981 */ /* 0x0002a8000c1e9900 */
[----:B------:R-:W3:Y:S01]  /*5910*/  LDG.E.CONSTANT R12, desc[UR6][R36.64] ;  /* 0x00000006240c7981 */ /* 0x000ee2000c1e9900 */
[CC--:B0-----:R-:W-:Y:S01]  /*5920*/  FFMA R26, R18.reuse, R4.reuse, R19 ;  /* 0x00000004121a7223 */ /* 0x0c1fe20000000013 */
[----:B------:R-:W-:Y:S01]  /*5930*/  FFMA R19, R18, R5, R22 ;  /* 0x0000000512137223 */ /* 0x000fe20000000016 */
[----:B------:R-:W-:-:S02]  /*5940*/  FFMA R27, R23, R4, R14 ;  /* 0x00000004171b7223 */ /* 0x000fc4000000000e */
[C---:B------:R-:W-:Y:S01]  /*5950*/  FFMA R25, R23.reuse, R5, R26 ;  /* 0x0000000517197223 */ /* 0x040fe2000000001a */
[----:B------:R-:W-:Y:S01]  /*5960*/  FFMA R30, R23, R6, R19 ;  /* 0x00000006171e7223 */ /* 0x000fe20000000013 */
[----:B------:R-:W-:Y:S01]  /*5970*/  IADD3 R23, PT, PT, R10, 0x2340, RZ ;  /* 0x000023400a177810 */ /* 0x000fe20007ffe0ff */
[----:B------:R0:W4:Y:S04]  /*5980*/  LDG.E.CONSTANT R19, desc[UR6][R34.64] ;  /* 0x0000000622137981 */ /* 0x000128000c1e9900 */
[----:B-1----:R-:W-:-:S05]  /*5990*/  IMAD.WIDE.U32 R32, R23, 0x4, R16 ;  /* 0x0000000417207825 */ /* 0x002fca00078e0010 */
[----:B------:R1:W4:Y:S01]  /*59a0*/  LDG.E.CONSTANT R18, desc[UR6][R32.64] ;  /* 0x0000000620127981 */ /* 0x000322000c1e9900 */
[C---:B------:R-:W-:Y:S01]  /*59b0*/  FFMA R22, R20.reuse, R4, R29 ;  /* 0x0000000414167223 */ /* 0x040fe2000000001d */
[C---:B------:R-:W-:Y:S01]  /*59c0*/  FFMA R26, R20.reuse, R5, R27 ;  /* 0x00000005141a7223 */ /* 0x040fe2000000001b */
        /* <DEDUP_REMOVED lines=8> */
[CC--:B0-----:R-:W-:Y:S01]  /*5a50*/  FFMA R34, R11.reuse, R6.reuse, R15 ;  /* 0x000000060b227223 */ /* 0x0c1fe2000000000f */
[----:B------:R-:W-:Y:S01]  /*5a60*/  FFMA R23, R11, R7, R24 ;  /* 0x000000070b177223 */ /* 0x000fe20000000018 */
[----:B-1----:R-:W-:Y:S01]  /*5a70*/  IADD3 R33, PT, PT, R10, 0x2400, RZ ;  /* 0x000024000a217810 */ /* 0x002fe20007ffe0ff */
[C---:B--2---:R-:W-:Y:S01]  /*5a80*/  FFMA R5, R13.reuse, R5, R4 ;  /* 0x000000050d057223 */ /* 0x044fe20000000004 */
[----:B------:R-:W-:-:S03]  /*5a90*/  FFMA R15, R13, R6, R28 ;  /* 0x000000060d0f7223 */ /* 0x000fc6000000001c */
[C---:B---3--:R-:W-:Y:S02]  /*5aa0*/  FFMA R32, R12.reuse, R6, R5 ;  /* 0x000000060c207223 */ /* 0x048fe40000000005 */
[----:B------:R-:W0:Y:S01]  /*5ab0*/  LDS.64 R4, [R2+0x12d0] ;  /* 0x0012d00002047984 */ /* 0x000e220000000a00 */
[CC--:B------:R-:W-:Y:S01]  /*5ac0*/  FFMA R25, R13.reuse, R7.reuse, R34 ;  /* 0x000000070d197223 */ /* 0x0c0fe20000000022 */
[----:B------:R-:W-:Y:S02]  /*5ad0*/  FFMA R34, R12, R7, R15 ;  /* 0x000000070c227223 */ /* 0x000fe4000000000f */
[----:B------:R-:W4:Y:S01]  /*5ae0*/  LDS.64 R6, [R2+0x1338] ;  /* 0x0013380002067984 */ /* 0x000f220000000a00 */
[----:B0-----:R-:W-:-:S04]  /*5af0*/  FFMA R28, R13, R4, R23 ;  /* 0x000000040d1c7223 */ /* 0x001fc80000000017 */
[C---:B------:R-:W-:Y:S01]  /*5b00*/  FFMA R28, R12.reuse, R5, R28 ;  /* 0x000000050c1c7223 */ /* 0x040fe2000000001c */
[-C--:B----4-:R-:W-:Y:S01]  /*5b10*/  FFMA R5, R19, R6.reuse, R32 ;  /* 0x0000000613057223 */ /* 0x090fe20000000020 */
[C---:B------:R-:W-:Y:S01]  /*5b20*/  FFMA R22, R11.reuse, R6, R22 ;  /* 0x000000060b167223 */ /* 0x040fe20000000016 */
[----:B------:R-:W-:Y:S01]  /*5b30*/  FFMA R24, R12, R4, R25 ;  /* 0x000000040c187223 */ /* 0x000fe20000000019 */
[-C--:B------:R-:W-:Y:S01]  /*5b40*/  FFMA R26, R11, R7.reuse, R26 ;  /* 0x000000070b1a7223 */ /* 0x080fe2000000001a */
[-C--:B------:R-:W-:Y:S01]  /*5b50*/  FFMA R15, R19, R7.reuse, R34 ;  /* 0x00000007130f7223 */ /* 0x080fe20000000022 */
[-C--:B------:R-:W-:Y:S01]  /*5b60*/  FFMA R23, R13, R7.reuse, R22 ;  /* 0x000000070d177223 */ /* 0x080fe20000000016 */
[----:B-----5:R-:W-:Y:S02]  /*5b70*/  FFMA R30, R18, R7, R5 ;  /* 0x00000007121e7223 */ /* 0x020fe40000000005 */
[----:B------:R-:W0:Y:S01]  /*5b80*/  LDS.128 R4, [R2+0x1340] ;  /* 0x0013400002047984 */ /* 0x000e220000000c00 */
[----:B------:R-:W-:-:S04]  /*5b90*/  IMAD.WIDE.U32 R32, R33, 0x4, R16 ;  /* 0x0000000421207825 */ /* 0x000fc800078e0010 */
[C---:B0-----:R-:W-:Y:S01]  /*5ba0*/  FFMA R14, R11.reuse, R4, R14 ;  /* 0x000000040b0e7223 */ /* 0x041fe2000000000e */
[----:B------:R-:W-:-:S03]  /*5bb0*/  FFMA R25, R11, R5, R20 ;  /* 0x000000050b197223 */ /* 0x000fc60000000014 */
[----:B------:R-:W-:Y:S01]  /*5bc0*/  FFMA R11, R13, R5, R14 ;  /* 0x000000050d0b7223 */ /* 0x000fe2000000000e */
[----:B------:R-:W-:-:S03]  /*5bd0*/  FFMA R20, R12, R4, R23 ;  /* 0x000000040c147223 */ /* 0x000fc60000000017 */
[----:B------:R-:W-:Y:S02]  /*5be0*/  FFMA R23, R12, R6, R11 ;  /* 0x000000060c177223 */ /* 0x000fe4000000000b */
[----:B------:R0:W2:Y:S01]  /*5bf0*/  LDG.E.CONSTANT R11, desc[UR6][R32.64] ;  /* 0x00000006200b7981 */ /* 0x0000a2000c1e9900 */
[C---:B------:R-:W-:Y:S01]  /*5c00*/  FFMA R22, R13.reuse, R4, R26 ;  /* 0x000000040d167223 */ /* 0x040fe2000000001a */
[----:B------:R-:W-:Y:S01]  /*5c10*/  FFMA R26, R13, R6, R25 ;  /* 0x000000060d1a7223 */ /* 0x000fe20000000019 */
[-C--:B------:R-:W-:Y:S02]  /*5c20*/  FFMA R14, R18, R4.reuse, R15 ;  /* 0x00000004120e7223 */ /* 0x080fe4000000000f */
[C---:B------:R-:W-:Y:S01]  /*5c30*/  FFMA R22, R12.reuse, R5, R22 ;  /* 0x000000050c167223 */ /* 0x040fe20000000016 */
[----:B------:R-:W-:Y:S01]  /*5c40*/  FFMA R26, R12, R7, R26 ;  /* 0x000000070c1a7223 */ /* 0x000fe2000000001a */
[-C--:B------:R-:W-:Y:S01]  /*5c50*/  FFMA R12, R19, R4.reuse, R24 ;  /* 0x00000004130c7223 */ /* 0x080fe20000000018 */
[----:B------:R-:W-:Y:S01]  /*5c60*/  FFMA R24, R21, R4, R30 ;  /* 0x0000000415187223 */ /* 0x000fe2000000001e */
[-C--:B------:R-:W-:Y:S01]  /*5c70*/  FFMA R25, R19, R5.reuse, R28 ;  /* 0x0000000513197223 */ /* 0x080fe2000000001c */
[-C--:B------:R-:W-:Y:S01]  /*5c80*/  FFMA R28, R21, R5.reuse, R14 ;  /* 0x00000005151c7223 */ /* 0x080fe2000000000e */
[----:B------:R-:W-:-:S02]  /*5c90*/  FFMA R4, R18, R5, R12 ;  /* 0x0000000512047223 */ /* 0x000fc4000000000c */
[----:B------:R-:W1:Y:S01]  /*5ca0*/  LDS.128 R12, [R2+0x13b0] ;  /* 0x0013b000020c7984 */ /* 0x000e620000000c00 */
[-C--:B------:R-:W-:Y:S01]  /*5cb0*/  FFMA R30, R18, R6.reuse, R25 ;  /* 0x00000006121e7223 */ /* 0x080fe20000000019 */
[----:B------:R-:W-:Y:S01]  /*5cc0*/  IADD3 R31, PT, PT, R10, 0x2460, RZ ;  /* 0x000024600a1f7810 */ /* 0x000fe20007ffe0ff */
[C---:B------:R-:W-:Y:S02]  /*5cd0*/  FFMA R6, R21.reuse, R6, R4 ;  /* 0x0000000615067223 */ /* 0x040fe40000000004 */
[----:B------:R-:W-:Y:S02]  /*5ce0*/  FFMA R4, R21, R7, R30 ;  /* 0x0000000715047223 */ /* 0x000fe4000000001e */
[----:B------:R-:W-:-:S04]  /*5cf0*/  IMAD.WIDE.U32 R30, R31, 0x4, R16 ;  /* 0x000000041f1e7825 */ /* 0x000fc800078e0010 */
[C---:B-1----:R-:W-:Y:S01]  /*5d00*/  FFMA R7, R19.reuse, R14, R23 ;  /* 0x0000000e13077223 */ /* 0x042fe20000000017 */
[----:B------:R-:W-:Y:S01]  /*5d10*/  IADD3 R23, PT, PT, R10, 0x24c0, RZ ;  /* 0x000024c00a177810 */ /* 0x000fe20007ffe0ff */
[C---:B------:R-:W-:Y:S01]  /*5d20*/  FFMA R27, R19.reuse, R13, R22 ;  /* 0x0000000d131b7223 */ /* 0x040fe20000000016 */
[----:B------:R-:W-:Y:S02]  /*5d30*/  FFMA R5, R19, R15, R26 ;  /* 0x0000000f13057223 */ /* 0x000fe4000000001a */
[----:B------:R-:W3:Y:S01]  /*5d40*/  LDG.E.CONSTANT R26, desc[UR6][R30.64] ;  /* 0x000000061e1a7981 */ /* 0x000ee2000c1e9900 */
[----:B------:R-:W-:-:S04]  /*5d50*/  IMAD.WIDE.U32 R22, R23, 0x4, R16 ;  /* 0x0000000417167825 */ /* 0x000fc800078e0010 */
[----:B------:R-:W-:Y:S02]  /*5d60*/  FFMA R25, R19, R12, R20 ;  /* 0x0000000c13197223 */ /* 0x000fe40000000014 */
[----:B------:R1:W4:Y:S01]  /*5d70*/  LDG.E.CONSTANT R20, desc[UR6][R22.64] ;  /* 0x0000000616147981 */ /* 0x000322000c1e9900 */
[----:B0-----:R-:W-:-:S05]  /*5d80*/  IADD3 R33, PT, PT, R10, 0x2520, RZ ;  /* 0x000025200a217810 */ /* 0x001fca0007ffe0ff */
[----:B------:R-:W-:Y:S01]  /*5d90*/  IMAD.WIDE.U32 R32, R33, 0x4, R16 ;  /* 0x0000000421207825 */ /* 0x000fe200078e0010 */
[----:B-1----:R-:W0:Y:S01]  /*5da0*/  LDS.64 R22, [R2+0x13c0] ;  /* 0x0013c00002167984 */ /* 0x002e220000000a00 */
[----:B------:R-:W-:Y:S02]  /*5db0*/  IADD3 R31, PT, PT, R10, 0x2640, RZ ;  /* 0x000026400a1f7810 */ /* 0x000fe40007ffe0ff */
[C---:B--2---:R-:W-:Y:S02]  /*5dc0*/  FFMA R19, R11.reuse, R12, R24 ;  /* 0x0000000c0b137223 */ /* 0x044fe40000000018 */
[----:B------:R1:W2:Y:S01]  /*5dd0*/  LDG.E.CONSTANT R12, desc[UR6][R32.64] ;  /* 0x00000006200c7981 */ /* 0x0002a2000c1e9900 */
[CC--:B------:R-:W-:Y:S01]  /*5de0*/  FFMA R29, R11.reuse, R13.reuse, R28 ;  /* 0x0000000d0b1d7223 */ /* 0x0c0fe2000000001c */
[C---:B------:R-:W-:Y:S01]  /*5df0*/  FFMA R24, R18.reuse, R13, R25 ;  /* 0x0000000d12187223 */ /* 0x040fe20000000019 */
[CC--:B------:R-:W-:Y:S01]  /*5e00*/  FFMA R28, R18.reuse, R14.reuse, R27 ;  /* 0x0000000e121c7223 */ /* 0x0c0fe2000000001b */
[-C--:B------:R-:W-:Y:S01]  /*5e10*/  FFMA R25, R11, R14.reuse, R6 ;  /* 0x0000000e0b197223 */ /* 0x080fe20000000006 */
[CC--:B------:R-:W-:Y:S01]  /*5e20*/  FFMA R6, R18.reuse, R15.reuse, R7 ;  /* 0x0000000f12067223 */ /* 0x0c0fe20000000007 */
[C---:B------:R-:W-:Y:S01]  /*5e30*/  FFMA R30, R21.reuse, R14, R24 ;  /* 0x0000000e151e7223 */ /* 0x040fe20000000018 */
[-C--:B------:R-:W-:Y:S01]  /*5e40*/  FFMA R28, R21, R15.reuse, R28 ;  /* 0x0000000f151c7223 */ /* 0x080fe2000000001c */
[----:B------:R-:W-:Y:S01]  /*5e50*/  FFMA R7, R11, R15, R4 ;  /* 0x0000000f0b077223 */ /* 0x000fe20000000004 */
[----:B0-----:R-:W-:-:S04]  /*5e60*/  FFMA R18, R18, R22, R5 ;  /* 0x0000001612127223 */ /* 0x001fc80000000005 */
[C---:B------:R-:W-:Y:S01]  /*5e70*/  FFMA R18, R21.reuse, R23, R18 ;  /* 0x0000001715127223 */ /* 0x040fe20000000012 */
[C---:B---3--:R-:W-:Y:S01]  /*5e80*/  FFMA R19, R26.reuse, R13, R19 ;  /* 0x0000000d1a137223 */ /* 0x048fe20000000013 */
[CC--:B------:R-:W-:Y:S01]  /*5e90*/  FFMA R13, R26.reuse, R14.reuse, R29 ;  /* 0x0000000e1a0d7223 */ /* 0x0c0fe2000000001d */
[-C--:B------:R-:W-:Y:S02]  /*5ea0*/  FFMA R25, R26, R15.reuse, R25 ;  /* 0x0000000f1a197223 */ /* 0x080fe40000000019 */
[C---:B----4-:R-:W-:Y:S01]  /*5eb0*/  FFMA R19, R20.reuse, R14, R19 ;  /* 0x0000000e14137223 */ /* 0x050fe20000000013 */
[----:B------:R-:W-:Y:S02]  /*5ec0*/  FFMA R24, R20, R15, R13 ;  /* 0x0000000f14187223 */ /* 0x000fe4000000000d */
[----:B------:R-:W0:Y:S01]  /*5ed0*/  LDS.64 R14, [R2+0x1428] ;  /* 0x00142800020e7984 */ /* 0x000e220000000a00 */
[-C--:B------:R-:W-:Y:S01]  /*5ee0*/  FFMA R7, R26, R22.reuse, R7 ;  /* 0x000000161a077223 */ /* 0x080fe20000000007 */
[----:B------:R-:W-:-:S03]  /*5ef0*/  FFMA R13, R21, R22, R6 ;  /* 0x00000016150d7223 */ /* 0x000fc60000000006 */
[----:B------:R-:W-:Y:S02]  /*5f00*/  FFMA R23, R20, R23, R7 ;  /* 0x0000001714177223 */ /* 0x000fe40000000007 */
[----:B------:R-:W3:Y:S01]  /*5f10*/  LDS.128 R4, [R2+0x1430] ;  /* 0x0014300002047984 */ /* 0x000ee20000000c00 */
[C---:B------:R-:W-:Y:S02]  /*5f20*/  IADD3 R29, PT, PT, R10.reuse, 0x2580, RZ ;  /* 0x000025800a1d7810 */ /* 0x040fe40007ffe0ff */
[----:B-1----:R-:W-:Y:S01]  /*5f30*/  IADD3 R33, PT, PT, R10, 0x25e0, RZ ;  /* 0x000025e00a217810 */ /* 0x002fe20007ffe0ff */
[----:B------:R-:W-:-:S04]  /*5f40*/  FFMA R25, R20, R22, R25 ;  /* 0x0000001614197223 */ /* 0x000fc80000000019 */
[----:B------:R-:W-:-:S04]  /*5f50*/  IMAD.WIDE.U32 R32, R33, 0x4, R16 ;  /* 0x0000000421207825 */ /* 0x000fc800078e0010 */
[----:B0-----:R-:W-:Y:S01]  /*5f60*/  FFMA R27, R11, R15, R28 ;  /* 0x0000000f0b1b7223 */ /* 0x001fe2000000001c */
[----:B------:R-:W-:-:S04]  /*5f70*/  IMAD.WIDE.U32 R28, R29, 0x4, R16 ;  /* 0x000000041d1c7825 */ /* 0x000fc800078e0010 */
[C---:B------:R-:W-:Y:S02]  /*5f80*/  FFMA R21, R11.reuse, R14, R30 ;  /* 0x0000000e0b157223 */ /* 0x040fe4000000001e */
[----:B------:R0:W4:Y:S01]  /*5f90*/  LDG.E.CONSTANT R14, desc[UR6][R28.64] ;  /* 0x000000061c0e7981 */ /* 0x000122000c1e9900 */
[----:B---3--:R-:W-:-:S03]  /*5fa0*/  FFMA R22, R11, R4, R13 ;  /* 0x000000040b167223 */ /* 0x008fc6000000000d */
[----:B------:R2:W3:Y:S01]  /*5fb0*/  LDG.E.CONSTANT R13, desc[UR6][R32.64] ;  /* 0x00000006200d7981 */ /* 0x0004e2000c1e9900 */
[----:B------:R-:W-:Y:S01]  /*5fc0*/  FFMA R11, R11, R5, R18 ;  /* 0x000000050b0b7223 */ /* 0x000fe20000000012 */
[C---:B------:R-:W-:Y:S01]  /*5fd0*/  FFMA R21, R26.reuse, R15, R21 ;  /* 0x0000000f1a157223 */ /* 0x040fe20000000015 */
[C---:B------:R-:W-:Y:S01]  /*5fe0*/  FFMA R27, R26.reuse, R4, R27 ;  /* 0x000000041a1b7223 */ /* 0x040fe2000000001b */
[C---:B------:R-:W-:Y:S01]  /*5ff0*/  FFMA R15, R26.reuse, R5, R22 ;  /* 0x000000051a0f7223 */ /* 0x040fe20000000016 */
        /* <DEDUP_REMOVED lines=16> */
[C---:B-1----:R-:W-:Y:S01]  /*6100*/  FFMA R29, R12.reuse, R6, R25 ;  /* 0x000000060c1d7223 */ /* 0x042fe20000000019 */
[----:B------:R-:W-:Y:S01]  /*6110*/  FFMA R23, R12, R7, R23 ;  /* 0x000000070c177223 */ /* 0x000fe20000000017 */
[----:B------:R-:W-:-:S05]  /*6120*/  IADD3 R35, PT, PT, R10, 0x2760, RZ ;  /* 0x000027600a237810 */ /* 0x000fca0007ffe0ff */
[----:B------:R-:W-:-:S04]  /*6130*/  IMAD.WIDE.U32 R34, R35, 0x4, R16 ;  /* 0x0000000423227825 */ /* 0x000fc800078e0010 */
[C---:B----4-:R-:W-:Y:S01]  /*6140*/  FFMA R4, R14.reuse, R5, R33 ;  /* 0x000000050e047223 */ /* 0x050fe20000000021 */
[----:B------:R-:W-:-:S03]  /*6150*/  FFMA R28, R14, R6, R31 ;  /* 0x000000060e1c7223 */ /* 0x000fc6000000001f */
[C---:B---3--:R-:W-:Y:S02]  /*6160*/  FFMA R25, R13.reuse, R6, R4 ;  /* 0x000000060d197223 */ /* 0x048fe40000000004 */
[----:B------:R-:W0:Y:S01]  /*6170*/  LDS.64 R4, [R2+0x14b0] ;  /* 0x0014b00002047984 */ /* 0x000e220000000a00 */
[CC--:B------:R-:W-:Y:S01]  /*6180*/  FFMA R24, R14.reuse, R7.reuse, R29 ;  /* 0x000000070e187223 */ /* 0x0c0fe2000000001d */
[----:B------:R-:W-:Y:S02]  /*6190*/  FFMA R28, R13, R7, R28 ;  /* 0x000000070d1c7223 */ /* 0x000fe4000000001c */
[----:B------:R-:W1:Y:S01]  /*61a0*/  LDS.64 R6, [R2+0x1518] ;  /* 0x0015180002067984 */ /* 0x000e620000000a00 */
[----:B0-----:R-:W-:-:S04]  /*61b0*/  FFMA R30, R14, R4, R23 ;  /* 0x000000040e1e7223 */ /* 0x001fc80000000017 */
[C---:B------:R-:W-:Y:S01]  /*61c0*/  FFMA R23, R13.reuse, R5, R30 ;  /* 0x000000050d177223 */ /* 0x040fe2000000001e */
[-C--:B-1----:R-:W-:Y:S01]  /*61d0*/  FFMA R5, R12, R6.reuse, R21 ;  /* 0x000000060c057223 */ /* 0x082fe20000000015 */
[----:B-----5:R-:W-:Y:S01]  /*61e0*/  FFMA R26, R18, R6, R25 ;  /* 0x00000006121a7223 */ /* 0x020fe20000000019 */
[-C--:B------:R-:W-:Y:S01]  /*61f0*/  FFMA R21, R12, R7.reuse, R22 ;  /* 0x000000070c157223 */ /* 0x080fe20000000016 */
[----:B------:R-:W-:Y:S01]  /*6200*/  FFMA R24, R13, R4, R24 ;  /* 0x000000040d187223 */ /* 0x000fe20000000018 */
[-C--:B------:R-:W-:Y:S01]  /*6210*/  FFMA R30, R14, R7.reuse, R5 ;  /* 0x000000070e1e7223 */ /* 0x080fe20000000005 */
[-C--:B------:R-:W-:Y:S01]  /*6220*/  FFMA R22, R18, R7.reuse, R28 ;  /* 0x0000000712167223 */ /* 0x080fe2000000001c */
[----:B------:R-:W-:Y:S02]  /*6230*/  FFMA R26, R11, R7, R26 ;  /* 0x000000070b1a7223 */ /* 0x000fe4000000001a */
[----:B------:R-:W0:Y:S01]  /*6240*/  LDS.128 R4, [R2+0x1520] ;  /* 0x0015200002047984 */ /* 0x000e220000000c00 */
[----:B------:R-:W-:Y:S01]  /*6250*/  IADD3 R33, PT, PT, R10, 0x27c0, RZ ;  /* 0x000027c00a217810 */ /* 0x000fe20007ffe0ff */
[CC--:B0-----:R-:W-:Y:S01]  /*6260*/  FFMA R15, R12.reuse, R4.reuse, R15 ;  /* 0x000000040c0f7223 */ /* 0x0c1fe2000000000f */
[----:B------:R-:W-:Y:S01]  /*6270*/  FFMA R25, R12, R5, R20 ;  /* 0x000000050c197223 */ /* 0x000fe20000000014 */
[----:B------:R-:W-:-:S02]  /*6280*/  FFMA R12, R14, R4, R21 ;  /* 0x000000040e0c7223 */ /* 0x000fc40000000015 */
        /* <DEDUP_REMOVED lines=15> */
[----:B--2---:R-:W-:Y:S01]  /*6380*/  FFMA R26, R19, R4, R26 ;  /* 0x00000004131a7223 */ /* 0x004fe2000000001a */
[-C--:B------:R-:W-:Y:S01]  /*6390*/  FFMA R4, R11, R5.reuse, R24 ;  /* 0x000000050b047223 */ /* 0x080fe20000000018 */
[----:B------:R-:W-:-:S03]  /*63a0*/  FFMA R24, R19, R5, R22 ;  /* 0x0000000513187223 */ /* 0x000fc60000000016 */
[C---:B------:R-:W-:Y:S01]  /*63b0*/  FFMA R22, R19.reuse, R6, R4 ;  /* 0x0000000613167223 */ /* 0x040fe20000000004 */
[----:B------:R-:W-:Y:S02]  /*63c0*/  FFMA R4, R19, R7, R20 ;  /* 0x0000000713047223 */ /* 0x000fe40000000014 */
[----:B------:R-:W2:Y:S01]  /*63d0*/  LDG.E.CONSTANT R20, desc[UR6][R32.64] ;  /* 0x0000000620147981 */ /* 0x000ea2000c1e9900 */
[C---:B0-----:R-:W-:Y:S01]  /*63e0*/  FFMA R23, R18.reuse, R12, R29 ;  /* 0x0000000c12177223 */ /* 0x041fe2000000001d */
        /* <DEDUP_REMOVED lines=71> */
[-C--:B------:R-:W-:Y:S01]  /*6860*/  FFMA R21, R12, R7.reuse, R20 ;  /* 0x000000070c157223 */ /* 0x080fe20000000014 */
[----:B------:R-:W-:Y:S01]  /*6870*/  FFMA R24, R13, R4, R24 ;  /* 0x000000040d187223 */ /* 0x000fe20000000018 */
        /* <DEDUP_REMOVED lines=23> */
[----:B------:R-:W-:-:S04]  /*69f0*/  IMAD.WIDE.U32 R34, R35, 0x4, R16 ;  /* 0x0000000423227825 */ /* 0x000fc800078e0010 */
[----:B------:R-:W-:Y:S01]  /*6a00*/  FFMA R7, R22, R7, R4 ;  /* 0x0000000716077223 */ /* 0x000fe20000000004 */
        /* <DEDUP_REMOVED lines=20> */
[-C--:B------:R-:W-:Y:S01]  /*6b50*/  FFMA R25, R19, R13.reuse, R4 ;  /* 0x0000000d13197223 */ /* 0x080fe20000000004 */
[CC--:B------:R-:W-:Y:S02]  /*6b60*/  FFMA R4, R18.reuse, R13.reuse, R5 ;  /* 0x0000000d12047223 */ /* 0x0c0fe40000000005 */
        /* <DEDUP_REMOVED lines=96> */
[----:B-1----:R-:W0:Y:S03]  /*7170*/  LDS.64 R22, [R2+0x1960] ;  /* 0x0019600002167984 */ /* 0x002e260000000a00 */
        /* <DEDUP_REMOVED lines=32> */
[C---:B------:R-:W-:Y:S01]  /*7380*/  IADD3 R31, PT, PT, R10.reuse, 0x3060, RZ ;  /* 0x000030600a1f7810 */ /* 0x040fe20007ffe0ff */
[----:B------:R-:W-:Y:S01]  /*7390*/  FFMA R11, R11, R5, R18 ;  /* 0x000000050b0b7223 */ /* 0x000fe20000000012 */
[----:B------:R-:W-:Y:S01]  /*73a0*/  IADD3 R35, PT, PT, R10, 0x30c0, RZ ;  /* 0x000030c00a237810 */ /* 0x000fe20007ffe0ff */
[----:B------:R-:W-:Y:S02]  /*73b0*/  FFMA R21, R26, R15, R21 ;  /* 0x0000000f1a157223 */ /* 0x000fe40000000015 */
[----:B------:R-:W-:-:S04]  /*73c0*/  IMAD.WIDE.U32 R30, R31, 0x4, R16 ;  /* 0x000000041f1e7825 */ /* 0x000fc800078e0010 */
[C---:B------:R-:W-:Y:S01]  /*73d0*/  FFMA R27, R26.reuse, R4, R27 ;  /* 0x000000041a1b7223 */ /* 0x040fe2000000001b */
[CC--:B------:R-:W-:Y:S01]  /*73e0*/  FFMA R15, R26.reuse, R5.reuse, R22 ;  /* 0x000000051a0f7223 */ /* 0x0c0fe20000000016 */
[----:B------:R-:W-:Y:S01]  /*73f0*/  FFMA R26, R26, R6, R11 ;  /* 0x000000061a1a7223 */ /* 0x000fe2000000000b */
[----:B0-----:R-:W-:Y:S01]  /*7400*/  IMAD.WIDE.U32 R28, R35, 0x4, R16 ;  /* 0x00000004231c7825 */ /* 0x001fe200078e0010 */
[----:B------:R0:W5:Y:S04]  /*7410*/  LDG.E.CONSTANT R11, desc[UR6][R30.64] ;  /* 0x000000061e0b7981 */ /* 0x000168000c1e9900 */
[----:B------:R3:W5:Y:S01]  /*7420*/  LDG.E.CONSTANT R18, desc[UR6][R28.64] ;  /* 0x000000061c127981 */ /* 0x000762000c1e9900 */
[C---:B------:R-:W-:Y:S01]  /*7430*/  FFMA R21, R20.reuse, R4, R21 ;  /* 0x0000000414157223 */ /* 0x040fe20000000015 */
[C---:B------:R-:W-:Y:S01]  /*7440*/  FFMA R22, R20.reuse, R5, R27 ;  /* 0x0000000514167223 */ /* 0x040fe2000000001b */
[C---:B------:R-:W-:Y:S01]  /*7450*/  FFMA R15, R20.reuse, R6, R15 ;  /* 0x00000006140f7223 */ /* 0x040fe2000000000f */
[----:B------:R-:W-:-:S02]  /*7460*/  FFMA R20, R20, R7, R26 ;  /* 0x0000000714147223 */ /* 0x000fc4000000001a */
[----:B------:R-:W2:Y:S01]  /*7470*/  LDS.128 R4, [R2+0x1a40] ;  /* 0x001a400002047984 */ /* 0x000ea20000000c00 */
[----:B------:R-:W-:-:S05]  /*7480*/  IADD3 R27, PT, PT, R10, 0x3120, RZ ;  /* 0x000031200a1b7810 */ /* 0x000fca0007ffe0ff */
[----:B------:R-:W-:-:S04]  /*7490*/  IMAD.WIDE.U32 R26, R27, 0x4, R16 ;  /* 0x000000041b1a7825 */ /* 0x000fc800078e0010 */
[C---:B--2---:R-:W-:Y:S02]  /*74a0*/  FFMA R33, R12.reuse, R4, R19 ;  /* 0x000000040c217223 */ /* 0x044fe40000000013 */
[----:B------:R1:W2:Y:S01]  /*74b0*/  LDG.E.CONSTANT R19, desc[UR6][R26.64] ;  /* 0x000000061a137981 */ /* 0x0002a2000c1e9900 */
[C---:B0-----:R-:W-:Y:S01]  /*74c0*/  FFMA R31, R12.reuse, R5, R24 ;  /* 0x000000050c1f7223 */ /* 0x041fe20000000018 */
[CC--:B------:R-:W-:Y:S01]  /*74d0*/  FFMA R25, R12.reuse, R6.reuse, R25 ;  /* 0x000000060c197223 */ /* 0x0c0fe20000000019 */
[----:B------:R-:W-:Y:S01]  /*74e0*/  FFMA R23, R12, R7, R23 ;  /* 0x000000070c177223 */ /* 0x000fe20000000017 */
[C---:B----4-:R-:W-:Y:S01]  /*74f0*/  FFMA R4, R14.reuse, R5, R33 ;  /* 0x000000050e047223 */ /* 0x050fe20000000021 */
[----:B------:R-:W-:-:S03]  /*7500*/  FFMA R30, R14, R6, R31 ;  /* 0x000000060e1e7223 */ /* 0x000fc6000000001f */
[C---:B---3--:R-:W-:Y:S02]  /*7510*/  FFMA R28, R13.reuse, R6, R4 ;  /* 0x000000060d1c7223 */ /* 0x048fe40000000004 */
[----:B------:R-:W0:Y:S01]  /*7520*/  LDS.64 R4, [R2+0x1a50] ;  /* 0x001a500002047984 */ /* 0x000e220000000a00 */
[CC--:B------:R-:W-:Y:S01]  /*7530*/  FFMA R24, R14.reuse, R7.reuse, R25 ;  /* 0x000000070e187223 */ /* 0x0c0fe20000000019 */
[----:B------:R-:W-:Y:S02]  /*7540*/  FFMA R30, R13, R7, R30 ;  /* 0x000000070d1e7223 */ /* 0x000fe4000000001e */
[----:B------:R-:W3:Y:S01]  /*7550*/  LDS.64 R6, [R2+0x1ab8] ;  /* 0x001ab80002067984 */ /* 0x000ee20000000a00 */
[----:B0-----:R-:W-:-:S04]  /*7560*/  FFMA R32, R14, R4, R23 ;  /* 0x000000040e207223 */ /* 0x001fc80000000017 */
[----:B-1----:R-:W-:Y:S01]  /*7570*/  FFMA R26, R13, R5, R32 ;  /* 0x000000050d1a7223 */ /* 0x002fe20000000020 */
[CC--:B---3--:R-:W-:Y:S01]  /*7580*/  FFMA R5, R12.reuse, R6.reuse, R21 ;  /* 0x000000060c057223 */ /* 0x0c8fe20000000015 */
[----:B-----5:R-:W-:Y:S01]  /*7590*/  FFMA R25, R11, R6, R28 ;  /* 0x000000060b197223 */ /* 0x020fe2000000001c */
[-C--:B------:R-:W-:Y:S01]  /*75a0*/  FFMA R21, R12, R7.reuse, R22 ;  /* 0x000000070c157223 */ /* 0x080fe20000000016 */
[----:B------:R-:W-:Y:S01]  /*75b0*/  FFMA R24, R13, R4, R24 ;  /* 0x000000040d187223 */ /* 0x000fe20000000018 */
[-C--:B------:R-:W-:Y:S01]  /*75c0*/  FFMA R22, R14, R7.reuse, R5 ;  /* 0x000000070e167223 */ /* 0x080fe20000000005 */
[CC--:B------:R-:W-:Y:S01]  /*75d0*/  FFMA R23, R11.reuse, R7.reuse, R30 ;  /* 0x000000070b177223 */ /* 0x0c0fe2000000001e */
        /* <DEDUP_REMOVED lines=11> */
[----:B------:R-:W-:Y:S01]  /*7690*/  FFMA R24, R18, R5, R24 ;  /* 0x0000000512187223 */ /* 0x000fe20000000018 */
[C---:B------:R-:W-:Y:S01]  /*76a0*/  FFMA R20, R13.reuse, R4, R22 ;  /* 0x000000040d147223 */ /* 0x040fe20000000016 */
[C---:B------:R-:W-:Y:S01]  /*76b0*/  FFMA R21, R13.reuse, R6, R21 ;  /* 0x000000060d157223 */ /* 0x040fe20000000015 */
[----:B------:R-:W-:Y:S01]  /*76c0*/  FFMA R30, R13, R7, R30 ;  /* 0x000000070d1e7223 */ /* 0x000fe2000000001e */
[----:B------:R-:W-:-:S02]  /*76d0*/  IADD3 R35, PT, PT, R10, 0x3180, RZ ;  /* 0x000031800a237810 */ /* 0x000fc40007ffe0ff */
[----:B------:R-:W-:-:S03]  /*76e0*/  IADD3 R37, PT, PT, R10, 0x31e0, RZ ;  /* 0x000031e00a257810 */ /* 0x000fc60007ffe0ff */
[----:B------:R-:W-:-:S04]  /*76f0*/  IMAD.WIDE.U32 R34, R35, 0x4, R16 ;  /* 0x0000000423227825 */ /* 0x000fc800078e0010 */
[----:B------:R-:W-:Y:S01]  /*7700*/  IMAD.WIDE.U32 R36, R37, 0x4, R16 ;  /* 0x0000000425247825 */ /* 0x000fe200078e0010 */
[----:B------:R0:W3:Y:S03]  /*7710*/  LDG.E.CONSTANT R22, desc[UR6][R34.64] ;  /* 0x0000000622167981 */ /* 0x0000e6000c1e9900 */
[C---:B--2---:R-:W-:Y:S02]  /*7720*/  FFMA R5, R19.reuse, R5, R12 ;  /* 0x0000000513057223 */ /* 0x044fe4000000000c */
[----:B------:R-:W1:Y:S01]  /*7730*/  LDS.128 R12, [R2+0x1b30] ;  /* 0x001b3000020c7984 */ /* 0x000e620000000c00 */
[----:B------:R-:W-:Y:S01]  /*7740*/  FFMA R25, R19, R4, R32 ;  /* 0x0000000413197223 */ /* 0x000fe20000000020 */
[----:B------:R-:W-:Y:S01]  /*7750*/  FFMA R4, R18, R6, R23 ;  /* 0x0000000612047223 */ /* 0x000fe20000000017 */
[C---:B-1----:R-:W-:Y:S01]  /*7760*/  FFMA R29, R11.reuse, R14, R21 ;  /* 0x0000000e0b1d7223 */ /* 0x042fe20000000015 */
[----:B------:R-:W-:Y:S01]  /*7770*/  IADD3 R21, PT, PT, R10, 0x3240, RZ ;  /* 0x000032400a157810 */ /* 0x000fe20007ffe0ff */
[C---:B------:R-:W-:Y:S01]  /*7780*/  FFMA R33, R11.reuse, R12, R20 ;  /* 0x0000000c0b217223 */ /* 0x040fe20000000014 */
[C---:B0-----:R-:W-:Y:S01]  /*7790*/  FFMA R35, R11.reuse, R13, R28 ;  /* 0x0000000d0b237223 */ /* 0x041fe2000000001c */
[----:B------:R-:W-:-:S02]  /*77a0*/  FFMA R31, R11, R15, R30 ;  /* 0x0000000f0b1f7223 */ /* 0x000fc4000000001e */
[----:B------:R0:W2:Y:S02]  /*77b0*/  LDG.E.CONSTANT R11, desc[UR6][R36.64] ;  /* 0x00000006240b7981 */ /* 0x0000a4000c1e9900 */
[----:B0-----:R-:W-:-:S04]  /*77c0*/  IMAD.WIDE.U32 R36, R21, 0x4, R16 ;  /* 0x0000000415247825 */ /* 0x001fc800078e0010 */
[C---:B------:R-:W-:Y:S01]  /*77d0*/  FFMA R7, R19.reuse, R7, R4 ;  /* 0x0000000713077223 */ /* 0x040fe20000000004 */
[----:B------:R-:W-:Y:S01]  /*77e0*/  FFMA R27, R19, R6, R24 ;  /* 0x00000006131b7223 */ /* 0x000fe20000000018 */
[----:B------:R-:W0:Y:S04]  /*77f0*/  LDS.64 R20, [R2+0x1b40] ;  /* 0x001b400002147984 */ /* 0x000e280000000a00 */
[----:B------:R-:W4:Y:S01]  /*7800*/  LDG.E.CONSTANT R23, desc[UR6][R36.64] ;  /* 0x0000000624177981 */ /* 0x000f22000c1e9900 */
[C---:B------:R-:W-:Y:S01]  /*7810*/  FFMA R4, R18.reuse, R13, R33 ;  /* 0x0000000d12047223 */ /* 0x040fe20000000021 */
[C---:B------:R-:W-:Y:S01]  /*7820*/  FFMA R6, R18.reuse, R14, R35 ;  /* 0x0000000e12067223 */ /* 0x040fe20000000023 */
[----:B------:R-:W-:Y:S01]  /*7830*/  FFMA R26, R18, R15, R29 ;  /* 0x0000000f121a7223 */ /* 0x000fe2000000001d */
[----:B------:R-:W-:-:S05]  /*7840*/  IADD3 R33, PT, PT, R10, 0x32a0, RZ ;  /* 0x000032a00a217810 */ /* 0x000fca0007ffe0ff */
[----:B------:R-:W-:Y:S01]  /*7850*/  IMAD.WIDE.U32 R32, R33, 0x4, R16 ;  /* 0x0000000421207825 */ /* 0x000fe200078e0010 */
[----:B------:R-:W-:-:S05]  /*7860*/  IADD3 R35, PT, PT, R10, 0x3360, RZ ;  /* 0x000033600a237810 */ /* 0x000fca0007ffe0ff */
[----:B------:R-:W-:-:S04]  /*7870*/  IMAD.WIDE.U32 R34, R35, 0x4, R16 ;  /* 0x0000000423227825 */ /* 0x000fc800078e0010 */
[----:B0-----:R-:W-:Y:S01]  /*7880*/  FFMA R28, R18, R20, R31 ;  /* 0x00000014121c7223 */ /* 0x001fe2000000001f */
[----:B------:R-:W-:Y:S01]  /*7890*/  FFMA R18, R19, R15, R6 ;  /* 0x0000000f13127223 */ /* 0x000fe20000000006 */
[----:B------:R-:W-:-:S05]  /*78a0*/  IADD3 R31, PT, PT, R10, 0x3300, RZ ;  /* 0x000033000a1f7810 */ /* 0x000fca0007ffe0ff */
[----:B------:R-:W-:-:S04]  /*78b0*/  IMAD.WIDE.U32 R30, R31, 0x4, R16 ;  /* 0x000000041f1e7825 */ /* 0x000fc800078e0010 */
[C---:B---3--:R-:W-:Y:S01]  /*78c0*/  FFMA R12, R22.reuse, R12, R25 ;  /* 0x0000000c160c7223 */ /* 0x048fe20000000019 */
[C---:B------:R-:W-:Y:S01]  /*78d0*/  FFMA R24, R22.reuse, R13, R5 ;  /* 0x0000000d16187223 */ /* 0x040fe20000000005 */
[CC--:B------:R-:W-:Y:S01]  /*78e0*/  FFMA R25, R19.reuse, R14.reuse, R4 ;  /* 0x0000000e13197223 */ /* 0x0c0fe20000000004 */
[C---:B------:R-:W-:Y:S01]  /*78f0*/  FFMA R4, R22.reuse, R14, R27 ;  /* 0x0000000e16047223 */ /* 0x040fe2000000001b */
[----:B------:R-:W-:Y:S01]  /*7900*/  FFMA R6, R22, R15, R7 ;  /* 0x0000000f16067223 */ /* 0x000fe20000000007 */
[C---:B------:R-:W-:Y:S01]  /*7910*/  FFMA R27, R19.reuse, R20, R26 ;  /* 0x00000014131b7223 */ /* 0x040fe2000000001a */
[----:B------:R-:W-:Y:S02]  /*7920*/  FFMA R26, R19, R21, R28 ;  /* 0x00000015131a7223 */ /* 0x000fe4000000001c */
[----:B------:R-:W3:Y:S01]  /*7930*/  LDG.E.CONSTANT R19, desc[UR6][R34.64] ;  /* 0x0000000622137981 */ /* 0x000ee2000c1e9900 */
[C---:B--2---:R-:W-:Y:S01]  /*7940*/  FFMA R12, R11.reuse, R13, R12 ;  /* 0x0000000d0b0c7223 */ /* 0x044fe2000000000c */
[----:B------:R-:W-:-:S03]  /*7950*/  FFMA R24, R11, R14, R24 ;  /* 0x0000000e0b187223 */ /* 0x000fc60000000018 */
[----:B----4-:R-:W-:Y:S02]  /*7960*/  FFMA R14, R23, R14, R12 ;  /* 0x0000000e170e7223 */ /* 0x010fe4000000000c */
[----:B------:R-:W0:Y:S01]  /*7970*/  LDS.64 R12, [R2+0x1ba8] ;  /* 0x001ba800020c7984 */ /* 0x000e220000000a00 */
[CC--:B------:R-:W-:Y:S01]  /*7980*/  FFMA R4, R11.reuse, R15.reuse, R4 ;  /* 0x0000000f0b047223 */ /* 0x0c0fe20000000004 */
[-C--:B------:R-:W-:Y:S01]  /*7990*/  FFMA R28, R11, R20.reuse, R6 ;  /* 0x000000140b1c7223 */ /* 0x080fe20000000006 */
[C---:B------:R-:W-:Y:S02]  /*79a0*/  FFMA R24, R23.reuse, R15, R24 ;  /* 0x0000000f17187223 */ /* 0x040fe40000000018 */
[C---:B------:R-:W-:Y:S01]  /*79b0*/  FFMA R15, R23.reuse, R20, R4 ;  /* 0x00000014170f7223 */ /* 0x040fe20000000004 */
[----:B------:R-:W-:Y:S01]  /*79c0*/  FFMA R20, R23, R21, R28 ;  /* 0x0000001517147223 */ /* 0x000fe2000000001c */
[----:B------:R-:W1:Y:S01]  /*79d0*/  LDS.128 R4, [R2+0x1bb0] ;  /* 0x001bb00002047984 */ /* 0x000e620000000c00 */
[C---:B0-----:R-:W-:Y:S01]  /*79e0*/  FFMA R12, R22.reuse, R12, R25 ;  /* 0x0000000c160c7223 */ /* 0x041fe20000000019 */
[----:B------:R-:W-:-:S03]  /*79f0*/  FFMA R18, R22, R13, R18 ;  /* 0x0000000d16127223 */ /* 0x000fc60000000012 */
[----:B------:R-:W-:Y:S02]  /*7a00*/  FFMA R28, R11, R13, R12 ;  /* 0x0000000d0b1c7223 */ /* 0x000fe4000000000c */
[----:B------:R0:W2:Y:S04]  /*7a10*/  LDG.E.CONSTANT R13, desc[UR6][R32.64] ;  /* 0x00000006200d7981 */ /* 0x0000a8000c1e9900 */
[----:B------:R4:W5:Y:S01]  /*7a20*/  LDG.E.CONSTANT R12, desc[UR6][R30.64] ;  /* 0x000000061e0c7981 */ /* 0x000962000c1e9900 */
[----:B-1----:R-:W-:Y:S01]  /*7a30*/  FFMA R36, R22, R4, R27 ;  /* 0x0000000416247223 */ /* 0x002fe2000000001b */
[----:B------:R-:W-:Y:S01]  /*7a40*/  IADD3 R27, PT, PT, R10, 0x33c0, RZ ;  /* 0x000033c00a1b7810 */ /* 0x000fe20007ffe0ff */
[----:B------:R-:W-:-:S04]  /*7a50*/  FFMA R21, R22, R5, R26 ;  /* 0x0000000516157223 */ /* 0x000fc8000000001a */
[----:B0-----:R-:W-:Y:S01]  /*7a60*/  IMAD.WIDE.U32 R32, R27, 0x4, R16 ;  /* 0x000000041b207825 */ /* 0x001fe200078e0010 */
[----:B----4-:R-:W-:-:S03]  /*7a70*/  IADD3 R31, PT, PT, R10, 0x3420, RZ ;  /* 0x000034200a1f7810 */ /* 0x010fc60007ffe0ff */
[C---:B------:R-:W-:Y:S01]  /*7a80*/  FFMA R22, R11.reuse, R4, R18 ;  /* 0x000000040b167223 */ /* 0x040fe20000000012 */
[C---:B------:R-:W-:Y:S01]  /*7a90*/  FFMA R25, R11.reuse, R5, R36 ;  /* 0x000000050b197223 */ /* 0x040fe20000000024 */
[----:B------:R-:W-:Y:S02]  /*7aa0*/  FFMA R26, R11, R6, R21 ;  /* 0x000000060b1a7223 */ /* 0x000fe40000000015 */
[----:B------:R-:W4:Y:S01]  /*7ab0*/  LDG.E.CONSTANT R11, desc[UR6][R32.64] ;  /* 0x00000006200b7981 */ /* 0x000f22000c1e9900 */
[----:B------:R-:W-:-:S05]  /*7ac0*/  IMAD.WIDE.U32 R30, R31, 0x4, R16 ;  /* 0x000000041f1e7825 */ /* 0x000fca00078e0010 */
[----:B------:R0:W4:Y:S01]  /*7ad0*/  LDG.E.CONSTANT R18, desc[UR6][R30.64] ;  /* 0x000000061e127981 */ /* 0x000122000c1e9900 */
[C---:B------:R-:W-:Y:S01]  /*7ae0*/  FFMA R21, R23.reuse, R5, R22 ;  /* 0x0000000517157223 */ /* 0x040fe20000000016 */
[C---:B------:R-:W-:Y:S01]  /*7af0*/  FFMA R28, R23.reuse, R4, R28 ;  /* 0x00000004171c7223 */ /* 0x040fe2000000001c */
[C---:B------:R-:W-:Y:S01]  /*7b00*/  FFMA R22, R23.reuse, R6, R25 ;  /* 0x0000000617167223 */ /* 0x040fe20000000019 */
[----:B------:R-:W-:Y:S02]  /*7b10*/  FFMA R26, R23, R7, R26 ;  /* 0x00000007171a7223 */ /* 0x000fe4000000001a */
[----:B------:R-:W2:Y:S01]  /*7b20*/  LDS.128 R4, [R2+0x1c20] ;  /* 0x001c200002047984 */ /* 0x000ea20000000c00 */
[C---:B------:R-:W-:Y:S02]  /*7b30*/  IADD3 R29, PT, PT, R10.reuse, 0x3480, RZ ;  /* 0x000034800a1d7810 */ /* 0x040fe40007ffe0ff */
[C---:B0-----:R-:W-:Y:S02]  /*7b40*/  IADD3 R31, PT, PT, R10.reuse, 0x34e0, RZ ;  /* 0x000034e00a1f7810 */ /* 0x041fe40007ffe0ff */
[----:B------:R-:W-:-:S05]  /*7b50*/  IADD3 R33, PT, PT, R10, 0x35a0, RZ ;  /* 0x000035a00a217810 */ /* 0x000fca0007ffe0ff */
[----:B------:R-:W-:-:S04]  /*7b60*/  IMAD.WIDE.U32 R32, R33, 0x4, R16 ;  /* 0x0000000421207825 */ /* 0x000fc800078e0010 */
[C---:B--2---:R-:W-:Y:S01]  /*7b70*/  FFMA R23, R13.reuse, R4, R14 ;  /* 0x000000040d177223 */ /* 0x044fe2000000000e */
[----:B------:R-:W-:-:S03]  /*7b80*/  FFMA R25, R13, R5, R24 ;  /* 0x000000050d197223 */ /* 0x000fc60000000018 */
[C---:B-----5:R-:W-:Y:S02]  /*7b90*/  FFMA R14, R12.reuse, R5, R23 ;  /* 0x000000050c0e7223 */ /* 0x060fe40000000017 */
[----:B------:R-:W0:Y:S01]  /*7ba0*/  LDS.64 R4, [R2+0x1c30] ;  /* 0x001c300002047984 */ /* 0x000e220000000a00 */
[-C--:B------:R-:W-:Y:S01]  /*7bb0*/  FFMA R23, R13, R6.reuse, R15 ;  /* 0x000000060d177223 */ /* 0x080fe2000000000f */
[-C--:B---3--:R-:W-:Y:S02]  /*7bc0*/  FFMA R30, R19, R6.reuse, R14 ;  /* 0x00000006131e7223 */ /* 0x088fe4000000000e */
[----:B------:R-:W1:Y:S01]  /*7bd0*/  LDS.64 R14, [R2+0x1c98] ;  /* 0x001c9800020e7984 */ /* 0x000e620000000a00 */
[C---:B------:R-:W-:Y:S01]  /*7be0*/  FFMA R24, R12.reuse, R6, R25 ;  /* 0x000000060c187223 */ /* 0x040fe20000000019 */
[-C--:B------:R-:W-:Y:S01]  /*7bf0*/  FFMA R25, R13, R7.reuse, R20 ;  /* 0x000000070d197223 */ /* 0x080fe20000000014 */
[CC--:B------:R-:W-:Y:S01]  /*7c00*/  FFMA R23, R12.reuse, R7.reuse, R23 ;  /* 0x000000070c177223 */ /* 0x0c0fe20000000017 */
[----:B------:R-:W2:Y:S01]  /*7c10*/  LDG.E.CONSTANT R20, desc[UR6][R32.64] ;  /* 0x0000000620147981 */ /* 0x000ea2000c1e9900 */
[----:B------:R-:W-:Y:S01]  /*7c20*/  FFMA R6, R19, R7, R24 ;  /* 0x0000000713067223 */ /* 0x000fe20000000018 */
[----:B0-----:R-:W-:-:S04]  /*7c30*/  FFMA R24, R12, R4, R25 ;  /* 0x000000040c187223 */ /* 0x001fc80000000019 */
[----:B------:R-:W-:Y:S01]  /*7c40*/  FFMA R24, R19, R5, R24 ;  /* 0x0000000513187223 */ /* 0x000fe20000000018 */
[-C--:B-1----:R-:W-:Y:S01]  /*7c50*/  FFMA R7, R13, R14.reuse, R28 ;  /* 0x0000000e0d077223 */ /* 0x082fe2000000001c */
[----:B----4-:R-:W-:Y:S01]  /*7c60*/  FFMA R5, R11, R14, R30 ;  /* 0x0000000e0b057223 */ /* 0x010fe2000000001e */
[----:B------:R-:W-:Y:S01]  /*7c70*/  FFMA R25, R19, R4, R23 ;  /* 0x0000000413197223 */ /* 0x000fe20000000017 */
[-C--:B------:R-:W-:Y:S01]  /*7c80*/  FFMA R27, R11, R15.reuse, R6 ;  /* 0x0000000f0b1b7223 */ /* 0x080fe20000000006 */
[-C--:B------:R-:W-:Y:S01]  /*7c90*/  FFMA R30, R12, R15.reuse, R7 ;  /* 0x0000000f0c1e7223 */ /* 0x080fe20000000007 */
[-C--:B------:R-:W-:Y:S01]  /*7ca0*/  FFMA R14, R18, R15.reuse, R5 ;  /* 0x0000000f120e7223 */ /* 0x080fe20000000005 */
[----:B------:R-:W-:Y:S01]  /*7cb0*/  IMAD.WIDE.U32 R28, R29, 0x4, R16 ;  /* 0x000000041d1c7825 */ /* 0x000fe200078e0010 */
[----:B------:R-:W0:Y:S04]  /*7cc0*/  LDS.128 R4, [R2+0x1ca0] ;  /* 0x001ca00002047984 */ /* 0x000e280000000c00 */
[----:B------:R1:W3:Y:S01]  /*7cd0*/  LDG.E.CONSTANT R23, desc[UR6][R28.64] ;  /* 0x000000061c177981 */ /* 0x0002e2000c1e9900 */
[C---:B------:R-:W-:Y:S01]  /*7ce0*/  FFMA R21, R13.reuse, R15, R21 ;  /* 0x0000000f0d157223 */ /* 0x040fe20000000015 */
[CC--:B0-----:R-:W-:Y:S01]  /*7cf0*/  FFMA R15, R13.reuse, R4.reuse, R22 ;  /* 0x000000040d0f7223 */ /* 0x0c1fe20000000016 */
[----:B------:R-:W-:Y:S01]  /*7d00*/  FFMA R13, R13, R5, R26 ;  /* 0x000000050d0d7223 */ /* 0x000fe2000000001a */
[----:B-1----:R-:W-:Y:S01]  /*7d10*/  FFMA R28, R19, R4, R30 ;  /* 0x00000004131c7223 */ /* 0x002fe2000000001e */
[----:B------:R-:W-:-:S04]  /*7d20*/  IMAD.WIDE.U32 R30, R31, 0x4, R16 ;  /* 0x000000041f1e7825 */ /* 0x000fc800078e0010 */
[----:B------:R-:W-:Y:S01]  /*7d30*/  FFMA R26, R12, R6, R13 ;  /* 0x000000060c1a7223 */ /* 0x000fe2000000000d */
[----:B------:R-:W-:Y:S01]  /*7d40*/  IADD3 R13, PT, PT, R10, 0x3540, RZ ;  /* 0x000035400a0d7810 */ /* 0x000fe20007ffe0ff */
[C---:B------:R-:W-:Y:S01]  /*7d50*/  FFMA R22, R12.reuse, R4, R21 ;  /* 0x000000040c167223 */ /* 0x040fe20000000015 */
[----:B------:R-:W-:Y:S01]  /*7d60*/  FFMA R21, R12, R5, R15 ;  /* 0x000000050c157223 */ /* 0x000fe2000000000f */
[----:B------:R-:W4:Y:S02]  /*7d70*/  LDG.E.CONSTANT R10, desc[UR6][R30.64] ;  /* 0x000000061e0a7981 */ /* 0x000f24000c1e9900 */
[----:B------:R-:W-:-:S04]  /*7d80*/  IMAD.WIDE.U32 R16, R13, 0x4, R16 ;  /* 0x000000040d107825 */ /* 0x000fc800078e0010 */
[C---:B------:R-:W-:Y:S01]  /*7d90*/  FFMA R22, R19.reuse, R5, R22 ;  /* 0x0000000513167223 */ /* 0x040fe20000000016 */
[C---:B------:R-:W-:Y:S01]  /*7da0*/  FFMA R21, R19.reuse, R6, R21 ;  /* 0x0000000613157223 */ /* 0x040fe20000000015 */
[----:B------:R-:W-:Y:S02]  /*7db0*/  FFMA R26, R19, R7, R26 ;  /* 0x00000007131a7223 */ /* 0x000fe4000000001a */
[----:B------:R0:W5:Y:S01]  /*7dc0*/  LDG.E.CONSTANT R19, desc[UR6][R16.64] ;  /* 0x0000000610137981 */ /* 0x000162000c1e9900 */
[-C--:B------:R-:W-:Y:S01]  /*7dd0*/  FFMA R32, R18, R4.reuse, R27 ;  /* 0x0000000412207223 */ /* 0x080fe2000000001b */
[C---:B------:R-:W-:Y:S01]  /*7de0*/  FFMA R25, R11.reuse, R4, R25 ;  /* 0x000000040b197223 */ /* 0x040fe20000000019 */
[----:B------:R-:W-:-:S03]  /*7df0*/  FFMA R29, R11, R5, R24 ;  /* 0x000000050b1d7223 */ /* 0x000fc60000000018 */
[----:B------:R-:W-:Y:S01]  /*7e00*/  FFMA R25, R18, R5, R25 ;  /* 0x0000000512197223 */ /* 0x000fe20000000019 */
[----:B------:R-:W-:Y:S01]  /*7e10*/  ISETP.GT.U32.AND P0, PT, R8, 0x29f, PT ;  /* 0x0000029f0800780c */ /* 0x000fe20003f04070 */
[----:B0-----:R-:W-:Y:S01]  /*7e20*/  LDS.64 R16, [R2+0x1d20] ;  /* 0x001d200002107984 */ /* 0x001fe20000000a00 */
[----:B---3--:R-:W-:-:S03]  /*7e30*/  FFMA R27, R23, R4, R14 ;  /* 0x00000004171b7223 */ /* 0x008fc6000000000e */
[----:B------:R-:W0:Y:S01]  /*7e40*/  LDS.128 R12, [R2+0x1d10] ;  /* 0x001d1000020c7984 */ /* 0x000e220000000c00 */
[-C--:B------:R-:W-:Y:S01]  /*7e50*/  FFMA R4, R18, R6.reuse, R29 ;  /* 0x0000000612047223 */ /* 0x080fe2000000001d */
[C---:B------:R-:W-:Y:S01]  /*7e60*/  FFMA R29, R23.reuse, R5, R32 ;  /* 0x00000005171d7223 */ /* 0x040fe20000000020 */
[C---:B------:R-:W-:Y:S02]  /*7e70*/  FFMA R5, R23.reuse, R6, R25 ;  /* 0x0000000617057223 */ /* 0x040fe40000000019 */
[----:B------:R-:W-:Y:S01]  /*7e80*/  FFMA R25, R23, R7, R4 ;  /* 0x0000000717197223 */ /* 0x000fe20000000004 */
[CC--:B0-----:R-:W-:Y:S01]  /*7e90*/  FFMA R31, R11.reuse, R12.reuse, R28 ;  /* 0x0000000c0b1f7223 */ /* 0x0c1fe2000000001c */
[-C--:B------:R-:W-:Y:S01]  /*7ea0*/  FFMA R7, R11, R13.reuse, R22 ;  /* 0x0000000d0b077223 */ /* 0x080fe20000000016 */
[----:B----4-:R-:W-:Y:S02]  /*7eb0*/  FFMA R12, R10, R12, R27 ;  /* 0x0000000c0a0c7223 */ /* 0x010fe4000000001b */
[-C--:B------:R-:W-:Y:S01]  /*7ec0*/  FFMA R4, R18, R13.reuse, R31 ;  /* 0x0000000d12047223 */ /* 0x080fe2000000001f */
[-C--:B------:R-:W-:Y:S01]  /*7ed0*/  FFMA R6, R10, R13.reuse, R29 ;  /* 0x0000000d0a067223 */ /* 0x080fe2000000001d */
[-C--:B------:R-:W-:Y:S01]  /*7ee0*/  FFMA R8, R18, R14.reuse, R7 ;  /* 0x0000000e12087223 */ /* 0x080fe20000000007 */
[-C--:B------:R-:W-:Y:S01]  /*7ef0*/  FFMA R22, R10, R14.reuse, R5 ;  /* 0x0000000e0a167223 */ /* 0x080fe20000000005 */
[-C--:B------:R-:W-:Y:S01]  /*7f00*/  FFMA R27, R23, R14.reuse, R4 ;  /* 0x0000000e171b7223 */ /* 0x080fe20000000004 */
[C---:B-----5:R-:W-:Y:S01]  /*7f10*/  FFMA R31, R19.reuse, R13, R12 ;  /* 0x0000000d131f7223 */ /* 0x060fe2000000000c */
[-C--:B------:R-:W-:Y:S01]  /*7f20*/  FFMA R29, R19, R14.reuse, R6 ;  /* 0x0000000e131d7223 */ /* 0x080fe20000000006 */
[----:B------:R0:W1:Y:S04]  /*7f30*/  LDS.64 R12, [R2+0x1d88] ;  /* 0x001d8800020c7984 */ /* 0x0000680000000a00 */
[----:B------:R0:W3:Y:S01]  /*7f40*/  LDS.128 R4, [R2+0x1d90] ;  /* 0x001d900002047984 */ /* 0x0000e20000000c00 */
[CC--:B------:R-:W-:Y:S01]  /*7f50*/  FFMA R21, R11.reuse, R14.reuse, R21 ;  /* 0x0000000e0b157223 */ /* 0x0c0fe20000000015 */
[----:B------:R-:W-:Y:S01]  /*7f60*/  FFMA R11, R11, R15, R26 ;  /* 0x0000000f0b0b7223 */ /* 0x000fe2000000001a */
[----:B--2---:R-:W-:Y:S01]  /*7f70*/  FFMA R14, R20, R14, R31 ;  /* 0x0000000e140e7223 */ /* 0x004fe2000000001f */
[----:B------:R-:W-:Y:S06]  /*7f80*/  @P0 EXIT ;  /* 0x000000000000094d */ /* 0x000fec0003800000 */
[----:B------:R-:W-:Y:S02]  /*7f90*/  IMAD R0, R3, 0xc4, R0 ;  /* 0x000000c403007824 */ /* 0x000fe400078e0200 */
[-C--:B------:R-:W-:Y:S01]  /*7fa0*/  FFMA R25, R10, R15.reuse, R25 ;  /* 0x0000000f0a197223 */ /* 0x080fe20000000019 */
[----:B0-----:R-:W0:Y:S01]  /*7fb0*/  LDC.64 R2, c[0x0][0x390] ;  /* 0x0000e400ff027b82 */ /* 0x001e220000000a00 */
[-C--:B------:R-:W-:Y:S01]  /*7fc0*/  FFMA R8, R23, R15.reuse, R8 ;  /* 0x0000000f17087223 */ /* 0x080fe20000000008 */
[----:B------:R-:W-:Y:S02]  /*7fd0*/  IMAD R9, R9, 0xe, R0 ;  /* 0x0000000e09097824 */ /* 0x000fe400078e0200 */
[CC--:B------:R-:W-:Y:S01]  /*7fe0*/  FFMA R0, R18.reuse, R15.reuse, R21 ;  /* 0x0000000f12007223 */ /* 0x0c0fe20000000015 */
[-C--:B------:R-:W-:Y:S01]  /*7ff0*/  FFMA R18, R18, R16.reuse, R11 ;  /* 0x0000001012127223 */ /* 0x080fe2000000000b */
[-C--:B------:R-:W-:Y:S01]  /*8000*/  FFMA R11, R19, R15.reuse, R22 ;  /* 0x0000000f130b7223 */ /* 0x080fe20000000016 */
[C---:B------:R-:W-:Y:S01]  /*8010*/  FFMA R29, R20.reuse, R15, R29 ;  /* 0x0000000f141d7223 */ /* 0x040fe2000000001d */
[-C--:B------:R-:W-:Y:S01]  /*8020*/  FFMA R15, R23, R16.reuse, R0 ;  /* 0x00000010170f7223 */ /* 0x080fe20000000000 */
[-C--:B------:R-:W-:Y:S01]  /*8030*/  FFMA R25, R19, R16.reuse, R25 ;  /* 0x0000001013197223 */ /* 0x080fe20000000019 */
[----:B------:R-:W-:Y:S01]  /*8040*/  FFMA R18, R23, R17, R18 ;  /* 0x0000001117127223 */ /* 0x000fe20000000012 */
[----:B------:R-:W-:Y:S01]  /*8050*/  SHF.L.U32 R21, R9, 0x2, RZ ;  /* 0x0000000209157819 */ /* 0x000fe200000006ff */
[----:B------:R-:W-:Y:S01]  /*8060*/  FFMA R16, R20, R16, R11 ;  /* 0x0000001014107223 */ /* 0x000fe2000000000b */
[C---:B-1----:R-:W-:Y:S01]  /*8070*/  FFMA R12, R10.reuse, R12, R27 ;  /* 0x0000000c0a0c7223 */ /* 0x042fe2000000001b */
[C---:B------:R-:W-:Y:S01]  /*8080*/  FFMA R11, R10.reuse, R13, R8 ;  /* 0x0000000d0a0b7223 */ /* 0x040fe20000000008 */
[CC--:B---3--:R-:W-:Y:S01]  /*8090*/  FFMA R0, R10.reuse, R4.reuse, R15 ;  /* 0x000000040a007223 */ /* 0x0c8fe2000000000f */
[----:B------:R-:W-:Y:S01]  /*80a0*/  FFMA R15, R10, R5, R18 ;  /* 0x000000050a0f7223 */ /* 0x000fe20000000012 */
[C---:B------:R-:W-:Y:S01]  /*80b0*/  FFMA R13, R19.reuse, R13, R12 ;  /* 0x0000000d130d7223 */ /* 0x040fe2000000000c */
[C---:B------:R-:W-:Y:S01]  /*80c0*/  FFMA R8, R19.reuse, R4, R11 ;  /* 0x0000000413087223 */ /* 0x040fe2000000000b */
[C---:B------:R-:W-:Y:S01]  /*80d0*/  FFMA R9, R19.reuse, R5, R0 ;  /* 0x0000000513097223 */ /* 0x040fe20000000000 */
[C---:B------:R-:W-:Y:S01]  /*80e0*/  FFMA R17, R20.reuse, R17, R25 ;  /* 0x0000001114117223 */ /* 0x040fe20000000019 */
[----:B------:R-:W-:Y:S01]  /*80f0*/  FFMA R0, R19, R6, R15 ;  /* 0x0000000613007223 */ /* 0x000fe2000000000f */
[C---:B------:R-:W-:Y:S01]  /*8100*/  FFMA R13, R20.reuse, R4, R13 ;  /* 0x00000004140d7223 */ /* 0x040fe2000000000d */
[C---:B------:R-:W-:Y:S01]  /*8110*/  FFMA R5, R20.reuse, R5, R8 ;  /* 0x0000000514057223 */ /* 0x040fe20000000008 */
[----:B------:R-:W-:Y:S01]  /*8120*/  FFMA R9, R20, R6, R9 ;  /* 0x0000000614097223 */ /* 0x000fe20000000009 */
[----:B0-----:R-:W-:-:S04]  /*8130*/  IMAD.WIDE.U32 R2, R21, 0x4, R2 ;  /* 0x0000000415027825 */ /* 0x001fc800078e0002 */
[----:B------:R-:W-:Y:S01]  /*8140*/  FFMA R7, R20, R7, R0 ;  /* 0x0000000714077223 */ /* 0x000fe20000000000 */
[----:B------:R-:W-:Y:S04]  /*8150*/  REDG.E.ADD.F32.FTZ.RN.STRONG.GPU desc[UR6][R2.64], R14 ;  /* 0x0000000e020079a6 */ /* 0x000fe8000c12f306 */
[----:B------:R-:W-:Y:S04]  /*8160*/  REDG.E.ADD.F32.FTZ.RN.STRONG.GPU desc[UR6][R2.64+0x4], R29 ;  /* 0x0000041d020079a6 */ /* 0x000fe8000c12f306 */
[----:B------:R-:W-:Y:S04]  /*8170*/  REDG.E.ADD.F32.FTZ.RN.STRONG.GPU desc[UR6][R2.64+0x8], R16 ;  /* 0x00000810020079a6 */ /* 0x000fe8000c12f306 */
[----:B------:R-:W-:Y:S04]  /*8180*/  REDG.E.ADD.F32.FTZ.RN.STRONG.GPU desc[UR6][R2.64+0xc], R17 ;  /* 0x00000c11020079a6 */ /* 0x000fe8000c12f306 */
[----:B------:R-:W-:Y:S04]  /*8190*/  REDG.E.ADD.F32.FTZ.RN.STRONG.GPU desc[UR6][R2.64+0x70], R13 ;  /* 0x0000700d020079a6 */ /* 0x000fe8000c12f306 */
[----:B------:R-:W-:Y:S04]  /*81a0*/  REDG.E.ADD.F32.FTZ.RN.STRONG.GPU desc[UR6][R2.64+0x74], R5 ;  /* 0x00007405020079a6 */ /* 0x000fe8000c12f306 */
[----:B------:R-:W-:Y:S04]  /*81b0*/  REDG.E.ADD.F32.FTZ.RN.STRONG.GPU desc[UR6][R2.64+0x78], R9 ;  /* 0x00007809020079a6 */ /* 0x000fe8000c12f306 */
[----:B------:R-:W-:Y:S01]  /*81c0*/  REDG.E.ADD.F32.FTZ.RN.STRONG.GPU desc[UR6][R2.64+0x7c], R7 ;  /* 0x00007c07020079a6 */ /* 0x000fe2000c12f306 */
[----:B------:R-:W-:Y:S05]  /*81d0*/  EXIT ;  /* 0x000000000000794d */ /* 0x000fea0003800000 */
.L_x_25:
[----:B------:R-:W-:-:S00]  /*81e0*/  BRA `(.L_x_25) ;  /* 0xfffffffc00fc7947 */ /* 0x000fc0000383ffff */
[----:B------:R-:W-:-:S00]  /*81f0*/  NOP ;  /* 0x0000000000007918 */ /* 0x000fc00000000000 */
        /* <DEDUP_REMOVED lines=8> */
.L_x_29:


//--------------------- .text.default_function_kernel0 --------------------------
	.section	.text.default_function_kernel0,"ax",@progbits
	.align	128
        .global         default_function_kernel0
        .type           default_function_kernel0,@function
        .size           default_function_kernel0,(.L_x_30 - default_function_kernel0)
        .other          default_function_kernel0,@"STO_CUDA_ENTRY STV_DEFAULT"
default_function_kernel0:
.text.default_function_kernel0:
[----:B------:R-:W-:Y:S01]  /*0000*/  LDC R1, c[0x0][0x37c] ;  /* 0x0000df00ff017b82 */ /* 0x000fe20000000800 */
[----:B------:R-:W0:Y:S07]  /*0010*/  S2R R31, SR_TID.Z ;  /* 0x00000000001f7919 */ /* 0x000e2e0000002300 */
[----:B------:R-:W1:Y:S01]  /*0020*/  S2UR UR6, SR_CTAID.X ;  /* 0x00000000000679c3 */ /* 0x000e620000002500 */
[----:B------:R-:W-:Y:S01]  /*0030*/  HFMA2 R40, -RZ, RZ, 0, 4.17232513427734375e-06 ;  /* 0x00000046ff287431 */ /* 0x000fe200000001ff */
[----:B------:R-:W-:Y:S01]  /*0040*/  MOV R3, 0x70 ;  /* 0x0000007000037802 */ /* 0x000fe20000000f00 */
[----:B------:R-:W0:Y:S01]  /*0050*/  S2R R30, SR_TID.Y ;  /* 0x00000000001e7919 */ /* 0x000e220000002200 */
[----:B------:R-:W-:Y:S01]  /*0060*/  MOV R2, 0x400 ;  /* 0x0000040000027802 */ /* 0x000fe20000000f00 */
[----:B------:R-:W-:Y:S01]  /*0070*/  HFMA2 R46, -RZ, RZ, 0, 0 ;  /* 0x00000000ff2e7431 */ /* 0x000fe200000001ff */
[----:B------:R-:W-:Y:S01]  /*0080*/  CS2R R44, SRZ ;  /* 0x00000000002c7805 */ /* 0x000fe2000001ff00 */
[----:B------:R-:W2:Y:S01]  /*0090*/  S2R R32, SR_TID.X ;  /* 0x0000000000207919 */ /* 0x000ea20000002100 */
[----:B------:R-:W3:Y:S01]  /*00a0*/  S2UR UR7, SR_CTAID.Y ;  /* 0x00000000000779c3 */ /* 0x000ee20000002600 */
[----:B------:R-:W-:Y:S01]  /*00b0*/  MOV R43, RZ ;  /* 0x000000ff002b7202 */ /* 0x000fe20000000f00 */
[----:B------:R-:W4:Y:S01]  /*00c0*/  LDCU.64 UR8, c[0x0][0x358] ;  /* 0x00006b00ff0877ac */ /* 0x000f220008000a00 */
[----:B------:R-:W5:Y:S01]  /*00d0*/  S2R R4, SR_CgaCtaId ;  /* 0x0000000000047919 */ /* 0x000f620000008800 */
[----:B------:R-:W-:Y:S01]  /*00e0*/  UMOV UR4, URZ ;  /* 0x000000ff00047c82 */ /* 0x000fe20008000000 */
[----:B------:R-:W4:Y:S01]  /*00f0*/  S2R R29, SR_CTAID.Z ;  /* 0x00000000001d7919 */ /* 0x000f220000002700 */
[----:B-1----:R-:W-:Y:S01]  /*0100*/  USHF.L.U32 UR6, UR6, 0x2, URZ ;  /* 0x0000000206067899 */ /* 0x002fe200080006ff */
[----:B0-----:R-:W-:Y:S01]  /*0110*/  LEA R5, R31, R30, 0x1 ;  /* 0x0000001e1f057211 */ /* 0x001fe200078e08ff */
[----:B--2---:R-:W-:-:S03]  /*0120*/  IMAD R0, R32, 0xa, RZ ;  /* 0x0000000a20007824 */ /* 0x004fc600078e02ff */
[C---:B------:R-:W-:Y:S01]  /*0130*/  LEA R36, R5.reuse, R32, 0x2 ;  /* 0x0000002005247211 */ /* 0x040fe200078e10ff */
[----:B---3--:R-:W-:Y:S01]  /*0140*/  IMAD R40, R5, R40, UR7 ;  /* 0x0000000705287e24 */ /* 0x008fe2000f8e0228 */
[----:B------:R-:W-:Y:S02]  /*0150*/  SHF.L.U32 R42, R32, 0x1, RZ ;  /* 0x00000001202a7819 */ /* 0x000fe400000006ff */
[----:B------:R-:W-:Y:S01]  /*0160*/  IADD3 R0, PT, PT, R0, 0x9, RZ ;  /* 0x0000000900007810 */ /* 0x000fe20007ffe0ff */
[----:B------:R-:W-:Y:S01]  /*0170*/  IMAD R40, R40, R3, UR6 ;  /* 0x0000000628287e24 */ /* 0x000fe2000f8e0203 */
[----:B------:R-:W-:Y:S01]  /*0180*/  IADD3 R3, PT, PT, R2, 0x2800, RZ ;  /* 0x0000280002037810 */ /* 0x000fe20007ffe0ff */
[----:B------:R-:W-:Y:S01]  /*0190*/  IMAD R36, R36, 0x28, RZ ;  /* 0x0000002824247824 */ /* 0x000fe200078e02ff */
[----:B------:R-:W-:Y:S02]  /*01a0*/  SHF.R.U32.HI R0, RZ, 0x2, R0 ;  /* 0x00000002ff007819 */ /* 0x000fe40000011600 */
[----:B------:R-:W-:-:S02]  /*01b0*/  IADD3 R37, PT, PT, R40, -0x1d, RZ ;  /* 0xffffffe328257810 */ /* 0x000fc40007ffe0ff */
[C---:B-----5:R-:W-:Y:S02]  /*01c0*/  LEA R39, R4.reuse, R2, 0x18 ;  /* 0x0000000204277211 */ /* 0x060fe400078ec0ff */
[----:B------:R-:W-:Y:S01]  /*01d0*/  LEA R3, R4, R3, 0x18 ;  /* 0x0000000304037211 */ /* 0x000fe200078ec0ff */
[----:B------:R-:W-:Y:S01]  /*01e0*/  IMAD R37, R0, 0x310, R37 ;  /* 0x0000031000257824 */ /* 0x000fe200078e0225 */
[----:B------:R-:W-:Y:S02]  /*01f0*/  LEA R0, R30, R32, 0x2 ;  /* 0x000000201e007211 */ /* 0x000fe400078e10ff */
[----:B------:R-:W-:Y:S01]  /*0200*/  LOP3.LUT R41, R42, 0x2, RZ, 0xc0, !PT ;  /* 0x000000022a297812 */ /* 0x000fe200078ec0ff */
[----:B------:R-:W-:Y:S01]  /*0210*/  IMAD R34, R31, 0x280, R3 ;  /* 0x000002801f227824 */ /* 0x000fe200078e0203 */
[-C--:B------:R-:W-:Y:S02]  /*0220*/  LEA R35, R0, R39.reuse, 0x2 ;  /* 0x0000002700237211 */ /* 0x080fe400078e10ff */
[----:B------:R-:W-:-:S02]  /*0230*/  LEA R39, R36, R39, 0x2 ;  /* 0x0000002724277211 */ /* 0x000fc400078e10ff */
[----:B------:R-:W-:Y:S02]  /*0240*/  LOP3.LUT R38, RZ, 0x2, R42, 0x44, !PT ;  /* 0x00000002ff267812 */ /* 0x000fe400078e442a */
[----:B----4-:R-:W-:-:S07]  /*0250*/  LEA R36, R36, R3, 0x2 ;  /* 0x0000000324247211 */ /* 0x010fce00078e10ff */
.L_x_27:
[----:B------:R-:W-:Y:S01]  /*0260*/  ULEA UR12, UR7, UR4, 0x2 ;  /* 0x00000004070c7291 */ /* 0x000fe2000f8e10ff */
[----:B------:R-:W-:Y:S01]  /*0270*/  IMAD R0, R32, 0xa, RZ ;  /* 0x0000000a20007824 */ /* 0x000fe200078e02ff */
[----:B------:R-:W-:Y:S01]  /*0280*/  LEA R3, R29, R31, 0x3 ;  /* 0x0000001f1d037211 */ /* 0x000fe200078e18ff */
[----:B------:R-:W0:Y:S01]  /*0290*/  LDCU.64 UR10, c[0x0][0x380] ;  /* 0x00007000ff0a77ac */ /* 0x000e220008000a00 */
[----:B------:R-:W-:Y:S02]  /*02a0*/  IADD3 R4, PT, PT, R40, -0x1d, RZ ;  /* 0xffffffe328047810 */ /* 0x000fe40007ffe0ff */
[----:B------:R-:W-:Y:S01]  /*02b0*/  MOV R5, UR12 ;  /* 0x0000000c00057c02 */ /* 0x000fe20008000f00 */
[----:B------:R-:W-:Y:S01]  /*02c0*/  UMOV UR5, URZ ;  /* 0x000000ff00057c82 */ /* 0x000fe20008000000 */
[----:B------:R-:W-:Y:S02]  /*02d0*/  MOV R7, UR12 ;  /* 0x0000000c00077c02 */ /* 0x000fe40008000f00 */
[----:B------:R-:W-:-:S02]  /*02e0*/  IADD3 R2, PT, PT, R0, 0x2, RZ ;  /* 0x0000000200027810 */ /* 0x000fc40007ffe0ff */
[C---:B------:R-:W-:Y:S02]  /*02f0*/  IADD3 R6, PT, PT, R0.reuse, 0x3, RZ ;  /* 0x0000000300067810 */ /* 0x040fe40007ffe0ff */
[C---:B------:R-:W-:Y:S02]  /*0300*/  IADD3 R8, PT, PT, R0.reuse, 0x6, RZ ;  /* 0x0000000600087810 */ /* 0x040fe40007ffe0ff */
[C---:B------:R-:W-:Y:S02]  /*0310*/  IADD3 R10, PT, PT, R0.reuse, 0x7, RZ ;  /* 0x00000007000a7810 */ /* 0x040fe40007ffe0ff */
[C---:B------:R-:W-:Y:S02]  /*0320*/  IADD3 R12, PT, PT, R0.reuse, 0x1, RZ ;  /* 0x00000001000c7810 */ /* 0x040fe40007ffe0ff */
[----:B------:R-:W-:Y:S02]  /*0330*/  IADD3 R14, PT, PT, R0, 0x5, RZ ;  /* 0x00000005000e7810 */ /* 0x000fe40007ffe0ff */
[----:B------:R-:W-:-:S02]  /*0340*/  LOP3.LUT P2, RZ, R5, 0x2, R42, 0xf8, !PT ;  /* 0x0000000205ff7812 */ /* 0x000fc4000784f82a */
[----:B------:R-:W-:Y:S02]  /*0350*/  LEA R5, R3, R30, 0x1 ;  /* 0x0000001e03057211 */ /* 0x000fe400078e08ff */
[----:B------:R-:W-:Y:S02]  /*0360*/  LOP3.LUT P0, RZ, R7, 0x2, R42, 0xf4, !PT ;  /* 0x0000000207ff7812 */ /* 0x000fe4000780f42a */
[----:B------:R-:W-:Y:S02]  /*0370*/  SHF.R.U32.HI R3, RZ, 0x2, R2 ;  /* 0x00000002ff037819 */ /* 0x000fe40000011602 */
[----:B------:R-:W-:Y:S02]  /*0380*/  SHF.R.U32.HI R7, RZ, 0x2, R6 ;  /* 0x00000002ff077819 */ /* 0x000fe40000011606 */
[----:B------:R-:W-:Y:S01]  /*0390*/  SHF.R.U32.HI R9, RZ, 0x2, R8 ;  /* 0x00000002ff097819 */ /* 0x000fe20000011608 */
[----:B------:R-:W-:Y:S01]  /*03a0*/  IMAD R6, R3, 0x310, R4 ;  /* 0x0000031003067824 */ /* 0x000fe200078e0204 */
[----:B------:R-:W-:Y:S01]  /*03b0*/  SHF.R.U32.HI R11, RZ, 0x2, R10 ;  /* 0x00000002ff0b7819 */ /* 0x000fe2000001160a */
[----:B------:R-:W-:Y:S01]  /*03c0*/  IMAD R22, R7, 0x310, R4 ;  /* 0x0000031007167824 */ /* 0x000fe200078e0204 */
[----:B------:R-:W-:Y:S01]  /*03d0*/  SHF.R.U32.HI R13, RZ, 0x2, R12 ;  /* 0x00000002ff0d7819 */ /* 0x000fe2000001160c */
[----:B------:R-:W-:Y:S01]  /*03e0*/  IMAD R10, R9, 0x310, R4 ;  /* 0x00000310090a7824 */ /* 0x000fe200078e0204 */
[----:B------:R-:W-:Y:S01]  /*03f0*/  SHF.R.U32.HI R15, RZ, 0x2, R14 ;  /* 0x00000002ff0f7819 */ /* 0x000fe2000001160e */
[--C-:B------:R-:W-:Y:S01]  /*0400*/  IMAD R20, R11, 0x310, R4.reuse ;  /* 0x000003100b147824 */ /* 0x100fe200078e0204 */
[----:B------:R-:W-:Y:S01]  /*0410*/  IADD3 R28, PT, PT, R41, UR4, RZ ;  /* 0x00000004291c7c10 */ /* 0x000fe2000fffe0ff */
[--C-:B------:R-:W-:Y:S01]  /*0420*/  IMAD R2, R13, 0x310, R4.reuse ;  /* 0x000003100d027824 */ /* 0x100fe200078e0204 */
[----:B------:R-:W-:Y:S01]  /*0430*/  IADD3 R21, PT, PT, R38, UR4, RZ ;  /* 0x0000000426157c10 */ /* 0x000fe2000fffe0ff */
[----:B------:R-:W-:Y:S01]  /*0440*/  IMAD R3, R15, 0x310, R4 ;  /* 0x000003100f037824 */ /* 0x000fe200078e0204 */
[----:B------:R-:W-:Y:S01]  /*0450*/  IADD3 R4, PT, PT, R42, 0x3, RZ ;  /* 0x000000032a047810 */ /* 0x000fe20007ffe0ff */
[----:B------:R-:W-:Y:S01]  /*0460*/  IMAD R28, R28, 0x1c, RZ ;  /* 0x0000001c1c1c7824 */ /* 0x000fe200078e02ff */
[----:B------:R-:W-:Y:S01]  /*0470*/  IADD3 R7, PT, PT, -R38, 0x1d, RZ ;  /* 0x0000001d26077810 */ /* 0x000fe20007ffe1ff */
[C---:B------:R-:W-:Y:S01]  /*0480*/  IMAD R23, R21.reuse, 0x1c, R6 ;  /* 0x0000001c15177824 */ /* 0x040fe200078e0206 */
[----:B------:R-:W-:Y:S01]  /*0490*/  MOV R8, 0x78 ;  /* 0x0000007800087802 */ /* 0x000fe20000000f00 */
[----:B------:R-:W-:Y:S01]  /*04a0*/  IMAD R21, R21, 0x1c, R10 ;  /* 0x0000001c15157824 */ /* 0x000fe200078e020a */
[----:B------:R-:W-:-:S02]  /*04b0*/  LEA R5, R5, R32, 0x2 ;  /* 0x0000002005057211 */ /* 0x000fc400078e10ff */
[----:B------:R-:W-:Y:S02]  /*04c0*/  LOP3.LUT R4, R4, 0x3, RZ, 0xc0, !PT ;  /* 0x0000000304047812 */ /* 0x000fe400078ec0ff */
[----:B------:R-:W-:Y:S01]  /*04d0*/  IADD3 R6, PT, PT, R28, 0x1c, RZ ;  /* 0x0000001c1c067810 */ /* 0x000fe20007ffe0ff */
[----:B------:R-:W-:Y:S01]  /*04e0*/  IMAD R8, R5, R8, UR4 ;  /* 0x0000000405087e24 */ /* 0x000fe2000f8e0208 */
[----:B------:R-:W-:Y:S02]  /*04f0*/  ISETP.GT.U32.AND P0, PT, R7, UR12, P0 ;  /* 0x0000000c07007c0c */ /* 0x000fe40008704070 */
[----:B------:R-:W-:Y:S01]  /*0500*/  IADD3 R7, PT, PT, R4, UR4, RZ ;  /* 0x0000000404077c10 */ /* 0x000fe2000fffe0ff */
[----:B------:R-:W-:Y:S01]  /*0510*/  UIADD3 UR4, UPT, UPT, UR4, 0x1, URZ ;  /* 0x0000000104047890 */ /* 0x000fe2000fffe0ff */
[----:B------:R-:W-:Y:S02]  /*0520*/  SHF.R.U32.HI R0, RZ, 0x2, R0 ;  /* 0x00000002ff007819 */ /* 0x000fe40000011600 */
[----:B------:R-:W-:Y:S01]  /*0530*/  IADD3 R33, PT, PT, -R41, 0x1d, RZ ;  /* 0x0000001d29217810 */ /* 0x000fe20007ffe1ff */
[----:B------:R-:W-:Y:S01]  /*0540*/  IMAD R22, R7, 0x1c, R22 ;  /* 0x0000001c07167824 */ /* 0x000fe200078e0216 */
[----:B------:R-:W-:Y:S01]  /*0550*/  IADD3 R5, PT, PT, R37, R6, RZ ;  /* 0x0000000625057210 */ /* 0x000fe20007ffe0ff */
[----:B------:R-:W-:Y:S01]  /*0560*/  IMAD R20, R7, 0x1c, R20 ;  /* 0x0000001c07147824 */ /* 0x000fe200078e0214 */
[----:B------:R-:W-:Y:S01]  /*0570*/  ISETP.GT.U32.AND P3, PT, R33, UR12, P2 ;  /* 0x0000000c21007c0c */ /* 0x000fe20009764070 */
[----:B------:R-:W-:Y:S01]  /*0580*/  IMAD R6, R0, 0x310, RZ ;  /* 0x0000031000067824 */ /* 0x000fe200078e02ff */
[----:B------:R-:W-:Y:S01]  /*0590*/  LEA R7, R8, R8, 0x1 ;  /* 0x0000000808077211 */ /* 0x000fe200078e08ff */
[----:B------:R-:W-:Y:S01]  /*05a0*/  UISETP.NE.AND UP0, UPT, UR4, 0x3, UPT ;  /* 0x000000030400788c */ /* 0x000fe2000bf05270 */
[----:B0-----:R-:W-:-:S10]  /*05b0*/  IADD3 R0, PT, PT, R5, 0x1, RZ ;  /* 0x0000000105007810 */ /* 0x001fd40007ffe0ff */
.L_x_26:
[----:B------:R-:W0:Y:S01]  /*05c0*/  LDC.64 R8, c[0x0][0x380] ;  /* 0x0000e000ff087b82 */ /* 0x000e220000000a00 */
[----:B------:R-:W-:Y:S01]  /*05d0*/  ULOP3.LUT UP1, UR13, UR5, URZ, UR6, 0xfa, !UPT ;  /* 0x000000ff050d7292 */ /* 0x000fe2000f82fa06 */
[----:B------:R-:W-:Y:S01]  /*05e0*/  IADD3 R10, PT, PT, R28, R40, R6 ;  /* 0x000000281c0a7210 */ /* 0x000fe20007ffe006 */
[----:B------:R-:W-:-:S03]  /*05f0*/  HFMA2 R16, -RZ, RZ, 0, 0 ;  /* 0x00000000ff107431 */ /* 0x000fc600000001ff */
[----:B------:R-:W-:Y:S02]  /*0600*/  IADD3 R10, PT, PT, R10, -0x1d, RZ ;  /* 0xffffffe30a0a7810 */ /* 0x000fe40007ffe0ff */
[----:B------:R-:W-:Y:S02]  /*0610*/  PLOP3.LUT P1, PT, P2, PT, UP1, 0x5d, 0xd5 ;  /* 0x0000000000d5781c */ /* 0x000fe4000172eb1d */
[----:B------:R-:W-:Y:S02]  /*0620*/  IADD3 R13, PT, PT, R10, UR5, RZ ;  /* 0x000000050a0d7c10 */ /* 0x000fe4000fffe0ff */
[----:B------:R-:W-:-:S03]  /*0630*/  ISETP.LE.U32.OR P1, PT, R33, UR12, P1 ;  /* 0x0000000c21007c0c */ /* 0x000fc60008f23470 */
[----:B0-----:R-:W-:-:S10]  /*0640*/  IMAD.WIDE R12, R13, 0x4, R8 ;  /* 0x000000040d0c7825 */ /* 0x001fd400078e0208 */
[----:B------:R-:W2:Y:S01]  /*0650*/  @!P1 LDG.E.CONSTANT R16, desc[UR8][R12.64] ;  /* 0x000000080c109981 */ /* 0x000ea2000c1e9900 */
[----:B------:R-:W-:Y:S01]  /*0660*/  UIADD3 UR14, UPT, UPT, UR6, UR5, URZ ;  /* 0x00000005060e7290 */ /* 0x000fe2000fffe0ff */
[----:B------:R-:W-:Y:S02]  /*0670*/  IADD3 R10, PT, PT, R42, 0x1, RZ ;  /* 0x000000012a0a7810 */ /* 0x000fe40007ffe0ff */
[----:B------:R-:W-:Y:S02]  /*0680*/  CS2R R26, SRZ ;  /* 0x00000000001a7805 */ /* 0x000fe4000001ff00 */
[----:B------:R-:W-:Y:S02]  /*0690*/  MOV R15, RZ ;  /* 0x000000ff000f7202 */ /* 0x000fe40000000f00 */
[----:B------:R-:W-:Y:S02]  /*06a0*/  IADD3 R14, PT, PT, R28, 0x1c, RZ ;  /* 0x0000001c1c0e7810 */ /* 0x000fe40007ffe0ff */
[----:B------:R-:W-:-:S02]  /*06b0*/  CS2R R24, SRZ ;  /* 0x0000000000187805 */ /* 0x000fc4000001ff00 */
[----:B------:R-:W-:Y:S01]  /*06c0*/  MOV R11, UR14 ;  /* 0x0000000e000b7c02 */ /* 0x000fe20008000f00 */
[----:B------:R-:W-:Y:S01]  /*06d0*/  HFMA2 R52, -RZ, RZ, 0, 0 ;  /* 0x00000000ff347431 */ /* 0x000fe200000001ff */
[----:B------:R-:W-:Y:S01]  /*06e0*/  LOP3.LUT R10, R10, 0x3, RZ, 0xc0, !PT ;  /* 0x000000030a0a7812 */ /* 0x000fe200078ec0ff */
[----:B------:R-:W3:Y:S01]  /*06f0*/  @P3 LDG.E.CONSTANT R15, desc[UR8][R12.64+0x8] ;  /* 0x000008080c0f3981 */ /* 0x000ee2000c1e9900 */
[----:B------:R-:W-:Y:S02]  /*0700*/  ISETP.GT.U32.OR P4, PT, R11, 0x19, !P3 ;  /* 0x000000190b00780c */ /* 0x000fe40005f84470 */
[----:B------:R-:W-:Y:S01]  /*0710*/  PLOP3.LUT P1, PT, PT, PT, UP1, 0x80, 0x8 ;  /* 0x000000000008781c */ /* 0x000fe20003f2f018 */
[----:B------:R-:W-:Y:S01]  /*0720*/  BAR.SYNC.DEFER_BLOCKING 0x0 ;  /* 0x0000000000007b1d */ /* 0x000fe20000010000 */
[----:B------:R-:W-:Y:S02]  /*0730*/  IADD3 R19, PT, PT, -R10, 0x1d, RZ ;  /* 0x0000001d0a137810 */ /* 0x000fe40007ffe1ff */
[----:B------:R-:W-:-:S02]  /*0740*/  IADD3 R11, PT, PT, R2, R14, RZ ;  /* 0x0000000e020b7210 */ /* 0x000fc40007ffe0ff */
[----:B------:R-:W-:Y:S02]  /*0750*/  ISETP.LE.U32.OR P1, PT, R19, UR12, !P1 ;  /* 0x0000000c13007c0c */ /* 0x000fe4000cf23470 */
[----:B------:R-:W-:Y:S01]  /*0760*/  IADD3 R11, PT, PT, R11, UR5, RZ ;  /* 0x000000050b0b7c10 */ /* 0x000fe2000fffe0ff */
[----:B------:R-:W4:Y:S04]  /*0770*/  @P3 LDG.E.CONSTANT R26, desc[UR8][R12.64+0x4] ;  /* 0x000004080c1a3981 */ /* 0x000f28000c1e9900 */
[----:B------:R-:W-:Y:S01]  /*0780*/  IMAD.WIDE R10, R11, 0x4, R8 ;  /* 0x000000040b0a7825 */ /* 0x000fe200078e0208 */
[----:B------:R0:W5:Y:S05]  /*0790*/  @!P4 LDG.E.CONSTANT R24, desc[UR8][R12.64+0xc] ;  /* 0x00000c080c18c981 */ /* 0x00016a000c1e9900 */
[----:B------:R-:W4:Y:S01]  /*07a0*/  @!P1 LDG.E.CONSTANT R52, desc[UR8][R10.64] ;  /* 0x000000080a349981 */ /* 0x000f22000c1e9900 */
[----:B0-----:R-:W-:-:S04]  /*07b0*/  MOV R13, UR12 ;  /* 0x0000000c000d7c02 */ /* 0x001fc80008000f00 */
[----:B------:R-:W-:Y:S02]  /*07c0*/  LOP3.LUT P1, RZ, R13, 0x2, R42, 0xf4, !PT ;  /* 0x000000020dff7812 */ /* 0x000fe4000782f42a */
[----:B------:R-:W-:Y:S02]  /*07d0*/  ISETP.LE.U32.AND P5, PT, R19, UR12, PT ;  /* 0x0000000c13007c0c */ /* 0x000fe4000bfa3070 */
[----:B------:R-:W-:Y:S02]  /*07e0*/  MOV R17, UR14 ;  /* 0x0000000e00117c02 */ /* 0x000fe40008000f00 */
[----:B------:R-:W-:Y:S02]  /*07f0*/  ISETP.EQ.OR P6, PT, RZ, UR13, !P1 ;  /* 0x0000000dff007c0c */ /* 0x000fe4000cfc2670 */
[----:B------:R-:W-:Y:S02]  /*0800*/  IADD3 R18, PT, PT, -R38, 0x1d, RZ ;  /* 0x0000001d26127810 */ /* 0x000fe40007ffe1ff */
[----:B------:R-:W-:-:S02]  /*0810*/  ISETP.LT.U32.AND P4, PT, R17, 0x1a, !P5 ;  /* 0x0000001a1100780c */ /* 0x000fc40006f81070 */
[----:B------:R-:W-:Y:S02]  /*0820*/  ISETP.LE.U32.OR P6, PT, R18, UR12, P6 ;  /* 0x0000000c12007c0c */ /* 0x000fe4000b7c3470 */
[----:B------:R-:W-:Y:S02]  /*0830*/  IADD3 R17, PT, PT, R23, UR5, RZ ;  /* 0x0000000517117c10 */ /* 0x000fe4000fffe0ff */
[----:B------:R-:W-:-:S07]  /*0840*/  MOV R12, RZ ;  /* 0x000000ff000c7202 */ /* 0x000fce0000000f00 */
[----:B------:R-:W4:Y:S01]  /*0850*/  @P4 LDG.E.CONSTANT R12, desc[UR8][R10.64+0xc] ;  /* 0x00000c080a0c4981 */ /* 0x000f22000c1e9900 */
[----:B------:R-:W-:-:S06]  /*0860*/  MOV R48, RZ ;  /* 0x000000ff00307202 */ /* 0x000fcc0000000f00 */
[----:B------:R-:W4:Y:S04]  /*0870*/  @!P5 LDG.E.CONSTANT R48, desc[UR8][R10.64+0x4] ;  /* 0x000004080a30d981 */ /* 0x000f28000c1e9900 */
[----:B--2---:R0:W-:Y:S02]  /*0880*/  STS [R39], R16 ;  /* 0x0000001027007388 */ /* 0x0041e40000000800 */
[----:B0-----:R-:W-:-:S05]  /*0890*/  IMAD.WIDE R16, R17, 0x4, R8 ;  /* 0x0000000411107825 */ /* 0x001fca00078e0208 */
[----:B------:R-:W2:Y:S04]  /*08a0*/  @!P6 LDG.E.CONSTANT R25, desc[UR8][R16.64] ;  /* 0x000000081019e981 */ /* 0x000ea8000c1e9900 */
[----:B------:R-:W2:Y:S01]  /*08b0*/  @P0 LDG.E.CONSTANT R27, desc[UR8][R16.64+0x4] ;  /* 0x00000408101b0981 */ /* 0x000ea2000c1e9900 */
[----:B------:R-:W-:Y:S01]  /*08c0*/  HFMA2 R50, -RZ, RZ, 0, 0 ;  /* 0x00000000ff327431 */ /* 0x000fe200000001ff */
[----:B------:R-:W-:Y:S02]  /*08d0*/  ISETP.NE.AND P6, PT, RZ, UR13, PT ;  /* 0x0000000dff007c0c */ /* 0x000fe4000bfc5270 */
[----:B---3--:R0:W-:Y:S01]  /*08e0*/  STS [R39+0x8], R15 ;  /* 0x0000080f27007388 */ /* 0x0081e20000000800 */
[----:B------:R-:W-:-:S03]  /*08f0*/  MOV R13, RZ ;  /* 0x000000ff000d7202 */ /* 0x000fc60000000f00 */
[----:B------:R1:W3:Y:S01]  /*0900*/  @!P5 LDG.E.CONSTANT R50, desc[UR8][R10.64+0x8] ;  /* 0x000008080a32d981 */ /* 0x0002e2000c1e9900 */
[----:B0-----:R-:W-:-:S04]  /*0910*/  IADD3 R15, PT, PT, -R4, 0x1d, RZ ;  /* 0x0000001d040f7810 */ /* 0x001fc80007ffe1ff */
[----:B------:R-:W-:Y:S02]  /*0920*/  ISETP.LE.U32.OR P6, PT, R15, UR12, !P6 ;  /* 0x0000000c0f007c0c */ /* 0x000fe4000f7c3470 */
[----:B-1----:R-:W-:Y:S01]  /*0930*/  IADD3 R11, PT, PT, R22, UR5, RZ ;  /* 0x00000005160b7c10 */ /* 0x002fe2000fffe0ff */
[----:B------:R-:W-:-:S04]  /*0940*/  ULOP3.LUT UP1, URZ, UR5, UR6, URZ, 0xfc, !UPT ;  /* 0x0000000605ff7292 */ /* 0x000fc8000f82fcff */
[----:B------:R-:W-:-:S06]  /*0950*/  IMAD.WIDE R10, R11, 0x4, R8 ;  /* 0x000000040b0a7825 */ /* 0x000fcc00078e0208 */
[----:B------:R-:W3:Y:S01]  /*0960*/  @!P6 LDG.E.CONSTANT R13, desc[UR8][R10.64] ;  /* 0x000000080a0de981 */ /* 0x000ee2000c1e9900 */
[----:B------:R-:W-:-:S04]  /*0970*/  PLOP3.LUT P6, PT, PT, PT, UP1, 0x40, 0x4 ;  /* 0x000000000004781c */ /* 0x000fc80003fce818 */
[----:B------:R-:W-:Y:S02]  /*0980*/  ISETP.LE.U32.OR P6, PT, R19, UR12, P6 ;  /* 0x0000000c13007c0c */ /* 0x000fe4000b7c3470 */
[----:B------:R-:W-:Y:S01]  /*0990*/  IADD3 R14, PT, PT, R3, R14, RZ ;  /* 0x0000000e030e7210 */ /* 0x000fe20007ffe0ff */
[----:B-----5:R-:W-:Y:S01]  /*09a0*/  STS [R39+0xc], R24 ;  /* 0x00000c1827007388 */ /* 0x020fe20000000800 */
[----:B------:R-:W-:-:S03]  /*09b0*/  PLOP3.LUT P1, PT, P1, PT, UP1, 0x5d, 0xd5 ;  /* 0x0000000000d5781c */ /* 0x000fc60000f2eb1d */
[----:B----4-:R0:W-:Y:S01]  /*09c0*/  STS [R39+0x1c], R12 ;  /* 0x00001c0c27007388 */ /* 0x0101e20000000800 */
[----:B------:R-:W-:Y:S02]  /*09d0*/  MOV R33, UR14 ;  /* 0x0000000e00217c02 */ /* 0x000fe40008000f00 */
[----:B------:R-:W-:Y:S01]  /*09e0*/  ISETP.LE.U32.OR P1, PT, R18, UR12, P1 ;  /* 0x0000000c12007c0c */ /* 0x000fe20008f23470 */
[----:B0-----:R-:W-:Y:S01]  /*09f0*/  HFMA2 R12, -RZ, RZ, 0, 0 ;  /* 0x00000000ff0c7431 */ /* 0x001fe200000001ff */
[----:B------:R0:W-:Y:S04]  /*0a00*/  STS [R39+0x4], R26 ;  /* 0x0000041a27007388 */ /* 0x0001e80000000800 */
[----:B------:R1:W-:Y:S01]  /*0a10*/  STS [R39+0x14], R48 ;  /* 0x0000143027007388 */ /* 0x0003e20000000800 */
[----:B0-----:R-:W-:Y:S01]  /*0a20*/  HFMA2 R26, -RZ, RZ, 0, 0 ;  /* 0x00000000ff1a7431 */ /* 0x001fe200000001ff */
[----:B-1----:R-:W-:-:S05]  /*0a30*/  MOV R48, RZ ;  /* 0x000000ff00307202 */ /* 0x002fca0000000f00 */
[----:B------:R-:W4:Y:S01]  /*0a40*/  @P0 LDG.E.CONSTANT R26, desc[UR8][R16.64+0x8] ;  /* 0x00000808101a0981 */ /* 0x000f22000c1e9900 */
[----:B------:R-:W-:-:S03]  /*0a50*/  MOV R18, RZ ;  /* 0x000000ff00127202 */ /* 0x000fc60000000f00 */
[----:B--2---:R0:W-:Y:S02]  /*0a60*/  STS [R39+0x20], R25 ;  /* 0x0000201927007388 */ /* 0x0041e40000000800 */
[----:B0-----:R-:W-:-:S05]  /*0a70*/  @!P6 IADD3 R25, PT, PT, R14, UR5, RZ ;  /* 0x000000050e19ec10 */ /* 0x001fca000fffe0ff */
[----:B------:R-:W-:-:S05]  /*0a80*/  @!P6 IMAD.WIDE.U32 R24, R25, 0x4, R8 ;  /* 0x000000041918e825 */ /* 0x000fca00078e0008 */
[----:B------:R0:W2:Y:S01]  /*0a90*/  @!P6 LDG.E.CONSTANT R12, desc[UR8][R24.64] ;  /* 0x00000008180ce981 */ /* 0x0000a2000c1e9900 */
[----:B------:R-:W-:-:S03]  /*0aa0*/  ISETP.LT.U32.AND P6, PT, R33, 0x1a, P0 ;  /* 0x0000001a2100780c */ /* 0x000fc600007c1070 */
[----:B------:R1:W-:Y:S01]  /*0ab0*/  STS [R39+0x24], R27 ;  /* 0x0000241b27007388 */ /* 0x0003e20000000800 */
[----:B0-----:R-:W-:Y:S01]  /*0ac0*/  HFMA2 R24, -RZ, RZ, 0, 0 ;  /* 0x00000000ff187431 */ /* 0x001fe200000001ff */
[----:B-1----:R-:W-:-:S08]  /*0ad0*/  @!P1 IADD3 R27, PT, PT, R21, UR5, RZ ;  /* 0x00000005151b9c10 */ /* 0x002fd0000fffe0ff */
[----:B------:R0:W5:Y:S02]  /*0ae0*/  @P6 LDG.E.CONSTANT R48, desc[UR8][R16.64+0xc] ;  /* 0x00000c0810306981 */ /* 0x000164000c1e9900 */
[----:B0-----:R-:W-:-:S05]  /*0af0*/  @!P1 IMAD.WIDE.U32 R16, R27, 0x4, R8 ;  /* 0x000000041b109825 */ /* 0x001fca00078e0008 */
[----:B------:R0:W5:Y:S01]  /*0b00*/  @!P1 LDG.E.CONSTANT R24, desc[UR8][R16.64] ;  /* 0x0000000810189981 */ /* 0x000162000c1e9900 */
[----:B------:R-:W-:-:S13]  /*0b10*/  ISETP.LE.U32.AND P1, PT, R15, UR12, PT ;  /* 0x0000000c0f007c0c */ /* 0x000fda000bf23070 */
[----:B------:R-:W2:Y:S01]  /*0b20*/  @!P1 LDG.E.CONSTANT R18, desc[UR8][R10.64+0x4] ;  /* 0x000004080a129981 */ /* 0x000ea2000c1e9900 */
[----:B------:R-:W-:-:S03]  /*0b30*/  IADD3 R25, PT, PT, R21, 0x3, RZ ;  /* 0x0000000315197810 */ /* 0x000fc60007ffe0ff */
[----:B---3--:R1:W-:Y:S01]  /*0b40*/  STS [R39+0x30], R13 ;  /* 0x0000300d27007388 */ /* 0x0083e20000000800 */
[----:B------:R-:W-:Y:S01]  /*0b50*/  @P6 IADD3 R25, PT, PT, R25, UR5, RZ ;  /* 0x0000000519196c10 */ /* 0x000fe2000fffe0ff */
[----:B-1----:R-:W-:-:S04]  /*0b60*/  HFMA2 R13, -RZ, RZ, 0, 0 ;  /* 0x00000000ff0d7431 */ /* 0x002fc800000001ff */
[----:B0-----:R-:W-:-:S05]  /*0b70*/  @P6 IMAD.WIDE.U32 R16, R25, 0x4, R8 ;  /* 0x0000000419106825 */ /* 0x001fca00078e0008 */
[----:B------:R0:W3:Y:S01]  /*0b80*/  @P6 LDG.E.CONSTANT R13, desc[UR8][R16.64] ;  /* 0x00000008100d6981 */ /* 0x0000e2000c1e9900 */
[----:B------:R-:W-:-:S04]  /*0b90*/  PLOP3.LUT P6, PT, PT, PT, UP1, 0x40, 0x4 ;  /* 0x000000000004781c */ /* 0x000fc80003fce818 */
[----:B------:R-:W-:Y:S02]  /*0ba0*/  ISETP.LE.U32.OR P6, PT, R15, UR12, P6 ;  /* 0x0000000c0f007c0c */ /* 0x000fe4000b7c3470 */
[----:B------:R-:W-:-:S11]  /*0bb0*/  MOV R15, RZ ;  /* 0x000000ff000f7202 */ /* 0x000fd60000000f00 */
[----:B------:R-:W-:-:S05]  /*0bc0*/  @!P6 IADD3 R25, PT, PT, R20, UR5, RZ ;  /* 0x000000051419ec10 */ /* 0x000fca000fffe0ff */
[----:B0-----:R-:W-:Y:S01]  /*0bd0*/  @!P6 IMAD.WIDE.U32 R16, R25, 0x4, R8 ;  /* 0x000000041910e825 */ /* 0x001fe200078e0008 */
[----:B------:R-:W-:-:S04]  /*0be0*/  MOV R25, UR14 ;  /* 0x0000000e00197c02 */ /* 0x000fc80008000f00 */
[----:B------:R0:W3:Y:S01]  /*0bf0*/  @!P6 LDG.E.CONSTANT R15, desc[UR8][R16.64] ;  /* 0x00000008100fe981 */ /* 0x0000e2000c1e9900 */
[----:B------:R-:W-:-:S03]  /*0c00*/  ISETP.LT.U32.AND P6, PT, R25, 0x1a, !P1 ;  /* 0x0000001a1900780c */ /* 0x000fc60004fc1070 */
[----:B----4-:R1:W-:Y:S01]  /*0c10*/  STS [R39+0x28], R26 ;  /* 0x0000281a27007388 */ /* 0x0103e20000000800 */
[----:B------:R-:W-:Y:S01]  /*0c20*/  IADD3 R25, PT, PT, R14, 0x1, RZ ;  /* 0x000000010e197810 */ /* 0x000fe20007ffe0ff */
[----:B-1----:R-:W-:-:S03]  /*0c30*/  HFMA2 R26, -RZ, RZ, 0, 0 ;  /* 0x00000000ff1a7431 */ /* 0x002fc600000001ff */
[----:B------:R-:W-:Y:S02]  /*0c40*/  @!P5 IADD3 R25, PT, PT, R25, UR5, RZ ;  /* 0x000000051919dc10 */ /* 0x000fe4000fffe0ff */
[----:B0-----:R-:W-:Y:S01]  /*0c50*/  CS2R R16, SRZ ;  /* 0x0000000000107805 */ /* 0x001fe2000001ff00 */
[----:B------:R-:W4:Y:S04]  /*0c60*/  @!P1 LDG.E.CONSTANT R26, desc[UR8][R10.64+0x8] ;  /* 0x000008080a1a9981 */ /* 0x000f28000c1e9900 */
[----:B--2---:R0:W-:Y:S02]  /*0c70*/  STS [R39+0x34], R18 ;  /* 0x0000341227007388 */ /* 0x0041e40000000800 */
[----:B0-----:R-:W-:-:S06]  /*0c80*/  MOV R18, RZ ;  /* 0x000000ff00127202 */ /* 0x001fcc0000000f00 */
[----:B------:R0:W2:Y:S02]  /*0c90*/  @P6 LDG.E.CONSTANT R18, desc[UR8][R10.64+0xc] ;  /* 0x00000c080a126981 */ /* 0x0000a4000c1e9900 */
[----:B0-----:R-:W-:Y:S01]  /*0ca0*/  @!P5 IMAD.WIDE.U32 R10, R25, 0x4, R8 ;  /* 0x00000004190ad825 */ /* 0x001fe200078e0008 */
[----:B------:R-:W-:-:S04]  /*0cb0*/  IADD3 R25, PT, PT, R14, 0x2, RZ ;  /* 0x000000020e197810 */ /* 0x000fc80007ffe0ff */
[----:B------:R-:W-:Y:S01]  /*0cc0*/  @!P5 IADD3 R25, PT, PT, R25, UR5, RZ ;  /* 0x000000051919dc10 */ /* 0x000fe2000fffe0ff */
[----:B------:R0:W2:Y:S04]  /*0cd0*/  @!P5 LDG.E.CONSTANT R16, desc[UR8][R10.64] ;  /* 0x000000080a10d981 */ /* 0x0000a8000c1e9900 */
[----:B0-----:R-:W-:Y:S01]  /*0ce0*/  @!P5 IMAD.WIDE.U32 R10, R25, 0x4, R8 ;  /* 0x00000004190ad825 */ /* 0x001fe200078e0008 */
[----:B------:R-:W-:-:S03]  /*0cf0*/  IADD3 R25, PT, PT, R14, 0x3, RZ ;  /* 0x000000030e197810 */ /* 0x000fc60007ffe0ff */
[----:B------:R-:W-:Y:S01]  /*0d00*/  HFMA2 R14, -RZ, RZ, 0, 0 ;  /* 0x00000000ff0e7431 */ /* 0x000fe200000001ff */
[----:B------:R0:W2:Y:S01]  /*0d10*/  @!P5 LDG.E.CONSTANT R17, desc[UR8][R10.64] ;  /* 0x000000080a11d981 */ /* 0x0000a2000c1e9900 */
[----:B------:R-:W-:-:S05]  /*0d20*/  @P4 IADD3 R25, PT, PT, R25, UR5, RZ ;  /* 0x0000000519194c10 */ /* 0x000fca000fffe0ff */
[----:B0-----:R-:W-:-:S05]  /*0d30*/  @P4 IMAD.WIDE.U32 R10, R25, 0x4, R8 ;  /* 0x00000004190a4825 */ /* 0x001fca00078e0008 */
[----:B------:R0:W2:Y:S01]  /*0d40*/  @P4 LDG.E.CONSTANT R14, desc[UR8][R10.64] ;  /* 0x000000080a0e4981 */ /* 0x0000a2000c1e9900 */
[----:B------:R-:W-:-:S04]  /*0d50*/  IADD3 R25, PT, PT, R21, 0x1, RZ ;  /* 0x0000000115197810 */ /* 0x000fc80007ffe0ff */
[----:B------:R-:W-:Y:S01]  /*0d60*/  @P0 IADD3 R25, PT, PT, R25, UR5, RZ ;  /* 0x0000000519190c10 */ /* 0x000fe2000fffe0ff */
[----:B------:R1:W-:Y:S04]  /*0d70*/  STS [R39+0x50], R12 ;  /* 0x0000500c27007388 */ /* 0x0003e80000000800 */
[----:B0-----:R-:W-:Y:S01]  /*0d80*/  @P0 IMAD.WIDE.U32 R10, R25, 0x4, R8 ;  /* 0x00000004190a0825 */ /* 0x001fe200078e0008 */
[----:B-1----:R-:W-:-:S06]  /*0d90*/  MOV R12, RZ ;  /* 0x000000ff000c7202 */ /* 0x002fcc0000000f00 */
[----:B------:R0:W2:Y:S01]  /*0da0*/  @P0 LDG.E.CONSTANT R12, desc[UR8][R10.64] ;  /* 0x000000080a0c0981 */ /* 0x0000a2000c1e9900 */
[----:B------:R-:W-:-:S04]  /*0db0*/  IADD3 R25, PT, PT, R21, 0x2, RZ ;  /* 0x0000000215197810 */ /* 0x000fc80007ffe0ff */
[----:B------:R-:W-:-:S05]  /*0dc0*/  @P0 IADD3 R25, PT, PT, R25, UR5, RZ ;  /* 0x0000000519190c10 */ /* 0x000fca000fffe0ff */
[----:B0-----:R-:W-:Y:S01]  /*0dd0*/  @P0 IMAD.WIDE.U32 R10, R25, 0x4, R8 ;  /* 0x00000004190a0825 */ /* 0x001fe200078e0008 */
[----:B------:R-:W-:-:S04]  /*0de0*/  IADD3 R25, PT, PT, R20, 0x1, RZ ;  /* 0x0000000114197810 */ /* 0x000fc80007ffe0ff */
[----:B------:R-:W-:Y:S01]  /*0df0*/  @!P1 IADD3 R25, PT, PT, R25, UR5, RZ ;  /* 0x0000000519199c10 */ /* 0x000fe2000fffe0ff */
[----:B----4-:R-:W-:Y:S01]  /*0e00*/  STS [R39+0x38], R26 ;  /* 0x0000381a27007388 */ /* 0x010fe20000000800 */
[----:B------:R-:W-:-:S03]  /*0e10*/  MOV R27, UR12 ;  /* 0x0000000c001b7c02 */ /* 0x000fc60008000f00 */
[----:B-----5:R-:W-:Y:S01]  /*0e20*/  STS [R39+0x60], R24 ;  /* 0x0000601827007388 */ /* 0x020fe20000000800 */
[----:B------:R-:W-:-:S03]  /*0e30*/  IADD3 R33, PT, PT, -R41, 0x1d, RZ ;  /* 0x0000001d29217810 */ /* 0x000fc60007ffe1ff */
[----:B---3--:R0:W-:Y:S02]  /*0e40*/  STS [R39+0x6c], R13 ;  /* 0x00006c0d27007388 */ /* 0x0081e40000000800 */
[----:B0-----:R-:W-:Y:S02]  /*0e50*/  HFMA2 R13, -RZ, RZ, 0, 0 ;  /* 0x00000000ff0d7431 */ /* 0x001fe400000001ff */
[----:B--2---:R0:W-:Y:S02]  /*0e60*/  STS [R39+0x3c], R18 ;  /* 0x00003c1227007388 */ /* 0x0041e40000000800 */
[----:B0-----:R-:W-:Y:S02]  /*0e70*/  HFMA2 R18, -RZ, RZ, 0, 0 ;  /* 0x00000000ff127431 */ /* 0x001fe400000001ff */
[----:B------:R0:W-:Y:S04]  /*0e80*/  STS [R39+0x54], R16 ;  /* 0x0000541027007388 */ /* 0x0001e80000000800 */
[----:B------:R1:W2:Y:S01]  /*0e90*/  @P0 LDG.E.CONSTANT R18, desc[UR8][R10.64] ;  /* 0x000000080a120981 */ /* 0x0002a2000c1e9900 */
[----:B0-----:R-:W-:Y:S01]  /*0ea0*/  MOV R16, RZ ;  /* 0x000000ff00107202 */ /* 0x001fe20000000f00 */
[----:B-1----:R-:W-:Y:S01]  /*0eb0*/  @!P1 IMAD.WIDE.U32 R10, R25, 0x4, R8 ;  /* 0x00000004190a9825 */ /* 0x002fe200078e0008 */
[----:B------:R-:W-:Y:S01]  /*0ec0*/  IADD3 R25, PT, PT, R20, 0x2, RZ ;  /* 0x0000000214197810 */ /* 0x000fe20007ffe0ff */
[----:B------:R0:W-:Y:S03]  /*0ed0*/  STS [R39+0x58], R17 ;  /* 0x0000581127007388 */ /* 0x0001e60000000800 */
[----:B------:R-:W-:Y:S01]  /*0ee0*/  @!P1 IADD3 R25, PT, PT, R25, UR5, RZ ;  /* 0x0000000519199c10 */ /* 0x000fe2000fffe0ff */
[----:B------:R1:W3:Y:S01]  /*0ef0*/  @!P1 LDG.E.CONSTANT R16, desc[UR8][R10.64] ;  /* 0x000000080a109981 */ /* 0x0002e2000c1e9900 */
[----:B0-----:R-:W-:-:S03]  /*0f00*/  HFMA2 R17, -RZ, RZ, 0, 0 ;  /* 0x00000000ff117431 */ /* 0x001fc600000001ff */
[----:B-1----:R-:W-:Y:S01]  /*0f10*/  @!P1 IMAD.WIDE.U32 R10, R25, 0x4, R8 ;  /* 0x00000004190a9825 */ /* 0x002fe200078e0008 */
[----:B------:R-:W-:Y:S01]  /*0f20*/  IADD3 R25, PT, PT, R20, 0x3, RZ ;  /* 0x0000000314197810 */ /* 0x000fe20007ffe0ff */
[----:B------:R0:W-:Y:S03]  /*0f30*/  STS [R39+0x5c], R14 ;  /* 0x00005c0e27007388 */ /* 0x0001e60000000800 */
[----:B------:R-:W-:Y:S01]  /*0f40*/  @P6 IADD3 R25, PT, PT, R25, UR5, RZ ;  /* 0x0000000519196c10 */ /* 0x000fe2000fffe0ff */
[----:B------:R1:W4:Y:S01]  /*0f50*/  @!P1 LDG.E.CONSTANT R17, desc[UR8][R10.64] ;  /* 0x000000080a119981 */ /* 0x000322000c1e9900 */
[----:B0-----:R-:W-:-:S03]  /*0f60*/  MOV R14, RZ ;  /* 0x000000ff000e7202 */ /* 0x001fc60000000f00 */
[----:B-1----:R-:W-:-:S05]  /*0f70*/  @P6 IMAD.WIDE.U32 R10, R25, 0x4, R8 ;  /* 0x00000004190a6825 */ /* 0x002fca00078e0008 */
[----:B------:R0:W5:Y:S01]  /*0f80*/  @P6 LDG.E.CONSTANT R14, desc[UR8][R10.64] ;  /* 0x000000080a0e6981 */ /* 0x000162000c1e9900 */
[----:B------:R-:W-:-:S04]  /*0f90*/  IADD3 R25, P1, P6, R28, R40, R6 ;  /* 0x000000281c197210 */ /* 0x000fc80007e3e006 */
[----:B------:R-:W-:Y:S02]  /*0fa0*/  IADD3.X R26, PT, PT, RZ, RZ, RZ, P1, P6 ;  /* 0x000000ffff1a7210 */ /* 0x000fe40000fec4ff */
[----:B------:R-:W-:-:S04]  /*0fb0*/  IADD3 R25, P1, PT, R25, UR5, RZ ;  /* 0x0000000519197c10 */ /* 0x000fc8000ff3e0ff */
[----:B------:R-:W-:Y:S02]  /*0fc0*/  IADD3.X R26, PT, PT, RZ, R26, RZ, P1, !PT ;  /* 0x0000001aff1a7210 */ /* 0x000fe40000ffe4ff */
[----:B------:R-:W-:-:S04]  /*0fd0*/  LEA R24, P1, R25, UR10, 0x2 ;  /* 0x0000000a19187c11 */ /* 0x000fc8000f8210ff */
[----:B------:R-:W-:Y:S02]  /*0fe0*/  LEA.HI.X R25, R25, UR11, R26, 0x2, P1 ;  /* 0x0000000b19197c11 */ /* 0x000fe400088f141a */
[----:B------:R-:W-:Y:S01]  /*0ff0*/  LOP3.LUT P1, RZ, R27, 0x2, R42, 0xf8, !PT ;  /* 0x000000021bff7812 */ /* 0x000fe2000782f82a */
[----:B------:R-:W-:Y:S01]  /*1000*/  HFMA2 R26, -RZ, RZ, 0, 0 ;  /* 0x00000000ff1a7431 */ /* 0x000fe200000001ff */
[----:B------:R1:W-:Y:S02]  /*1010*/  STS [R39+0x64], R12 ;  /* 0x0000640c27007388 */ /* 0x0003e40000000800 */
[----:B------:R-:W-:Y:S02]  /*1020*/  PLOP3.LUT P6, PT, P1, PT, UP1, 0x5d, 0xd5 ;  /* 0x0000000000d5781c */ /* 0x000fe40000fceb1d */
[----:B------:R-:W-:Y:S01]  /*1030*/  PLOP3.LUT P1, PT, P1, PT, UP1, 0x5d, 0xd5 ;  /* 0x0000000000d5781c */ /* 0x000fe20000f2eb1d */
[----:B------:R-:W2:Y:S01]  /*1040*/  @P3 LDG.E.CONSTANT R13, desc[UR8][R24.64+0xbd0] ;  /* 0x000bd008180d3981 */ /* 0x000ea2000c1e9900 */
[----:B------:R-:W-:-:S02]  /*1050*/  ISETP.LE.U32.OR P6, PT, R33, UR12, P6 ;  /* 0x0000000c21007c0c */ /* 0x000fc4000b7c3470 */
[----:B------:R-:W-:Y:S02]  /*1060*/  ISETP.LE.U32.OR P1, PT, R33, UR12, P1 ;  /* 0x0000000c21007c0c */ /* 0x000fe40008f23470 */
[----:B-1----:R-:W-:-:S09]  /*1070*/  MOV R12, RZ ;  /* 0x000000ff000c7202 */ /* 0x002fd20000000f00 */
[----:B------:R-:W2:Y:S04]  /*1080*/  @!P6 LDG.E.CONSTANT R26, desc[UR8][R24.64+0xbcc] ;  /* 0x000bcc08181ae981 */ /* 0x000ea8000c1e9900 */
[----:B------:R-:W2:Y:S01]  /*1090*/  @!P1 LDG.E.CONSTANT R12, desc[UR8][R24.64+0x180c] ;  /* 0x00180c08180c9981 */ /* 0x000ea2000c1e9900 */
[----:B0-----:R-:W-:-:S04]  /*10a0*/  MOV R10, UR14 ;  /* 0x0000000e000a7c02 */ /* 0x001fc80008000f00 */
[----:B------:R-:W-:Y:S01]  /*10b0*/  ISETP.GT.U32.OR P1, PT, R10, 0x19, !P3 ;  /* 0x000000190a00780c */ /* 0x000fe20005f24470 */
[----:B------:R-:W-:Y:S01]  /*10c0*/  STS [R39+0x70], R15 ;  /* 0x0000700f27007388 */ /* 0x000fe20000000800 */
[----:B------:R-:W-:-:S06]  /*10d0*/  CS2R R10, SRZ ;  /* 0x00000000000a7805 */ /* 0x000fcc000001ff00 */
[----:B------:R-:W2:Y:S05]  /*10e0*/  @P3 LDG.E.CONSTANT R10, desc[UR8][R24.64+0x1814] ;  /* 0x00181408180a3981 */ /* 0x000eaa000c1e9900 */
[----:B------:R-:W2:Y:S04]  /*10f0*/  @!P1 LDG.E.CONSTANT R11, desc[UR8][R24.64+0x1818] ;  /* 0x00181808180b9981 */ /* 0x000ea8000c1e9900 */
[----:B---3--:R-:W-:Y:S04]  /*1100*/  STS [R39+0x74], R16 ;  /* 0x0000741027007388 */ /* 0x008fe80000000800 */
[----:B----4-:R0:W-:Y:S02]  /*1110*/  STS [R39+0x78], R17 ;  /* 0x0000781127007388 */ /* 0x0101e40000000800 */
[----:B0-----:R-:W-:-:S05]  /*1120*/  @!P5 IADD3 R17, PT, PT, R0, UR5, RZ ;  /* 0x000000050011dc10 */ /* 0x001fca000fffe0ff */
[----:B------:R-:W-:Y:S01]  /*1130*/  @!P5 IMAD.WIDE.U32 R16, R17, 0x4, R8 ;  /* 0x000000041110d825 */ /* 0x000fe200078e0008 */
[----:B-----5:R0:W-:Y:S02]  /*1140*/  STS [R39+0x7c], R14 ;  /* 0x00007c0e27007388 */ /* 0x0201e40000000800 */
[----:B0-----:R-:W-:-:S06]  /*1150*/  CS2R R14, SRZ ;  /* 0x00000000000e7805 */ /* 0x001fcc000001ff00 */
[----:B------:R-:W3:Y:S04]  /*1160*/  @!P1 LDG.E.CONSTANT R14, desc[UR8][R24.64+0xbd8] ;  /* 0x000bd808180e9981 */ /* 0x000ee8000c1e9900 */
[----:B------:R-:W4:Y:S04]  /*1170*/  @P3 LDG.E.CONSTANT R15, desc[UR8][R24.64+0x1810] ;  /* 0x00181008180f3981 */ /* 0x000f28000c1e9900 */
[----:B--2---:R-:W-:Y:S04]  /*1180*/  STS [R39+0x44], R13 ;  /* 0x0000440d27007388 */ /* 0x004fe80000000800 */
[----:B------:R0:W-:Y:S04]  /*1190*/  STS [R39+0x40], R26 ;  /* 0x0000401a27007388 */ /* 0x0001e80000000800 */
[----:B------:R1:W-:Y:S01]  /*11a0*/  STS [R39+0x80], R12 ;  /* 0x0000800c27007388 */ /* 0x0003e20000000800 */
[----:B0-----:R-:W-:Y:S01]  /*11b0*/  MOV R26, UR5 ;  /* 0x00000005001a7c02 */ /* 0x001fe20008000f00 */
[----:B-1----:R-:W-:-:S03]  /*11c0*/  HFMA2 R12, -RZ, RZ, 0, 0 ;  /* 0x00000000ff0c7431 */ /* 0x002fc600000001ff */
[----:B------:R-:W-:Y:S02]  /*11d0*/  @!P5 IADD3 R27, PT, PT, R5, 0x2, R26 ;  /* 0x00000002051bd810 */ /* 0x000fe40007ffe01a */
[----:B------:R-:W-:Y:S01]  /*11e0*/  MOV R13, RZ ;  /* 0x000000ff000d7202 */ /* 0x000fe20000000f00 */
[----:B------:R0:W2:Y:S02]  /*11f0*/  @!P5 LDG.E.CONSTANT R12, desc[UR8][R16.64] ;  /* 0x00000008100cd981 */ /* 0x0000a4000c1e9900 */
[----:B0-----:R-:W-:-:S05]  /*1200*/  @!P5 IMAD.WIDE.U32 R16, R27, 0x4, R8 ;  /* 0x000000041b10d825 */ /* 0x001fca00078e0008 */
[----:B------:R-:W5:Y:S01]  /*1210*/  @!P5 LDG.E.CONSTANT R13, desc[UR8][R16.64] ;  /* 0x00000008100dd981 */ /* 0x000f62000c1e9900 */
[----:B------:R-:W-:-:S03]  /*1220*/  PLOP3.LUT P1, PT, PT, PT, UP1, 0x40, 0x4 ;  /* 0x000000000004781c */ /* 0x000fc60003f2e818 */
[----:B------:R0:W-:Y:S01]  /*1230*/  STS [R39+0x2c], R48 ;  /* 0x00002c3027007388 */ /* 0x0001e20000000800 */
[----:B------:R-:W-:-:S03]  /*1240*/  ISETP.LE.U32.OR P1, PT, R19, UR12, P1 ;  /* 0x0000000c13007c0c */ /* 0x000fc60008f23470 */
[----:B------:R1:W-:Y:S01]  /*1250*/  STS [R39+0x68], R18 ;  /* 0x0000681227007388 */ /* 0x0003e20000000800 */
[----:B0-----:R-:W0:Y:S01]  /*1260*/  LDC.64 R48, c[0x0][0x388] ;  /* 0x0000e200ff307b82 */ /* 0x001e220000000a00 */
[----:B-1----:R-:W-:Y:S02]  /*1270*/  MOV R18, RZ ;  /* 0x000000ff00127202 */ /* 0x002fe40000000f00 */
[----:B------:R-:W-:-:S04]  /*1280*/  @P4 IADD3 R19, PT, PT, R5, 0x3, R26 ;  /* 0x0000000305134810 */ /* 0x000fc80007ffe01a */
[----:B------:R1:W5:Y:S02]  /*1290*/  @P3 LDG.E.CONSTANT R18, desc[UR8][R24.64+0xbd4] ;  /* 0x000bd40818123981 */ /* 0x000364000c1e9900 */
[----:B-1----:R-:W-:-:S05]  /*12a0*/  @!P1 IADD3 R25, PT, PT, R5, UR5, RZ ;  /* 0x0000000505199c10 */ /* 0x002fca000fffe0ff */
[----:B------:R-:W-:-:S04]  /*12b0*/  @!P1 IMAD.WIDE.U32 R24, R25, 0x4, R8 ;  /* 0x0000000419189825 */ /* 0x000fc800078e0008 */
[----:B------:R-:W-:Y:S01]  /*12c0*/  @P4 IMAD.WIDE.U32 R8, R19, 0x4, R8 ;  /* 0x0000000413084825 */ /* 0x000fe200078e0008 */
[----:B------:R-:W-:Y:S02]  /*12d0*/  IADD3 R19, PT, PT, R7, UR5, RZ ;  /* 0x0000000507137c10 */ /* 0x000fe4000fffe0ff */
[----:B------:R-:W-:-:S03]  /*12e0*/  CS2R R16, SRZ ;  /* 0x0000000000107805 */ /* 0x000fc6000001ff00 */
[----:B0-----:R-:W-:Y:S01]  /*12f0*/  IMAD.WIDE.U32 R48, R19, 0x4, R48 ;  /* 0x0000000413307825 */ /* 0x001fe200078e0030 */
[----:B------:R0:W-:Y:S04]  /*1300*/  STS [R39+0x88], R10 ;  /* 0x0000880a27007388 */ /* 0x0001e80000000800 */
[----:B------:R-:W5:Y:S04]  /*1310*/  @!P1 LDG.E.CONSTANT R16, desc[UR8][R24.64] ;  /* 0x0000000818109981 */ /* 0x000f68000c1e9900 */
[----:B------:R-:W5:Y:S04]  /*1320*/  @P4 LDG.E.CONSTANT R17, desc[UR8][R8.64] ;  /* 0x0000000808114981 */ /* 0x000f68000c1e9900 */
[----:B------:R1:W-:Y:S04]  /*1330*/  STS [R39+0x8c], R11 ;  /* 0x00008c0b27007388 */ /* 0x0003e80000000800 */
[----:B0-----:R-:W5:Y:S04]  /*1340*/  LDG.E.CONSTANT R10, desc[UR8][R48.64+0xd8] ;  /* 0x0000d808300a7981 */ /* 0x001f68000c1e9900 */
[----:B------:R-:W5:Y:S04]  /*1350*/  LDG.E.CONSTANT R8, desc[UR8][R48.64+0x90] ;  /* 0x0000900830087981 */ /* 0x000f68000c1e9900 */
[----:B------:R-:W5:Y:S04]  /*1360*/  LDG.E.CONSTANT R9, desc[UR8][R48.64+0xb4] ;  /* 0x0000b40830097981 */ /* 0x000f68000c1e9900 */
[----:B-1----:R-:W5:Y:S04]  /*1370*/  LDG.E.CONSTANT R11, desc[UR8][R48.64+0xfc] ;  /* 0x0000fc08300b7981 */ /* 0x002f68000c1e9900 */
[----:B------:R-:W-:Y:S04]  /*1380*/  STS [R39+0x10], R52 ;  /* 0x0000103427007388 */ /* 0x000fe80000000800 */
[----:B------:R-:W-:Y:S04]  /*1390*/  STS [R39+0x18], R50 ;  /* 0x0000183227007388 */ /* 0x000fe80000000800 */
[----:B------:R-:W5:Y:S04]  /*13a0*/  LDG.E.CONSTANT R19, desc[UR8][R48.64+0x4ec] ;  /* 0x0004ec0830137981 */ /* 0x000f68000c1e9900 */
[----:B------:R-:W5:Y:S04]  /*13b0*/  LDG.E.CONSTANT R24, desc[UR8][R48.64+0x510] ;  /* 0x0005100830187981 */ /* 0x000f68000c1e9900 */
[----:B------:R-:W5:Y:S04]  /*13c0*/  LDG.E.CONSTANT R25, desc[UR8][R48.64+0x534] ;  /* 0x0005340830197981 */ /* 0x000f68000c1e9900 */
[----:B------:R-:W5:Y:S04]  /*13d0*/  LDG.E.CONSTANT R26, desc[UR8][R48.64+0x558] ;  /* 0x00055808301a7981 */ /* 0x000f68000c1e9900 */
[----:B------:R-:W5:Y:S04]  /*13e0*/  LDG.E.CONSTANT R27, desc[UR8][R48.64+0x57c] ;  /* 0x00057c08301b7981 */ /* 0x000f68000c1e9900 */
[----:B---3--:R0:W-:Y:S04]  /*13f0*/  STS [R39+0x4c], R14 ;  /* 0x00004c0e27007388 */ /* 0x0081e80000000800 */
[----:B----4-:R1:W-:Y:S04]  /*1400*/  STS [R39+0x84], R15 ;  /* 0x0000840f27007388 */ /* 0x0103e80000000800 */
[----:B0-----:R-:W3:Y:S04]  /*1410*/  LDG.E.CONSTANT R14, desc[UR8][R48.64+0x48] ;  /* 0x00004808300e7981 */ /* 0x001ee8000c1e9900 */
[----:B-1----:R-:W3:Y:S04]  /*1420*/  LDG.E.CONSTANT R15, desc[UR8][R48.64+0x6c] ;  /* 0x00006c08300f7981 */ /* 0x002ee8000c1e9900 */
[----:B--2---:R0:W-:Y:S04]  /*1430*/  STS [R39+0x94], R12 ;  /* 0x0000940c27007388 */ /* 0x0041e80000000800 */
[----:B0-----:R-:W3:Y:S04]  /*1440*/  LDG.E.CONSTANT R12, desc[UR8][R48.64] ;  /* 0x00000008300c7981 */ /* 0x001ee8000c1e9900 */
[----:B-----5:R0:W-:Y:S04]  /*1450*/  STS [R39+0x98], R13 ;  /* 0x0000980d27007388 */ /* 0x0201e80000000800 */
[----:B0-----:R-:W3:Y:S04]  /*1460*/  LDG.E.CONSTANT R13, desc[UR8][R48.64+0x24] ;  /* 0x00002408300d7981 */ /* 0x001ee8000c1e9900 */
[----:B------:R0:W-:Y:S04]  /*1470*/  STS [R39+0x48], R18 ;  /* 0x0000481227007388 */ /* 0x0001e80000000800 */
[----:B0-----:R-:W2:Y:S04]  /*1480*/  LDG.E.CONSTANT R18, desc[UR8][R48.64+0x4c8] ;  /* 0x0004c80830127981 */ /* 0x001ea8000c1e9900 */
[----:B------:R0:W-:Y:S04]  /*1490*/  STS [R39+0x90], R16 ;  /* 0x0000901027007388 */ /* 0x0001e80000000800 */
[----:B------:R1:W-:Y:S04]  /*14a0*/  STS [R39+0x9c], R17 ;  /* 0x00009c1127007388 */ /* 0x0003e80000000800 */
[----:B0-----:R-:W2:Y:S04]  /*14b0*/  LDG.E.CONSTANT R16, desc[UR8][R48.64+0x480] ;  /* 0x0004800830107981 */ /* 0x001ea8000c1e9900 */
[----:B-1----:R-:W2:Y:S04]  /*14c0*/  LDG.E.CONSTANT R17, desc[UR8][R48.64+0x4a4] ;  /* 0x0004a40830117981 */ /* 0x002ea8000c1e9900 */
[----:B------:R0:W-:Y:S04]  /*14d0*/  STS.128 [R36+0x10], R8 ;  /* 0x0000100824007388 */ /* 0x0001e80000000c00 */
[----:B0-----:R-:W4:Y:S04]  /*14e0*/  LDG.E.CONSTANT R8, desc[UR8][R48.64+0x1b0] ;  /* 0x0001b00830087981 */ /* 0x001f28000c1e9900 */
[----:B------:R-:W4:Y:S04]  /*14f0*/  LDG.E.CONSTANT R9, desc[UR8][R48.64+0x1d4] ;  /* 0x0001d40830097981 */ /* 0x000f28000c1e9900 */
[----:B------:R-:W4:Y:S04]  /*1500*/  LDG.E.CONSTANT R10, desc[UR8][R48.64+0x1f8] ;  /* 0x0001f808300a7981 */ /* 0x000f28000c1e9900 */
[----:B------:R-:W4:Y:S04]  /*1510*/  LDG.E.CONSTANT R11, desc[UR8][R48.64+0x21c] ;  /* 0x00021c08300b7981 */ /* 0x000f28000c1e9900 */
[----:B---3--:R0:W-:Y:S04]  /*1520*/  STS.128 [R36], R12 ;  /* 0x0000000c24007388 */ /* 0x0081e80000000c00 */
[----:B0-----:R-:W3:Y:S04]  /*1530*/  LDG.E.CONSTANT R12, desc[UR8][R48.64+0x120] ;  /* 0x00012008300c7981 */ /* 0x001ee8000c1e9900 */
[----:B------:R-:W3:Y:S04]  /*1540*/  LDG.E.CONSTANT R13, desc[UR8][R48.64+0x144] ;  /* 0x00014408300d7981 */ /* 0x000ee8000c1e9900 */
[----:B------:R-:W3:Y:S04]  /*1550*/  LDG.E.CONSTANT R14, desc[UR8][R48.64+0x168] ;  /* 0x00016808300e7981 */ /* 0x000ee8000c1e9900 */
[----:B------:R-:W3:Y:S04]  /*1560*/  LDG.E.CONSTANT R15, desc[UR8][R48.64+0x18c] ;  /* 0x00018c08300f7981 */ /* 0x000ee8000c1e9900 */
[----:B----4-:R0:W-:Y:S04]  /*1570*/  STS.128 [R36+0x30], R8 ;  /* 0x0000300824007388 */ /* 0x0101e80000000c00 */
[----:B0-----:R-:W4:Y:S04]  /*1580*/  LDG.E.CONSTANT R8, desc[UR8][R48.64+0x240] ;  /* 0x0002400830087981 */ /* 0x001f28000c1e9900 */
[----:B------:R-:W4:Y:S04]  /*1590*/  LDG.E.CONSTANT R9, desc[UR8][R48.64+0x264] ;  /* 0x0002640830097981 */ /* 0x000f28000c1e9900 */
[----:B------:R-:W4:Y:S04]  /*15a0*/  LDG.E.CONSTANT R10, desc[UR8][R48.64+0x288] ;  /* 0x00028808300a7981 */ /* 0x000f28000c1e9900 */
[----:B------:R-:W4:Y:S04]  /*15b0*/  LDG.E.CONSTANT R11, desc[UR8][R48.64+0x2ac] ;  /* 0x0002ac08300b7981 */ /* 0x000f28000c1e9900 */
[----:B---3--:R0:W-:Y:S04]  /*15c0*/  STS.128 [R36+0x20], R12 ;  /* 0x0000200c24007388 */ /* 0x0081e80000000c00 */
        /* <DEDUP_REMOVED lines=14> */
[----:B--2---:R-:W-:Y:S04]  /*16b0*/  STS.128 [R36+0x80], R16 ;  /* 0x0000801024007388 */ /* 0x004fe80000000c00 */
[----:B------:R-:W-:Y:S04]  /*16c0*/  STS.128 [R36+0x90], R24 ;  /* 0x0000901824007388 */ /* 0x000fe80000000c00 */
[----:B----4-:R-:W-:Y:S04]  /*16d0*/  STS.128 [R36+0x60], R8 ;  /* 0x0000600824007388 */ /* 0x010fe80000000c00 */
[----:B---3--:R-:W-:Y:S01]  /*16e0*/  STS.128 [R36+0x70], R12 ;  /* 0x0000700c24007388 */ /* 0x008fe20000000c00 */
[----:B------:R-:W-:Y:S06]  /*16f0*/  BAR.SYNC.DEFER_BLOCKING 0x0 ;  /* 0x0000000000007b1d */ /* 0x000fec0000010000 */
[----:B------:R-:W-:Y:S04]  /*1700*/  LDS R47, [R35] ;  /* 0x00000000232f7984 */ /* 0x000fe80000000800 */
[----:B------:R-:W0:Y:S04]  /*1710*/  LDS.128 R12, [R34] ;  /* 0x00000000220c7984 */ /* 0x000e280000000c00 */
[----:B------:R-:W-:Y:S04]  /*1720*/  LDS R51, [R35+0x20] ;  /* 0x0000200023337984 */ /* 0x000fe80000000800 */
[----:B------:R-:W1:Y:S04]  /*1730*/  LDS.128 R8, [R34+0x1400] ;  /* 0x0014000022087984 */ /* 0x000e680000000c00 */
[----:B------:R-:W2:Y:S04]  /*1740*/  LDS R25, [R35+0x60] ;  /* 0x0000600023197984 */ /* 0x000ea80000000800 */
[----:B------:R-:W-:Y:S04]  /*1750*/  LDS R19, [R35+0x80] ;  /* 0x0000800023137984 */ /* 0x000fe80000000800 */
[----:B------:R-:W-:Y:S04]  /*1760*/  LDS R17, [R35+0xa0] ;  /* 0x0000a00023117984 */ /* 0x000fe80000000800 */
[----:B------:R-:W-:Y:S01]  /*1770*/  LDS R16, [R35+0xc0] ;  /* 0x0000c00023107984 */ /* 0x000fe20000000800 */
[----:B0-----:R-:W-:-:S03]  /*1780*/  FFMA R50, R47, R12, R43 ;  /* 0x0000000c2f327223 */ /* 0x001fc6000000002b */
[----:B------:R-:W0:Y:S01]  /*1790*/  LDS R43, [R35+0x40] ;  /* 0x00004000232b7984 */ /* 0x000e220000000800 */
[-C--:B-1----:R-:W-:Y:S01]  /*17a0*/  FFMA R44, R47, R8.reuse, R44 ;  /* 0x000000082f2c7223 */ /* 0x082fe2000000002c */
[C---:B------:R-:W-:Y:S02]  /*17b0*/  FFMA R46, R51.reuse, R8, R46 ;  /* 0x00000008332e7223 */ /* 0x040fe4000000002e */
[----:B------:R-:W1:Y:S01]  /*17c0*/  LDS R8, [R35+0xe0] ;  /* 0x0000e00023087984 */ /* 0x000e620000000800 */
[----:B------:R-:W-:-:S04]  /*17d0*/  FFMA R12, R51, R12, R45 ;  /* 0x0000000c330c7223 */ /* 0x000fc8000000002d */
[-C--:B--2---:R-:W-:Y:S01]  /*17e0*/  FFMA R12, R25, R13.reuse, R12 ;  /* 0x0000000d190c7223 */ /* 0x084fe2000000000c */
[C---:B0-----:R-:W-:Y:S01]  /*17f0*/  FFMA R50, R43.reuse, R13, R50 ;  /* 0x0000000d2b327223 */ /* 0x041fe20000000032 */
[-C--:B------:R-:W-:Y:S01]  /*1800*/  FFMA R43, R43, R9.reuse, R44 ;  /* 0x000000092b2b7223 */ /* 0x080fe2000000002c */
[----:B------:R-:W-:Y:S01]  /*1810*/  FFMA R9, R25, R9, R46 ;  /* 0x0000000919097223 */ /* 0x000fe2000000002e */
[-C--:B------:R-:W-:Y:S01]  /*1820*/  FFMA R13, R17, R14.reuse, R12 ;  /* 0x0000000e110d7223 */ /* 0x080fe2000000000c */
[C---:B------:R-:W-:Y:S01]  /*1830*/  FFMA R25, R19.reuse, R14, R50 ;  /* 0x0000000e13197223 */ /* 0x040fe20000000032 */
[-C--:B------:R-:W-:Y:S01]  /*1840*/  FFMA R18, R19, R10.reuse, R43 ;  /* 0x0000000a13127223 */ /* 0x080fe2000000002b */
[----:B------:R-:W-:Y:S01]  /*1850*/  FFMA R9, R17, R10, R9 ;  /* 0x0000000a11097223 */ /* 0x000fe20000000009 */
[----:B------:R-:W-:Y:S01]  /*1860*/  LDS R43, [R35+0x120] ;  /* 0x00012000232b7984 */ /* 0x000fe20000000800 */
[C---:B------:R-:W-:Y:S01]  /*1870*/  FFMA R25, R16.reuse, R15, R25 ;  /* 0x0000000f10197223 */ /* 0x040fe20000000019 */
[----:B------:R-:W-:Y:S01]  /*1880*/  FFMA R27, R16, R11, R18 ;  /* 0x0000000b101b7223 */ /* 0x000fe20000000012 */
[C---:B-1----:R-:W-:Y:S01]  /*1890*/  FFMA R24, R8.reuse, R15, R13 ;  /* 0x0000000f08187223 */ /* 0x042fe2000000000d */
[----:B------:R-:W-:Y:S04]  /*18a0*/  LDS R10, [R35+0x100] ;  /* 0x00010000230a7984 */ /* 0x000fe80000000800 */
[----:B------:R-:W0:Y:S04]  /*18b0*/  LDS.128 R16, [R34+0x10] ;  /* 0x0000100022107984 */ /* 0x000e280000000c00 */
[----:B------:R-:W1:Y:S01]  /*18c0*/  LDS.128 R12, [R34+0x1410] ;  /* 0x00141000220c7984 */ /* 0x000e620000000c00 */
[----:B------:R-:W-:-:S03]  /*18d0*/  FFMA R11, R8, R11, R9 ;  /* 0x0000000b080b7223 */ /* 0x000fc60000000009 */
[----:B------:R-:W2:Y:S04]  /*18e0*/  LDS R9, [R35+0x140] ;  /* 0x0001400023097984 */ /* 0x000ea80000000800 */
[----:B------:R-:W-:Y:S01]  /*18f0*/  LDS R46, [R35+0x27e0] ;  /* 0x0027e000232e7984 */ /* 0x000fe20000000800 */
[----:B0-----:R-:W-:-:S03]  /*1900*/  FFMA R8, R10, R16, R25 ;  /* 0x000000100a087223 */ /* 0x001fc60000000019 */
[----:B------:R-:W-:Y:S01]  /*1910*/  LDS R25, [R35+0x180] ;  /* 0x0001800023197984 */ /* 0x000fe20000000800 */
[----:B-1----:R-:W-:-:S03]  /*1920*/  FFMA R10, R10, R12, R27 ;  /* 0x0000000c0a0a7223 */ /* 0x002fc6000000001b */
[----:B------:R-:W0:Y:S01]  /*1930*/  LDS R27, [R35+0x160] ;  /* 0x00016000231b7984 */ /* 0x000e220000000800 */
[C---:B------:R-:W-:Y:S01]  /*1940*/  FFMA R26, R43.reuse, R12, R11 ;  /* 0x0000000c2b1a7223 */ /* 0x040fe2000000000b */
[----:B------:R-:W-:Y:S02]  /*1950*/  FFMA R16, R43, R16, R24 ;  /* 0x000000102b107223 */ /* 0x000fe40000000018 */
[----:B------:R-:W1:Y:S04]  /*1960*/  LDS R11, [R35+0x1a0] ;  /* 0x0001a000230b7984 */ /* 0x000e680000000800 */
[----:B------:R-:W3:Y:S04]  /*1970*/  LDS R24, [R35+0x1c0] ;  /* 0x0001c00023187984 */ /* 0x000ee80000000800 */
[----:B------:R-:W4:Y:S01]  /*1980*/  LDS R12, [R35+0x1e0] ;  /* 0x0001e000230c7984 */ /* 0x000f220000000800 */
[C---:B--2---:R-:W-:Y:S01]  /*1990*/  FFMA R8, R9.reuse, R17, R8 ;  /* 0x0000001109087223 */ /* 0x044fe20000000008 */
[----:B------:R-:W-:-:S02]  /*19a0*/  FFMA R9, R9, R13, R10 ;  /* 0x0000000d09097223 */ /* 0x000fc4000000000a */
[----:B------:R-:W-:Y:S01]  /*19b0*/  LDS R43, [R35+0x220] ;  /* 0x00022000232b7984 */ /* 0x000fe20000000800 */
[C---:B0-----:R-:W-:Y:S01]  /*19c0*/  FFMA R16, R27.reuse, R17, R16 ;  /* 0x000000111b107223 */ /* 0x041fe20000000010 */
[----:B------:R-:W-:Y:S01]  /*19d0*/  FFMA R13, R27, R13, R26 ;  /* 0x0000000d1b0d7223 */ /* 0x000fe2000000001a */
[C---:B------:R-:W-:Y:S01]  /*19e0*/  FFMA R27, R25.reuse, R18, R8 ;  /* 0x00000012191b7223 */ /* 0x040fe20000000008 */
[----:B------:R-:W-:Y:S01]  /*19f0*/  FFMA R8, R25, R14, R9 ;  /* 0x0000000e19087223 */ /* 0x000fe20000000009 */
[C---:B-1----:R-:W-:Y:S01]  /*1a00*/  FFMA R9, R11.reuse, R18, R16 ;  /* 0x000000120b097223 */ /* 0x042fe20000000010 */
[----:B------:R-:W-:Y:S02]  /*1a10*/  FFMA R13, R11, R14, R13 ;  /* 0x0000000e0b0d7223 */ /* 0x000fe4000000000d */
[----:B------:R-:W-:Y:S01]  /*1a20*/  LDS R14, [R35+0x200] ;  /* 0x00020000230e7984 */ /* 0x000fe20000000800 */
[C---:B---3--:R-:W-:Y:S01]  /*1a30*/  FFMA R27, R24.reuse, R19, R27 ;  /* 0x00000013181b7223 */ /* 0x048fe2000000001b */
[----:B------:R-:W-:Y:S01]  /*1a40*/  FFMA R25, R24, R15, R8 ;  /* 0x0000000f18197223 */ /* 0x000fe20000000008 */
[----:B----4-:R-:W-:-:S02]  /*1a50*/  FFMA R24, R12, R19, R9 ;  /* 0x000000130c187223 */ /* 0x010fc40000000009 */
[----:B------:R-:W0:Y:S04]  /*1a60*/  LDS.128 R16, [R34+0x20] ;  /* 0x0000200022107984 */ /* 0x000e280000000c00 */
[----:B------:R-:W1:Y:S01]  /*1a70*/  LDS.128 R8, [R34+0x1420] ;  /* 0x0014200022087984 */ /* 0x000e620000000c00 */
[----:B------:R-:W-:-:S03]  /*1a80*/  FFMA R15, R12, R15, R13 ;  /* 0x0000000f0c0f7223 */ /* 0x000fc6000000000d */
[----:B------:R-:W2:Y:S01]  /*1a90*/  LDS R13, [R35+0x240] ;  /* 0x00024000230d7984 */ /* 0x000ea20000000800 */
[----:B0-----:R-:W-:-:S03]  /*1aa0*/  FFMA R12, R14, R16, R27 ;  /* 0x000000100e0c7223 */ /* 0x001fc6000000001b */
[----:B------:R-:W0:Y:S01]  /*1ab0*/  LDS R27, [R35+0x260] ;  /* 0x00026000231b7984 */ /* 0x000e220000000800 */
[-C--:B-1----:R-:W-:Y:S01]  /*1ac0*/  FFMA R14, R14, R8.reuse, R25 ;  /* 0x000000080e0e7223 */ /* 0x082fe20000000019 */
[C---:B------:R-:W-:Y:S02]  /*1ad0*/  FFMA R26, R43.reuse, R8, R15 ;  /* 0x000000082b1a7223 */ /* 0x040fe4000000000f */
[----:B------:R-:W1:Y:S01]  /*1ae0*/  LDS R25, [R35+0x280] ;  /* 0x0002800023197984 */ /* 0x000e620000000800 */
[----:B------:R-:W-:-:S03]  /*1af0*/  FFMA R16, R43, R16, R24 ;  /* 0x000000102b107223 */ /* 0x000fc60000000018 */
[----:B------:R-:W3:Y:S04]  /*1b00*/  LDS R15, [R35+0x2a0] ;  /* 0x0002a000230f7984 */ /* 0x000ee80000000800 */
[----:B------:R-:W4:Y:S04]  /*1b10*/  LDS R24, [R35+0x2c0] ;  /* 0x0002c00023187984 */ /* 0x000f280000000800 */
[----:B------:R-:W5:Y:S01]  /*1b20*/  LDS R8, [R35+0x2e0] ;  /* 0x0002e00023087984 */ /* 0x000f620000000800 */
[C---:B--2---:R-:W-:Y:S01]  /*1b30*/  FFMA R12, R13.reuse, R17, R12 ;  /* 0x000000110d0c7223 */ /* 0x044fe2000000000c */
[----:B------:R-:W-:-:S02]  /*1b40*/  FFMA R13, R13, R9, R14 ;  /* 0x000000090d0d7223 */ /* 0x000fc4000000000e */
[----:B------:R-:W-:Y:S01]  /*1b50*/  LDS R43, [R35+0x320] ;  /* 0x00032000232b7984 */ /* 0x000fe20000000800 */
[C---:B0-----:R-:W-:Y:S01]  /*1b60*/  FFMA R16, R27.reuse, R17, R16 ;  /* 0x000000111b107223 */ /* 0x041fe20000000010 */
[----:B------:R-:W-:Y:S01]  /*1b70*/  FFMA R9, R27, R9, R26 ;  /* 0x000000091b097223 */ /* 0x000fe2000000001a */
[C---:B-1----:R-:W-:Y:S01]  /*1b80*/  FFMA R17, R25.reuse, R18, R12 ;  /* 0x0000001219117223 */ /* 0x042fe2000000000c */
[----:B------:R-:W-:Y:S01]  /*1b90*/  FFMA R12, R25, R10, R13 ;  /* 0x0000000a190c7223 */ /* 0x000fe2000000000d */
[C---:B---3--:R-:W-:Y:S01]  /*1ba0*/  FFMA R13, R15.reuse, R18, R16 ;  /* 0x000000120f0d7223 */ /* 0x048fe20000000010 */
[----:B------:R-:W-:Y:S02]  /*1bb0*/  FFMA R9, R15, R10, R9 ;  /* 0x0000000a0f097223 */ /* 0x000fe40000000009 */
[----:B------:R-:W-:Y:S01]  /*1bc0*/  LDS R10, [R35+0x300] ;  /* 0x00030000230a7984 */ /* 0x000fe20000000800 */
[C---:B----4-:R-:W-:Y:S01]  /*1bd0*/  FFMA R25, R24.reuse, R19, R17 ;  /* 0x0000001318197223 */ /* 0x050fe20000000011 */
[----:B------:R-:W-:Y:S01]  /*1be0*/  FFMA R27, R24, R11, R12 ;  /* 0x0000000b181b7223 */ /* 0x000fe2000000000c */
[----:B-----5:R-:W-:-:S02]  /*1bf0*/  FFMA R24, R8, R19, R13 ;  /* 0x0000001308187223 */ /* 0x020fc4000000000d */
[----:B------:R-:W0:Y:S04]  /*1c00*/  LDS.128 R16, [R34+0x30] ;  /* 0x0000300022107984 */ /* 0x000e280000000c00 */
[----:B------:R-:W1:Y:S01]  /*1c10*/  LDS.128 R12, [R34+0x1430] ;  /* 0x00143000220c7984 */ /* 0x000e620000000c00 */
[----:B------:R-:W-:-:S03]  /*1c20*/  FFMA R11, R8, R11, R9 ;  /* 0x0000000b080b7223 */ /* 0x000fc60000000009 */
[----:B------:R-:W2:Y:S01]  /*1c30*/  LDS R9, [R35+0x340] ;  /* 0x0003400023097984 */ /* 0x000ea20000000800 */
        /* <DEDUP_REMOVED lines=36> */
[----:B------:R-:W-:Y:S01]  /*1e80*/  FFMA R13, R13, R9, R14 ;  /* 0x000000090d0d7223 */ /* 0x000fe2000000000e */
[C---:B0-----:R-:W-:Y:S01]  /*1e90*/  FFMA R16, R27.reuse, R17, R16 ;  /* 0x000000111b107223 */ /* 0x041fe20000000010 */
[----:B------:R-:W-:-:S02]  /*1ea0*/  FFMA R9, R27, R9, R26 ;  /* 0x000000091b097223 */ /* 0x000fc4000000001a */
[----:B------:R-:W-:Y:S01]  /*1eb0*/  LDS R27, [R35+0x520] ;  /* 0x00052000231b7984 */ /* 0x000fe20000000800 */
[C---:B-1----:R-:W-:Y:S01]  /*1ec0*/  FFMA R43, R25.reuse, R18, R12 ;  /* 0x00000012192b7223 */ /* 0x042fe2000000000c */
[----:B------:R-:W-:Y:S01]  /*1ed0*/  FFMA R12, R25, R10, R13 ;  /* 0x0000000a190c7223 */ /* 0x000fe2000000000d */
[C---:B---3--:R-:W-:Y:S01]  /*1ee0*/  FFMA R13, R15.reuse, R18, R16 ;  /* 0x000000120f0d7223 */ /* 0x048fe20000000010 */
[----:B------:R-:W-:Y:S01]  /*1ef0*/  FFMA R9, R15, R10, R9 ;  /* 0x0000000a0f097223 */ /* 0x000fe20000000009 */
[C---:B----4-:R-:W-:Y:S01]  /*1f00*/  FFMA R43, R24.reuse, R19, R43 ;  /* 0x00000013182b7223 */ /* 0x050fe2000000002b */
[----:B------:R-:W-:Y:S02]  /*1f10*/  FFMA R25, R24, R11, R12 ;  /* 0x0000000b18197223 */ /* 0x000fe4000000000c */
[----:B------:R-:W-:Y:S01]  /*1f20*/  LDS R24, [R35+0x500] ;  /* 0x0005000023187984 */ /* 0x000fe20000000800 */
[----:B-----5:R-:W-:-:S03]  /*1f30*/  FFMA R10, R8, R19, R13 ;  /* 0x00000013080a7223 */ /* 0x020fc6000000000d */
[----:B------:R-:W0:Y:S04]  /*1f40*/  LDS.128 R16, [R34+0x50] ;  /* 0x0000500022107984 */ /* 0x000e280000000c00 */
[----:B------:R-:W1:Y:S01]  /*1f50*/  LDS.128 R12, [R34+0x1450] ;  /* 0x00145000220c7984 */ /* 0x000e620000000c00 */
[----:B------:R-:W-:-:S03]  /*1f60*/  FFMA R11, R8, R11, R9 ;  /* 0x0000000b080b7223 */ /* 0x000fc60000000009 */
[----:B------:R-:W2:Y:S01]  /*1f70*/  LDS R9, [R35+0x540] ;  /* 0x0005400023097984 */ /* 0x000ea20000000800 */
[CC--:B0-----:R-:W-:Y:S01]  /*1f80*/  FFMA R8, R24.reuse, R16.reuse, R43 ;  /* 0x0000001018087223 */ /* 0x0c1fe2000000002b */
[C---:B------:R-:W-:Y:S02]  /*1f90*/  FFMA R16, R27.reuse, R16, R10 ;  /* 0x000000101b107223 */ /* 0x040fe4000000000a */
[----:B------:R-:W-:Y:S01]  /*1fa0*/  LDS R43, [R35+0x620] ;  /* 0x00062000232b7984 */ /* 0x000fe20000000800 */
[-C--:B-1----:R-:W-:Y:S01]  /*1fb0*/  FFMA R26, R27, R12.reuse, R11 ;  /* 0x0000000c1b1a7223 */ /* 0x082fe2000000000b */
[----:B------:R-:W-:Y:S02]  /*1fc0*/  FFMA R10, R24, R12, R25 ;  /* 0x0000000c180a7223 */ /* 0x000fe40000000019 */
[----:B------:R-:W0:Y:S04]  /*1fd0*/  LDS R27, [R35+0x560] ;  /* 0x00056000231b7984 */ /* 0x000e280000000800 */
[----:B------:R-:W1:Y:S04]  /*1fe0*/  LDS R25, [R35+0x580] ;  /* 0x0005800023197984 */ /* 0x000e680000000800 */
[----:B------:R-:W3:Y:S04]  /*1ff0*/  LDS R11, [R35+0x5a0] ;  /* 0x0005a000230b7984 */ /* 0x000ee80000000800 */
[----:B------:R-:W4:Y:S04]  /*2000*/  LDS R24, [R35+0x5c0] ;  /* 0x0005c00023187984 */ /* 0x000f280000000800 */
[----:B------:R-:W5:Y:S01]  /*2010*/  LDS R12, [R35+0x5e0] ;  /* 0x0005e000230c7984 */ /* 0x000f620000000800 */
[C---:B--2---:R-:W-:Y:S01]  /*2020*/  FFMA R8, R9.reuse, R17, R8 ;  /* 0x0000001109087223 */ /* 0x044fe20000000008 */
[----:B------:R-:W-:Y:S01]  /*2030*/  FFMA R9, R9, R13, R10 ;  /* 0x0000000d09097223 */ /* 0x000fe2000000000a */
[C---:B0-----:R-:W-:Y:S01]  /*2040*/  FFMA R16, R27.reuse, R17, R16 ;  /* 0x000000111b107223 */ /* 0x041fe20000000010 */
[----:B------:R-:W-:Y:S01]  /*2050*/  FFMA R13, R27, R13, R26 ;  /* 0x0000000d1b0d7223 */ /* 0x000fe2000000001a */
[C---:B-1----:R-:W-:Y:S01]  /*2060*/  FFMA R27, R25.reuse, R18, R8 ;  /* 0x00000012191b7223 */ /* 0x042fe20000000008 */
[----:B------:R-:W-:Y:S01]  /*2070*/  FFMA R8, R25, R14, R9 ;  /* 0x0000000e19087223 */ /* 0x000fe20000000009 */
[C---:B---3--:R-:W-:Y:S01]  /*2080*/  FFMA R9, R11.reuse, R18, R16 ;  /* 0x000000120b097223 */ /* 0x048fe20000000010 */
[----:B------:R-:W-:-:S02]  /*2090*/  FFMA R13, R11, R14, R13 ;  /* 0x0000000e0b0d7223 */ /* 0x000fc4000000000d */
[----:B------:R-:W-:Y:S01]  /*20a0*/  LDS R14, [R35+0x600] ;  /* 0x00060000230e7984 */ /* 0x000fe20000000800 */
[C---:B----4-:R-:W-:Y:S01]  /*20b0*/  FFMA R27, R24.reuse, R19, R27 ;  /* 0x00000013181b7223 */ /* 0x050fe2000000001b */
[----:B------:R-:W-:Y:S01]  /*20c0*/  FFMA R25, R24, R15, R8 ;  /* 0x0000000f18197223 */ /* 0x000fe20000000008 */
[C---:B-----5:R-:W-:Y:S02]  /*20d0*/  FFMA R24, R12.reuse, R19, R9 ;  /* 0x000000130c187223 */ /* 0x060fe40000000009 */
        /* <DEDUP_REMOVED lines=83> */
[----:B------:R-:W0:Y:S01]  /*2610*/  LDS R25, [R35+0x980] ;  /* 0x0009800023197984 */ /* 0x000e220000000800 */
[----:B-1----:R-:W-:-:S03]  /*2620*/  FFMA R10, R10, R12, R27 ;  /* 0x0000000c0a0a7223 */ /* 0x002fc6000000001b */
[----:B------:R-:W1:Y:S01]  /*2630*/  LDS R27, [R35+0x960] ;  /* 0x00096000231b7984 */ /* 0x000e620000000800 */
[----:B------:R-:W-:-:S03]  /*2640*/  FFMA R26, R43, R12, R11 ;  /* 0x0000000c2b1a7223 */ /* 0x000fc6000000000b */
[----:B------:R-:W3:Y:S01]  /*2650*/  LDS R11, [R35+0x9a0] ;  /* 0x0009a000230b7984 */ /* 0x000ee20000000800 */
[----:B------:R-:W-:-:S03]  /*2660*/  FFMA R16, R43, R16, R24 ;  /* 0x000000102b107223 */ /* 0x000fc60000000018 */
[----:B------:R-:W4:Y:S04]  /*2670*/  LDS R24, [R35+0x9c0] ;  /* 0x0009c00023187984 */ /* 0x000f280000000800 */
[----:B------:R-:W5:Y:S01]  /*2680*/  LDS R12, [R35+0x9e0] ;  /* 0x0009e000230c7984 */ /* 0x000f620000000800 */
[C---:B--2---:R-:W-:Y:S01]  /*2690*/  FFMA R8, R9.reuse, R17, R8 ;  /* 0x0000001109087223 */ /* 0x044fe20000000008 */
[----:B------:R-:W-:-:S03]  /*26a0*/  FFMA R9, R9, R13, R10 ;  /* 0x0000000d09097223 */ /* 0x000fc6000000000a */
[C---:B0-----:R-:W-:Y:S01]  /*26b0*/  FFMA R43, R25.reuse, R18, R8 ;  /* 0x00000012192b7223 */ /* 0x041fe20000000008 */
[----:B------:R-:W-:Y:S01]  /*26c0*/  FFMA R8, R25, R14, R9 ;  /* 0x0000000e19087223 */ /* 0x000fe20000000009 */
[C---:B-1----:R-:W-:Y:S01]  /*26d0*/  FFMA R16, R27.reuse, R17, R16 ;  /* 0x000000111b107223 */ /* 0x042fe20000000010 */
[----:B------:R-:W-:Y:S02]  /*26e0*/  FFMA R13, R27, R13, R26 ;  /* 0x0000000d1b0d7223 */ /* 0x000fe4000000001a */
[----:B------:R-:W-:Y:S01]  /*26f0*/  LDS R27, [R35+0xa20] ;  /* 0x000a2000231b7984 */ /* 0x000fe20000000800 */
        /* <DEDUP_REMOVED lines=716> */
[----:B------:R-:W-:-:S03]  /*53c0*/  FFMA R26, R43, R16, R11 ;  /* 0x000000102b1a7223 */ /* 0x000fc6000000000b */
[----:B------:R-:W1:Y:S01]  /*53d0*/  LDS R11, [R35+0x25a0] ;  /* 0x0025a000230b7984 */ /* 0x000e620000000800 */
[----:B------:R-:W-:-:S03]  /*53e0*/  FFMA R12, R43, R12, R24 ;  /* 0x0000000c2b0c7223 */ /* 0x000fc60000000018 */
[----:B------:R-:W3:Y:S04]  /*53f0*/  LDS R24, [R35+0x25c0] ;  /* 0x0025c00023187984 */ /* 0x000ee80000000800 */
[----:B------:R-:W4:Y:S01]  /*5400*/  LDS R16, [R35+0x25e0] ;  /* 0x0025e00023107984 */ /* 0x000f220000000800 */
[C---:B--2---:R-:W-:Y:S01]  /*5410*/  FFMA R8, R9.reuse, R13, R8 ;  /* 0x0000000d09087223 */ /* 0x044fe20000000008 */
[----:B------:R-:W-:Y:S02]  /*5420*/  FFMA R9, R9, R17, R10 ;  /* 0x0000001109097223 */ /* 0x000fe4000000000a */
[----:B------:R-:W-:Y:S01]  /*5430*/  LDS R43, [R35+0x2620] ;  /* 0x00262000232b7984 */ /* 0x000fe20000000800 */
[C---:B0-----:R-:W-:Y:S01]  /*5440*/  FFMA R12, R27.reuse, R13, R12 ;  /* 0x0000000d1b0c7223 */ /* 0x041fe2000000000c */
[----:B------:R-:W-:Y:S01]  /*5450*/  FFMA R17, R27, R17, R26 ;  /* 0x000000111b117223 */ /* 0x000fe2000000001a */
[C---:B------:R-:W-:Y:S01]  /*5460*/  FFMA R27, R25.reuse, R14, R8 ;  /* 0x0000000e191b7223 */ /* 0x040fe20000000008 */
[----:B------:R-:W-:Y:S01]  /*5470*/  FFMA R8, R25, R18, R9 ;  /* 0x0000001219087223 */ /* 0x000fe20000000009 */
[C---:B-1----:R-:W-:Y:S01]  /*5480*/  FFMA R9, R11.reuse, R14, R12 ;  /* 0x0000000e0b097223 */ /* 0x042fe2000000000c */
[----:B------:R-:W-:-:S02]  /*5490*/  FFMA R17, R11, R18, R17 ;  /* 0x000000120b117223 */ /* 0x000fc40000000011 */
[----:B------:R-:W-:Y:S01]  /*54a0*/  LDS R18, [R35+0x2600] ;  /* 0x0026000023127984 */ /* 0x000fe20000000800 */
[C---:B---3--:R-:W-:Y:S01]  /*54b0*/  FFMA R27, R24.reuse, R15, R27 ;  /* 0x0000000f181b7223 */ /* 0x048fe2000000001b */
[----:B------:R-:W-:Y:S01]  /*54c0*/  FFMA R25, R24, R19, R8 ;  /* 0x0000001318197223 */ /* 0x000fe20000000008 */
[C---:B----4-:R-:W-:Y:S02]  /*54d0*/  FFMA R24, R16.reuse, R15, R9 ;  /* 0x0000000f10187223 */ /* 0x050fe40000000009 */
        /* <DEDUP_REMOVED lines=19> */
[----:B------:R-:W-:Y:S02]  /*5610*/  FFMA R16, R25, R14, R17 ;  /* 0x0000000e19107223 */ /* 0x000fe40000000011 */
[----:B------:R-:W-:Y:S01]  /*5620*/  LDS R13, [R35+0x2720] ;  /* 0x00272000230d7984 */ /* 0x000fe20000000800 */
[C---:B---3--:R-:W-:Y:S01]  /*5630*/  FFMA R43, R19.reuse, R10, R8 ;  /* 0x0000000a132b7223 */ /* 0x048fe20000000008 */
[----:B------:R-:W-:Y:S01]  /*5640*/  FFMA R14, R19, R14, R26 ;  /* 0x0000000e130e7223 */ /* 0x000fe2000000001a */
[C---:B----4-:R-:W-:Y:S01]  /*5650*/  FFMA R26, R24.reuse, R11, R9 ;  /* 0x0000000b181a7223 */ /* 0x050fe20000000009 */
[----:B------:R-:W-:Y:S02]  /*5660*/  FFMA R25, R24, R15, R16 ;  /* 0x0000000f18197223 */ /* 0x000fe40000000010 */
[----:B------:R-:W0:Y:S01]  /*5670*/  LDS.128 R16, [R34+0x270] ;  /* 0x0002700022107984 */ /* 0x000e220000000c00 */
[----:B-----5:R-:W-:-:S03]  /*5680*/  FFMA R24, R12, R11, R43 ;  /* 0x0000000b0c187223 */ /* 0x020fc6000000002b */
[----:B------:R-:W1:Y:S01]  /*5690*/  LDS.128 R8, [R34+0x1670] ;  /* 0x0016700022087984 */ /* 0x000e620000000c00 */
[----:B------:R-:W-:-:S03]  /*56a0*/  FFMA R44, R12, R15, R14 ;  /* 0x0000000f0c2c7223 */ /* 0x000fc6000000000e */
[----:B------:R-:W2:Y:S01]  /*56b0*/  LDS R15, [R35+0x2740] ;  /* 0x00274000230f7984 */ /* 0x000ea20000000800 */
[C---:B0-----:R-:W-:Y:S01]  /*56c0*/  FFMA R12, R27.reuse, R16, R26 ;  /* 0x000000101b0c7223 */ /* 0x041fe2000000001a */
[----:B-1----:R-:W-:Y:S02]  /*56d0*/  FFMA R14, R27, R8, R25 ;  /* 0x000000081b0e7223 */ /* 0x002fe40000000019 */
[----:B------:R-:W0:Y:S01]  /*56e0*/  LDS R25, [R35+0x2760] ;  /* 0x0027600023197984 */ /* 0x000e220000000800 */
[C---:B------:R-:W-:Y:S01]  /*56f0*/  FFMA R16, R13.reuse, R16, R24 ;  /* 0x000000100d107223 */ /* 0x040fe20000000018 */
[----:B------:R-:W-:Y:S02]  /*5700*/  FFMA R8, R13, R8, R44 ;  /* 0x000000080d087223 */ /* 0x000fe4000000002c */
[----:B------:R-:W1:Y:S04]  /*5710*/  LDS R27, [R35+0x2780] ;  /* 0x00278000231b7984 */ /* 0x000e680000000800 */
[----:B------:R-:W3:Y:S04]  /*5720*/  LDS R13, [R35+0x27a0] ;  /* 0x0027a000230d7984 */ /* 0x000ee80000000800 */
[----:B------:R-:W4:Y:S01]  /*5730*/  LDS R44, [R35+0x27c0] ;  /* 0x0027c000232c7984 */ /* 0x000f220000000800 */
[----:B------:R-:W-:Y:S01]  /*5740*/  UIADD3 UR5, UPT, UPT, UR5, 0x1, URZ ;  /* 0x0000000105057890 */ /* 0x000fe2000fffe0ff */
[----:B--2---:R-:W-:-:S03]  /*5750*/  FFMA R12, R15, R17, R12 ;  /* 0x000000110f0c7223 */ /* 0x004fc6000000000c */
[----:B------:R-:W-:Y:S01]  /*5760*/  UISETP.NE.AND UP1, UPT, UR5, 0x3, UPT ;  /* 0x000000030500788c */ /* 0x000fe2000bf25270 */
[----:B------:R-:W-:Y:S01]  /*5770*/  FFMA R15, R15, R9, R14 ;  /* 0x000000090f0f7223 */ /* 0x000fe2000000000e */
[C---:B0-----:R-:W-:Y:S01]  /*5780*/  FFMA R16, R25.reuse, R17, R16 ;  /* 0x0000001119107223 */ /* 0x041fe20000000010 */
[----:B------:R-:W-:Y:S01]  /*5790*/  FFMA R8, R25, R9, R8 ;  /* 0x0000000919087223 */ /* 0x000fe20000000008 */
[C---:B-1----:R-:W-:Y:S01]  /*57a0*/  FFMA R43, R27.reuse, R18, R12 ;  /* 0x000000121b2b7223 */ /* 0x042fe2000000000c */
[----:B------:R-:W-:Y:S01]  /*57b0*/  FFMA R12, R27, R10, R15 ;  /* 0x0000000a1b0c7223 */ /* 0x000fe2000000000f */
[C---:B---3--:R-:W-:Y:S01]  /*57c0*/  FFMA R45, R13.reuse, R18, R16 ;  /* 0x000000120d2d7223 */ /* 0x048fe20000000010 */
[----:B------:R-:W-:Y:S01]  /*57d0*/  FFMA R8, R13, R10, R8 ;  /* 0x0000000a0d087223 */ /* 0x000fe20000000008 */
[-C--:B----4-:R-:W-:Y:S02]  /*57e0*/  FFMA R43, R44, R19.reuse, R43 ;  /* 0x000000132c2b7223 */ /* 0x090fe4000000002b */
[----:B------:R-:W-:Y:S01]  /*57f0*/  FFMA R45, R46, R19, R45 ;  /* 0x000000132e2d7223 */ /* 0x000fe2000000002d */
[-C--:B------:R-:W-:Y:S01]  /*5800*/  FFMA R44, R44, R11.reuse, R12 ;  /* 0x0000000b2c2c7223 */ /* 0x080fe2000000000c */
[----:B------:R-:W-:Y:S01]  /*5810*/  FFMA R46, R46, R11, R8 ;  /* 0x0000000b2e2e7223 */ /* 0x000fe20000000008 */
[----:B------:R-:W-:Y:S06]  /*5820*/  BRA.U UP1, `(.L_x_26) ;  /* 0xffffffad01647547 */ /* 0x000fec000b83ffff */
[----:B------:R-:W-:Y:S05]  /*5830*/  BRA.U UP0, `(.L_x_27) ;  /* 0xffffffa900887547 */ /* 0x000fea000b83ffff */
[----:B------:R-:W0:Y:S01]  /*5840*/  LDC.64 R2, c[0x0][0x390] ;  /* 0x0000e400ff027b82 */ /* 0x000e220000000a00 */
[----:B------:R-:W-:Y:S01]  /*5850*/  IMAD R32, R31, 0x310, R32 ;  /* 0x000003101f207824 */ /* 0x000fe200078e0220 */
[----:B------:R-:W-:-:S03]  /*5860*/  MOV R5, UR7 ;  /* 0x0000000700057c02 */ /* 0x000fc60008000f00 */
[----:B------:R-:W-:-:S04]  /*5870*/  IMAD R32, R29, 0x3100, R32 ;  /* 0x000031001d207824 */ /* 0x000fc800078e0220 */
[----:B------:R-:W-:-:S04]  /*5880*/  IMAD R5, R5, 0x70, R32 ;  /* 0x0000007005057824 */ /* 0x000fc800078e0220 */
[----:B------:R-:W-:-:S05]  /*5890*/  IMAD R5, R30, 0x1c, R5 ;  /* 0x0000001c1e057824 */ /* 0x000fca00078e0205 */
[----:B------:R-:W-:-:S05]  /*58a0*/  IADD3 R5, PT, PT, R5, UR6, RZ ;  /* 0x0000000605057c10 */ /* 0x000fca000fffe0ff */
[----:B0-----:R-:W-:-:S05]  /*58b0*/  IMAD.WIDE.U32 R2, R5, 0x4, R2 ;  /* 0x0000000405027825 */ /* 0x001fca00078e0002 */
[----:B------:R-:W-:Y:S04]  /*58c0*/  STG.E desc[UR8][R2.64], R43 ;  /* 0x0000002b02007986 */ /* 0x000fe8000c101908 */
[----:B------:R-:W-:Y:S04]  /*58d0*/  STG.E desc[UR8][R2.64+0x6200], R44 ;  /* 0x0062002c02007986 */ /* 0x000fe8000c101908 */
[----:B------:R-:W-:Y:S04]  /*58e0*/  STG.E desc[UR8][R2.64+0xe0], R45 ;  /* 0x0000e02d02007986 */ /* 0x000fe8000c101908 */
[----:B------:R-:W-:Y:S01]  /*58f0*/  STG.E desc[UR8][R2.64+0x62e0], R46 ;  /* 0x0062e02e02007986 */ /* 0x000fe2000c101908 */
[----:B------:R-:W-:Y:S05]  /*5900*/  EXIT ;  /* 0x000000000000794d */ /* 0x000fea0003800000 */
.L_x_28:
        /* <DEDUP_REMOVED lines=15> */
.L_x_30:


//--------------------- .nv.shared._Z6conv2dPfPKfS_ --------------------------
	.section	.nv.shared._Z6conv2dPfPKfS_,"aw",@nobits
	.sectionflags	@""
	.align	16
	.zero		1024


//--------------------- .nv.shared.reserved.0     --------------------------
	.section	.nv.shared.reserved.0,"aw",@nobits
	.weak		__nv_reservedSMEM_offset_0_alias
	.size		__nv_reservedSMEM_offset_0_alias, 0, 64
	.other		__nv_reservedSMEM_offset_0_alias,@"STO_CUDA_RESERVED_SHARED STV_DEFAULT"
__nv_reservedSMEM_offset_0_alias:
	.zero		0
	.zero		64


//--------------------- .nv.shared.default_function_kernel0 --------------------------
	.section	.nv.shared.default_function_kernel0,"aw",@nobits
	.sectionflags	@""
	.align	16
.nv.shared.default_function_kernel0:
	.zero		21504


//--------------------- .nv.constant0._Z6conv2dPfPKfS_ --------------------------
	.section	.nv.constant0._Z6conv2dPfPKfS_,"a",@progbits
	.sectionflags	@""
	.align	4
.nv.constant0._Z6conv2dPfPKfS_:
	.zero		920


//--------------------- .nv.constant0.default_function_kernel0 --------------------------
	.section	.nv.constant0.default_function_kernel0,"a",@progbits
	.sectionflags	@""
	.align	4
.nv.constant0.default_function_kernel0:
	.zero		920


//--------------------- SYMBOLS --------------------------

	.type		.nv.reservedSmem.offset0,@object
	.size		.nv.reservedSmem.offset0,0x4
	.type		.nv.reservedSmem.cap,@object
	.size		.nv.reservedSmem.cap,0x4
